//
// Generated by NVIDIA NVVM Compiler
//
// Compiler Build ID: CL-36424714
// Cuda compilation tools, release 13.0, V13.0.88
// Based on NVVM 20.0.0
//

.version 9.0
.target sm_100
.address_size 64

	// .globl	_ZN3cub18CUB_300001_SM_10006detail11EmptyKernelIvEEvv
// _ZZN3cub18CUB_300001_SM_10006detail6reduce28DeviceReduceSingleTileKernelINS2_10policy_hubIfjN4cuda3std3__44plusIfEEE10Policy1000EN6thrust24THRUST_300001_SM_1000_NS6detail15normal_iteratorINSD_10device_ptrIfEEEEPfjS9_ff6squareEEvT0_T1_T2_T3_T4_T6_E12temp_storage has been demoted
// _ZZN3cub18CUB_300001_SM_10006detail6reduce18DeviceReduceKernelINS2_10policy_hubIfjN4cuda3std3__44plusIfEEE10Policy1000EN6thrust24THRUST_300001_SM_1000_NS6detail15normal_iteratorINSD_10device_ptrIfEEEEjS9_f6squareEEvT0_PT3_T1_NS0_13GridEvenShareISN_EET2_T4_E12temp_storage has been demoted
// _ZZN3cub18CUB_300001_SM_10006detail6reduce28DeviceReduceSingleTileKernelINS2_10policy_hubIfjN4cuda3std3__44plusIfEEE10Policy1000EPfSC_iS9_ffNS7_10__identityEEEvT0_T1_T2_T3_T4_T6_E12temp_storage has been demoted
// _ZZN3cub18CUB_300001_SM_10006detail6reduce28DeviceReduceSingleTileKernelINS2_10policy_hubIfyN4cuda3std3__44plusIfEEE10Policy1000EN6thrust24THRUST_300001_SM_1000_NS6detail15normal_iteratorINSD_10device_ptrIfEEEEPfyS9_ff6squareEEvT0_T1_T2_T3_T4_T6_E12temp_storage has been demoted
// _ZZN3cub18CUB_300001_SM_10006detail6reduce18DeviceReduceKernelINS2_10policy_hubIfyN4cuda3std3__44plusIfEEE10Policy1000EN6thrust24THRUST_300001_SM_1000_NS6detail15normal_iteratorINSD_10device_ptrIfEEEEyS9_f6squareEEvT0_PT3_T1_NS0_13GridEvenShareISN_EET2_T4_E12temp_storage has been demoted
// _ZZN3cub18CUB_300001_SM_10006detail6reduce28DeviceReduceSingleTileKernelINS2_10policy_hubIfyN4cuda3std3__44plusIfEEE10Policy1000EPfSC_iS9_ffNS7_10__identityEEEvT0_T1_T2_T3_T4_T6_E12temp_storage has been demoted
.global .align 1 .b8 _ZN34_INTERNAL_a277c93d_4_k_cu_9a01f6a34cuda3std3__45__cpo5beginE[1];
.global .align 1 .b8 _ZN34_INTERNAL_a277c93d_4_k_cu_9a01f6a34cuda3std3__45__cpo3endE[1];
.global .align 1 .b8 _ZN34_INTERNAL_a277c93d_4_k_cu_9a01f6a34cuda3std3__45__cpo6cbeginE[1];
.global .align 1 .b8 _ZN34_INTERNAL_a277c93d_4_k_cu_9a01f6a34cuda3std3__45__cpo4cendE[1];
.global .align 1 .b8 _ZN34_INTERNAL_a277c93d_4_k_cu_9a01f6a34cuda3std3__45__cpo6rbeginE[1];
.global .align 1 .b8 _ZN34_INTERNAL_a277c93d_4_k_cu_9a01f6a34cuda3std3__45__cpo4rendE[1];
.global .align 1 .b8 _ZN34_INTERNAL_a277c93d_4_k_cu_9a01f6a34cuda3std3__45__cpo7crbeginE[1];
.global .align 1 .b8 _ZN34_INTERNAL_a277c93d_4_k_cu_9a01f6a34cuda3std3__45__cpo5crendE[1];
.global .align 1 .b8 _ZN34_INTERNAL_a277c93d_4_k_cu_9a01f6a34cuda3std3__436_GLOBAL__N__a277c93d_4_k_cu_9a01f6a36ignoreE[1];
.global .align 1 .b8 _ZN34_INTERNAL_a277c93d_4_k_cu_9a01f6a34cuda3std3__419piecewise_constructE[1];
.global .align 1 .b8 _ZN34_INTERNAL_a277c93d_4_k_cu_9a01f6a34cuda3std3__48in_placeE[1];
.global .align 1 .b8 _ZN34_INTERNAL_a277c93d_4_k_cu_9a01f6a34cuda3std3__420unreachable_sentinelE[1];
.global .align 1 .b8 _ZN34_INTERNAL_a277c93d_4_k_cu_9a01f6a34cuda3std3__47nulloptE[1];
.global .align 1 .b8 _ZN34_INTERNAL_a277c93d_4_k_cu_9a01f6a34cuda3std3__48unexpectE[1];
.global .align 1 .b8 _ZN34_INTERNAL_a277c93d_4_k_cu_9a01f6a34cuda3std6ranges3__45__cpo4swapE[1];
.global .align 1 .b8 _ZN34_INTERNAL_a277c93d_4_k_cu_9a01f6a34cuda3std6ranges3__45__cpo9iter_moveE[1];
.global .align 1 .b8 _ZN34_INTERNAL_a277c93d_4_k_cu_9a01f6a34cuda3std6ranges3__45__cpo5beginE[1];
.global .align 1 .b8 _ZN34_INTERNAL_a277c93d_4_k_cu_9a01f6a34cuda3std6ranges3__45__cpo3endE[1];
.global .align 1 .b8 _ZN34_INTERNAL_a277c93d_4_k_cu_9a01f6a34cuda3std6ranges3__45__cpo6cbeginE[1];
.global .align 1 .b8 _ZN34_INTERNAL_a277c93d_4_k_cu_9a01f6a34cuda3std6ranges3__45__cpo4cendE[1];
.global .align 1 .b8 _ZN34_INTERNAL_a277c93d_4_k_cu_9a01f6a34cuda3std6ranges3__45__cpo7advanceE[1];
.global .align 1 .b8 _ZN34_INTERNAL_a277c93d_4_k_cu_9a01f6a34cuda3std6ranges3__45__cpo9iter_swapE[1];
.global .align 1 .b8 _ZN34_INTERNAL_a277c93d_4_k_cu_9a01f6a34cuda3std6ranges3__45__cpo4nextE[1];
.global .align 1 .b8 _ZN34_INTERNAL_a277c93d_4_k_cu_9a01f6a34cuda3std6ranges3__45__cpo4prevE[1];
.global .align 1 .b8 _ZN34_INTERNAL_a277c93d_4_k_cu_9a01f6a34cuda3std6ranges3__45__cpo4dataE[1];
.global .align 1 .b8 _ZN34_INTERNAL_a277c93d_4_k_cu_9a01f6a34cuda3std6ranges3__45__cpo5cdataE[1];
.global .align 1 .b8 _ZN34_INTERNAL_a277c93d_4_k_cu_9a01f6a34cuda3std6ranges3__45__cpo4sizeE[1];
.global .align 1 .b8 _ZN34_INTERNAL_a277c93d_4_k_cu_9a01f6a34cuda3std6ranges3__45__cpo5ssizeE[1];
.global .align 1 .b8 _ZN34_INTERNAL_a277c93d_4_k_cu_9a01f6a34cuda3std6ranges3__45__cpo8distanceE[1];
.global .align 1 .b8 _ZN34_INTERNAL_a277c93d_4_k_cu_9a01f6a36thrust24THRUST_300001_SM_1000_NS8cuda_cub3parE[1];
.global .align 1 .b8 _ZN34_INTERNAL_a277c93d_4_k_cu_9a01f6a36thrust24THRUST_300001_SM_1000_NS8cuda_cub10par_nosyncE[1];
.global .align 1 .b8 _ZN34_INTERNAL_a277c93d_4_k_cu_9a01f6a36thrust24THRUST_300001_SM_1000_NS6system6detail10sequential3seqE[1];
.global .align 1 .b8 _ZN34_INTERNAL_a277c93d_4_k_cu_9a01f6a36thrust24THRUST_300001_SM_1000_NS12placeholders2_1E[1];
.global .align 1 .b8 _ZN34_INTERNAL_a277c93d_4_k_cu_9a01f6a36thrust24THRUST_300001_SM_1000_NS12placeholders2_2E[1];
.global .align 1 .b8 _ZN34_INTERNAL_a277c93d_4_k_cu_9a01f6a36thrust24THRUST_300001_SM_1000_NS12placeholders2_3E[1];
.global .align 1 .b8 _ZN34_INTERNAL_a277c93d_4_k_cu_9a01f6a36thrust24THRUST_300001_SM_1000_NS12placeholders2_4E[1];
.global .align 1 .b8 _ZN34_INTERNAL_a277c93d_4_k_cu_9a01f6a36thrust24THRUST_300001_SM_1000_NS12placeholders2_5E[1];
.global .align 1 .b8 _ZN34_INTERNAL_a277c93d_4_k_cu_9a01f6a36thrust24THRUST_300001_SM_1000_NS12placeholders2_6E[1];
.global .align 1 .b8 _ZN34_INTERNAL_a277c93d_4_k_cu_9a01f6a36thrust24THRUST_300001_SM_1000_NS12placeholders2_7E[1];
.global .align 1 .b8 _ZN34_INTERNAL_a277c93d_4_k_cu_9a01f6a36thrust24THRUST_300001_SM_1000_NS12placeholders2_8E[1];
.global .align 1 .b8 _ZN34_INTERNAL_a277c93d_4_k_cu_9a01f6a36thrust24THRUST_300001_SM_1000_NS12placeholders2_9E[1];
.global .align 1 .b8 _ZN34_INTERNAL_a277c93d_4_k_cu_9a01f6a36thrust24THRUST_300001_SM_1000_NS12placeholders3_10E[1];
.global .align 1 .b8 _ZN34_INTERNAL_a277c93d_4_k_cu_9a01f6a36thrust24THRUST_300001_SM_1000_NS3seqE[1];

.visible .entry _ZN3cub18CUB_300001_SM_10006detail11EmptyKernelIvEEvv()
{


	ret;

}
	// .globl	_ZN3cub18CUB_300001_SM_10006detail6reduce28DeviceReduceSingleTileKernelINS2_10policy_hubIfjN4cuda3std3__44plusIfEEE10Policy1000EN6thrust24THRUST_300001_SM_1000_NS6detail15normal_iteratorINSD_10device_ptrIfEEEEPfjS9_ff6squareEEvT0_T1_T2_T3_T4_T6_
.visible .entry _ZN3cub18CUB_300001_SM_10006detail6reduce28DeviceReduceSingleTileKernelINS2_10policy_hubIfjN4cuda3std3__44plusIfEEE10Policy1000EN6thrust24THRUST_300001_SM_1000_NS6detail15normal_iteratorINSD_10device_ptrIfEEEEPfjS9_ff6squareEEvT0_T1_T2_T3_T4_T6_(
	.param .align 8 .b8 _ZN3cub18CUB_300001_SM_10006detail6reduce28DeviceReduceSingleTileKernelINS2_10policy_hubIfjN4cuda3std3__44plusIfEEE10Policy1000EN6thrust24THRUST_300001_SM_1000_NS6detail15normal_iteratorINSD_10device_ptrIfEEEEPfjS9_ff6squareEEvT0_T1_T2_T3_T4_T6__param_0[8],
	.param .u64 .ptr .align 1 _ZN3cub18CUB_300001_SM_10006detail6reduce28DeviceReduceSingleTileKernelINS2_10policy_hubIfjN4cuda3std3__44plusIfEEE10Policy1000EN6thrust24THRUST_300001_SM_1000_NS6detail15normal_iteratorINSD_10device_ptrIfEEEEPfjS9_ff6squareEEvT0_T1_T2_T3_T4_T6__param_1,
	.param .u32 _ZN3cub18CUB_300001_SM_10006detail6reduce28DeviceReduceSingleTileKernelINS2_10policy_hubIfjN4cuda3std3__44plusIfEEE10Policy1000EN6thrust24THRUST_300001_SM_1000_NS6detail15normal_iteratorINSD_10device_ptrIfEEEEPfjS9_ff6squareEEvT0_T1_T2_T3_T4_T6__param_2,
	.param .align 1 .b8 _ZN3cub18CUB_300001_SM_10006detail6reduce28DeviceReduceSingleTileKernelINS2_10policy_hubIfjN4cuda3std3__44plusIfEEE10Policy1000EN6thrust24THRUST_300001_SM_1000_NS6detail15normal_iteratorINSD_10device_ptrIfEEEEPfjS9_ff6squareEEvT0_T1_T2_T3_T4_T6__param_3[1],
	.param .f32 _ZN3cub18CUB_300001_SM_10006detail6reduce28DeviceReduceSingleTileKernelINS2_10policy_hubIfjN4cuda3std3__44plusIfEEE10Policy1000EN6thrust24THRUST_300001_SM_1000_NS6detail15normal_iteratorINSD_10device_ptrIfEEEEPfjS9_ff6squareEEvT0_T1_T2_T3_T4_T6__param_4,
	.param .align 1 .b8 _ZN3cub18CUB_300001_SM_10006detail6reduce28DeviceReduceSingleTileKernelINS2_10policy_hubIfjN4cuda3std3__44plusIfEEE10Policy1000EN6thrust24THRUST_300001_SM_1000_NS6detail15normal_iteratorINSD_10device_ptrIfEEEEPfjS9_ff6squareEEvT0_T1_T2_T3_T4_T6__param_5[1]
)
.maxntid 512
.minnctapersm 1
{
	.reg .pred 	%p<67>;
	.reg .b32 	%r<211>;
	.reg .b32 	%f<400>;
	.reg .b64 	%rd<84>;
	// demoted variable
	.shared .align 4 .b8 _ZZN3cub18CUB_300001_SM_10006detail6reduce28DeviceReduceSingleTileKernelINS2_10policy_hubIfjN4cuda3std3__44plusIfEEE10Policy1000EN6thrust24THRUST_300001_SM_1000_NS6detail15normal_iteratorINSD_10device_ptrIfEEEEPfjS9_ff6squareEEvT0_T1_T2_T3_T4_T6_E12temp_storage[84];
	ld.param.u64 	%rd9, [_ZN3cub18CUB_300001_SM_10006detail6reduce28DeviceReduceSingleTileKernelINS2_10policy_hubIfjN4cuda3std3__44plusIfEEE10Policy1000EN6thrust24THRUST_300001_SM_1000_NS6detail15normal_iteratorINSD_10device_ptrIfEEEEPfjS9_ff6squareEEvT0_T1_T2_T3_T4_T6__param_0];
	ld.param.u64 	%rd10, [_ZN3cub18CUB_300001_SM_10006detail6reduce28DeviceReduceSingleTileKernelINS2_10policy_hubIfjN4cuda3std3__44plusIfEEE10Policy1000EN6thrust24THRUST_300001_SM_1000_NS6detail15normal_iteratorINSD_10device_ptrIfEEEEPfjS9_ff6squareEEvT0_T1_T2_T3_T4_T6__param_1];
	ld.param.u32 	%r51, [_ZN3cub18CUB_300001_SM_10006detail6reduce28DeviceReduceSingleTileKernelINS2_10policy_hubIfjN4cuda3std3__44plusIfEEE10Policy1000EN6thrust24THRUST_300001_SM_1000_NS6detail15normal_iteratorINSD_10device_ptrIfEEEEPfjS9_ff6squareEEvT0_T1_T2_T3_T4_T6__param_2];
	ld.param.f32 	%f42, [_ZN3cub18CUB_300001_SM_10006detail6reduce28DeviceReduceSingleTileKernelINS2_10policy_hubIfjN4cuda3std3__44plusIfEEE10Policy1000EN6thrust24THRUST_300001_SM_1000_NS6detail15normal_iteratorINSD_10device_ptrIfEEEEPfjS9_ff6squareEEvT0_T1_T2_T3_T4_T6__param_4];
	cvta.to.global.u64 	%rd1, %rd10;
	setp.ne.s32 	%p1, %r51, 0;
	@%p1 bra 	$L__BB1_3;
	mov.u32 	%r193, %tid.x;
	setp.ne.s32 	%p66, %r193, 0;
	@%p66 bra 	$L__BB1_52;
	st.global.f32 	[%rd1], %f42;
	bra.uni 	$L__BB1_52;
$L__BB1_3:
	cvta.to.global.u64 	%rd2, %rd9;
	setp.gt.u32 	%p2, %r51, 8191;
	@%p2 bra 	$L__BB1_28;
	mov.u32 	%r1, %tid.x;
	setp.ge.u32 	%p24, %r1, %r51;
	mov.f32 	%f387, 0f00000000;
	mov.u32 	%r197, %r1;
	@%p24 bra 	$L__BB1_6;
	mul.wide.u32 	%rd73, %r1, 4;
	add.s64 	%rd74, %rd2, %rd73;
	ld.global.f32 	%f219, [%rd74];
	mul.f32 	%f387, %f219, %f219;
	add.s32 	%r197, %r1, 512;
$L__BB1_6:
	setp.ge.u32 	%p25, %r197, %r51;
	@%p25 bra 	$L__BB1_19;
	not.b32 	%r120, %r197;
	add.s32 	%r121, %r51, %r120;
	shr.u32 	%r122, %r121, 9;
	add.s32 	%r4, %r122, 1;
	and.b32  	%r5, %r4, 15;
	setp.lt.u32 	%p26, %r121, 7680;
	@%p26 bra 	$L__BB1_10;
	and.b32  	%r123, %r4, 16777200;
	neg.s32 	%r195, %r123;
	mul.wide.u32 	%rd75, %r197, 4;
	add.s64 	%rd76, %rd75, %rd2;
	add.s64 	%rd82, %rd76, 16384;
$L__BB1_9:
	.pragma "nounroll";
	ld.global.f32 	%f221, [%rd82+-16384];
	fma.rn.f32 	%f222, %f221, %f221, %f387;
	ld.global.f32 	%f223, [%rd82+-14336];
	fma.rn.f32 	%f224, %f223, %f223, %f222;
	ld.global.f32 	%f225, [%rd82+-12288];
	fma.rn.f32 	%f226, %f225, %f225, %f224;
	ld.global.f32 	%f227, [%rd82+-10240];
	fma.rn.f32 	%f228, %f227, %f227, %f226;
	ld.global.f32 	%f229, [%rd82+-8192];
	fma.rn.f32 	%f230, %f229, %f229, %f228;
	ld.global.f32 	%f231, [%rd82+-6144];
	fma.rn.f32 	%f232, %f231, %f231, %f230;
	ld.global.f32 	%f233, [%rd82+-4096];
	fma.rn.f32 	%f234, %f233, %f233, %f232;
	ld.global.f32 	%f235, [%rd82+-2048];
	fma.rn.f32 	%f236, %f235, %f235, %f234;
	ld.global.f32 	%f237, [%rd82];
	fma.rn.f32 	%f238, %f237, %f237, %f236;
	ld.global.f32 	%f239, [%rd82+2048];
	fma.rn.f32 	%f240, %f239, %f239, %f238;
	ld.global.f32 	%f241, [%rd82+4096];
	fma.rn.f32 	%f242, %f241, %f241, %f240;
	ld.global.f32 	%f243, [%rd82+6144];
	fma.rn.f32 	%f244, %f243, %f243, %f242;
	ld.global.f32 	%f245, [%rd82+8192];
	fma.rn.f32 	%f246, %f245, %f245, %f244;
	ld.global.f32 	%f247, [%rd82+10240];
	fma.rn.f32 	%f248, %f247, %f247, %f246;
	ld.global.f32 	%f249, [%rd82+12288];
	fma.rn.f32 	%f250, %f249, %f249, %f248;
	ld.global.f32 	%f251, [%rd82+14336];
	fma.rn.f32 	%f387, %f251, %f251, %f250;
	add.s32 	%r197, %r197, 8192;
	add.s32 	%r195, %r195, 16;
	add.s64 	%rd82, %rd82, 32768;
	setp.ne.s32 	%p27, %r195, 0;
	@%p27 bra 	$L__BB1_9;
$L__BB1_10:
	setp.eq.s32 	%p28, %r5, 0;
	@%p28 bra 	$L__BB1_19;
	and.b32  	%r12, %r4, 7;
	setp.lt.u32 	%p29, %r5, 8;
	@%p29 bra 	$L__BB1_13;
	mul.wide.u32 	%rd77, %r197, 4;
	add.s64 	%rd78, %rd2, %rd77;
	ld.global.f32 	%f253, [%rd78];
	fma.rn.f32 	%f254, %f253, %f253, %f387;
	ld.global.f32 	%f255, [%rd78+2048];
	fma.rn.f32 	%f256, %f255, %f255, %f254;
	ld.global.f32 	%f257, [%rd78+4096];
	fma.rn.f32 	%f258, %f257, %f257, %f256;
	ld.global.f32 	%f259, [%rd78+6144];
	fma.rn.f32 	%f260, %f259, %f259, %f258;
	ld.global.f32 	%f261, [%rd78+8192];
	fma.rn.f32 	%f262, %f261, %f261, %f260;
	ld.global.f32 	%f263, [%rd78+10240];
	fma.rn.f32 	%f264, %f263, %f263, %f262;
	ld.global.f32 	%f265, [%rd78+12288];
	fma.rn.f32 	%f266, %f265, %f265, %f264;
	ld.global.f32 	%f267, [%rd78+14336];
	fma.rn.f32 	%f387, %f267, %f267, %f266;
	add.s32 	%r197, %r197, 4096;
$L__BB1_13:
	setp.eq.s32 	%p30, %r12, 0;
	@%p30 bra 	$L__BB1_19;
	and.b32  	%r15, %r4, 3;
	setp.lt.u32 	%p31, %r12, 4;
	@%p31 bra 	$L__BB1_16;
	mul.wide.u32 	%rd79, %r197, 4;
	add.s64 	%rd80, %rd2, %rd79;
	ld.global.f32 	%f269, [%rd80];
	fma.rn.f32 	%f270, %f269, %f269, %f387;
	ld.global.f32 	%f271, [%rd80+2048];
	fma.rn.f32 	%f272, %f271, %f271, %f270;
	ld.global.f32 	%f273, [%rd80+4096];
	fma.rn.f32 	%f274, %f273, %f273, %f272;
	ld.global.f32 	%f275, [%rd80+6144];
	fma.rn.f32 	%f387, %f275, %f275, %f274;
	add.s32 	%r197, %r197, 2048;
$L__BB1_16:
	setp.eq.s32 	%p32, %r15, 0;
	@%p32 bra 	$L__BB1_19;
	mul.wide.u32 	%rd81, %r197, 4;
	add.s64 	%rd83, %rd2, %rd81;
	neg.s32 	%r200, %r15;
$L__BB1_18:
	.pragma "nounroll";
	ld.global.f32 	%f276, [%rd83];
	fma.rn.f32 	%f387, %f276, %f276, %f387;
	add.s64 	%rd83, %rd83, 2048;
	add.s32 	%r200, %r200, 1;
	setp.ne.s32 	%p33, %r200, 0;
	@%p33 bra 	$L__BB1_18;
$L__BB1_19:
	setp.lt.u32 	%p34, %r51, 512;
	@%p34 bra 	$L__BB1_24;
	// begin inline asm
	mov.u32 %r162, %laneid;
	// end inline asm
	mov.b32 	%r164, %f387;
	mov.b32 	%r165, 1;
	mov.b32 	%r186, 31;
	mov.b32 	%r187, -1;
	// begin inline asm
	shfl.sync.down.b32 %r163, %r164, %r165, %r186, %r187;
	// end inline asm
	setp.gt.s32 	%p58, %r162, 30;
	mov.b32 	%f335, %r163;
	add.f32 	%f336, %f387, %f335;
	selp.f32 	%f337, %f387, %f336, %p58;
	mov.b32 	%r169, %f337;
	mov.b32 	%r170, 2;
	// begin inline asm
	shfl.sync.down.b32 %r168, %r169, %r170, %r186, %r187;
	// end inline asm
	setp.gt.s32 	%p59, %r162, 29;
	mov.b32 	%f338, %r168;
	add.f32 	%f339, %f337, %f338;
	selp.f32 	%f340, %f337, %f339, %p59;
	mov.b32 	%r174, %f340;
	mov.b32 	%r175, 4;
	// begin inline asm
	shfl.sync.down.b32 %r173, %r174, %r175, %r186, %r187;
	// end inline asm
	setp.gt.s32 	%p60, %r162, 27;
	mov.b32 	%f341, %r173;
	add.f32 	%f342, %f340, %f341;
	selp.f32 	%f343, %f340, %f342, %p60;
	mov.b32 	%r179, %f343;
	mov.b32 	%r180, 8;
	// begin inline asm
	shfl.sync.down.b32 %r178, %r179, %r180, %r186, %r187;
	// end inline asm
	setp.gt.s32 	%p61, %r162, 23;
	mov.b32 	%f344, %r178;
	add.f32 	%f345, %f343, %f344;
	selp.f32 	%f346, %f343, %f345, %p61;
	mov.b32 	%r184, %f346;
	mov.b32 	%r185, 16;
	// begin inline asm
	shfl.sync.down.b32 %r183, %r184, %r185, %r186, %r187;
	// end inline asm
	setp.gt.s32 	%p62, %r162, 15;
	mov.b32 	%f347, %r183;
	add.f32 	%f16, %f346, %f347;
	selp.f32 	%f399, %f346, %f16, %p62;
	setp.ne.s32 	%p63, %r162, 0;
	@%p63 bra 	$L__BB1_22;
	shr.u32 	%r188, %r1, 3;
	and.b32  	%r189, %r188, 124;
	mov.u32 	%r190, _ZZN3cub18CUB_300001_SM_10006detail6reduce28DeviceReduceSingleTileKernelINS2_10policy_hubIfjN4cuda3std3__44plusIfEEE10Policy1000EN6thrust24THRUST_300001_SM_1000_NS6detail15normal_iteratorINSD_10device_ptrIfEEEEPfjS9_ff6squareEEvT0_T1_T2_T3_T4_T6_E12temp_storage;
	add.s32 	%r191, %r190, %r189;
	st.shared.f32 	[%r191+16], %f16;
$L__BB1_22:
	bar.sync 	0;
	setp.ne.s32 	%p64, %r1, 0;
	@%p64 bra 	$L__BB1_50;
	ld.shared.f32 	%f348, [_ZZN3cub18CUB_300001_SM_10006detail6reduce28DeviceReduceSingleTileKernelINS2_10policy_hubIfjN4cuda3std3__44plusIfEEE10Policy1000EN6thrust24THRUST_300001_SM_1000_NS6detail15normal_iteratorINSD_10device_ptrIfEEEEPfjS9_ff6squareEEvT0_T1_T2_T3_T4_T6_E12temp_storage+20];
	add.f32 	%f349, %f399, %f348;
	ld.shared.f32 	%f350, [_ZZN3cub18CUB_300001_SM_10006detail6reduce28DeviceReduceSingleTileKernelINS2_10policy_hubIfjN4cuda3std3__44plusIfEEE10Policy1000EN6thrust24THRUST_300001_SM_1000_NS6detail15normal_iteratorINSD_10device_ptrIfEEEEPfjS9_ff6squareEEvT0_T1_T2_T3_T4_T6_E12temp_storage+24];
	add.f32 	%f351, %f349, %f350;
	ld.shared.f32 	%f352, [_ZZN3cub18CUB_300001_SM_10006detail6reduce28DeviceReduceSingleTileKernelINS2_10policy_hubIfjN4cuda3std3__44plusIfEEE10Policy1000EN6thrust24THRUST_300001_SM_1000_NS6detail15normal_iteratorINSD_10device_ptrIfEEEEPfjS9_ff6squareEEvT0_T1_T2_T3_T4_T6_E12temp_storage+28];
	add.f32 	%f353, %f351, %f352;
	ld.shared.f32 	%f354, [_ZZN3cub18CUB_300001_SM_10006detail6reduce28DeviceReduceSingleTileKernelINS2_10policy_hubIfjN4cuda3std3__44plusIfEEE10Policy1000EN6thrust24THRUST_300001_SM_1000_NS6detail15normal_iteratorINSD_10device_ptrIfEEEEPfjS9_ff6squareEEvT0_T1_T2_T3_T4_T6_E12temp_storage+32];
	add.f32 	%f355, %f353, %f354;
	ld.shared.f32 	%f356, [_ZZN3cub18CUB_300001_SM_10006detail6reduce28DeviceReduceSingleTileKernelINS2_10policy_hubIfjN4cuda3std3__44plusIfEEE10Policy1000EN6thrust24THRUST_300001_SM_1000_NS6detail15normal_iteratorINSD_10device_ptrIfEEEEPfjS9_ff6squareEEvT0_T1_T2_T3_T4_T6_E12temp_storage+36];
	add.f32 	%f357, %f355, %f356;
	ld.shared.f32 	%f358, [_ZZN3cub18CUB_300001_SM_10006detail6reduce28DeviceReduceSingleTileKernelINS2_10policy_hubIfjN4cuda3std3__44plusIfEEE10Policy1000EN6thrust24THRUST_300001_SM_1000_NS6detail15normal_iteratorINSD_10device_ptrIfEEEEPfjS9_ff6squareEEvT0_T1_T2_T3_T4_T6_E12temp_storage+40];
	add.f32 	%f359, %f357, %f358;
	ld.shared.f32 	%f360, [_ZZN3cub18CUB_300001_SM_10006detail6reduce28DeviceReduceSingleTileKernelINS2_10policy_hubIfjN4cuda3std3__44plusIfEEE10Policy1000EN6thrust24THRUST_300001_SM_1000_NS6detail15normal_iteratorINSD_10device_ptrIfEEEEPfjS9_ff6squareEEvT0_T1_T2_T3_T4_T6_E12temp_storage+44];
	add.f32 	%f361, %f359, %f360;
	ld.shared.f32 	%f362, [_ZZN3cub18CUB_300001_SM_10006detail6reduce28DeviceReduceSingleTileKernelINS2_10policy_hubIfjN4cuda3std3__44plusIfEEE10Policy1000EN6thrust24THRUST_300001_SM_1000_NS6detail15normal_iteratorINSD_10device_ptrIfEEEEPfjS9_ff6squareEEvT0_T1_T2_T3_T4_T6_E12temp_storage+48];
	add.f32 	%f363, %f361, %f362;
	ld.shared.f32 	%f364, [_ZZN3cub18CUB_300001_SM_10006detail6reduce28DeviceReduceSingleTileKernelINS2_10policy_hubIfjN4cuda3std3__44plusIfEEE10Policy1000EN6thrust24THRUST_300001_SM_1000_NS6detail15normal_iteratorINSD_10device_ptrIfEEEEPfjS9_ff6squareEEvT0_T1_T2_T3_T4_T6_E12temp_storage+52];
	add.f32 	%f365, %f363, %f364;
	ld.shared.f32 	%f366, [_ZZN3cub18CUB_300001_SM_10006detail6reduce28DeviceReduceSingleTileKernelINS2_10policy_hubIfjN4cuda3std3__44plusIfEEE10Policy1000EN6thrust24THRUST_300001_SM_1000_NS6detail15normal_iteratorINSD_10device_ptrIfEEEEPfjS9_ff6squareEEvT0_T1_T2_T3_T4_T6_E12temp_storage+56];
	add.f32 	%f367, %f365, %f366;
	ld.shared.f32 	%f368, [_ZZN3cub18CUB_300001_SM_10006detail6reduce28DeviceReduceSingleTileKernelINS2_10policy_hubIfjN4cuda3std3__44plusIfEEE10Policy1000EN6thrust24THRUST_300001_SM_1000_NS6detail15normal_iteratorINSD_10device_ptrIfEEEEPfjS9_ff6squareEEvT0_T1_T2_T3_T4_T6_E12temp_storage+60];
	add.f32 	%f369, %f367, %f368;
	ld.shared.f32 	%f370, [_ZZN3cub18CUB_300001_SM_10006detail6reduce28DeviceReduceSingleTileKernelINS2_10policy_hubIfjN4cuda3std3__44plusIfEEE10Policy1000EN6thrust24THRUST_300001_SM_1000_NS6detail15normal_iteratorINSD_10device_ptrIfEEEEPfjS9_ff6squareEEvT0_T1_T2_T3_T4_T6_E12temp_storage+64];
	add.f32 	%f371, %f369, %f370;
	ld.shared.f32 	%f372, [_ZZN3cub18CUB_300001_SM_10006detail6reduce28DeviceReduceSingleTileKernelINS2_10policy_hubIfjN4cuda3std3__44plusIfEEE10Policy1000EN6thrust24THRUST_300001_SM_1000_NS6detail15normal_iteratorINSD_10device_ptrIfEEEEPfjS9_ff6squareEEvT0_T1_T2_T3_T4_T6_E12temp_storage+68];
	add.f32 	%f373, %f371, %f372;
	ld.shared.f32 	%f374, [_ZZN3cub18CUB_300001_SM_10006detail6reduce28DeviceReduceSingleTileKernelINS2_10policy_hubIfjN4cuda3std3__44plusIfEEE10Policy1000EN6thrust24THRUST_300001_SM_1000_NS6detail15normal_iteratorINSD_10device_ptrIfEEEEPfjS9_ff6squareEEvT0_T1_T2_T3_T4_T6_E12temp_storage+72];
	add.f32 	%f375, %f373, %f374;
	ld.shared.f32 	%f376, [_ZZN3cub18CUB_300001_SM_10006detail6reduce28DeviceReduceSingleTileKernelINS2_10policy_hubIfjN4cuda3std3__44plusIfEEE10Policy1000EN6thrust24THRUST_300001_SM_1000_NS6detail15normal_iteratorINSD_10device_ptrIfEEEEPfjS9_ff6squareEEvT0_T1_T2_T3_T4_T6_E12temp_storage+76];
	add.f32 	%f399, %f375, %f376;
	bra.uni 	$L__BB1_50;
$L__BB1_24:
	// begin inline asm
	mov.u32 %r124, %laneid;
	// end inline asm
	and.b32  	%r150, %r1, 992;
	add.s32 	%r151, %r150, 32;
	setp.gt.u32 	%p35, %r151, %r51;
	not.b32 	%r152, %r150;
	add.s32 	%r153, %r51, %r152;
	selp.b32 	%r148, %r153, 31, %p35;
	mov.b32 	%r126, %f387;
	mov.b32 	%r127, 1;
	mov.b32 	%r149, -1;
	// begin inline asm
	shfl.sync.down.b32 %r125, %r126, %r127, %r148, %r149;
	// end inline asm
	setp.lt.s32 	%p36, %r124, %r148;
	mov.b32 	%f277, %r125;
	add.f32 	%f278, %f387, %f277;
	selp.f32 	%f279, %f278, %f387, %p36;
	mov.b32 	%r131, %f279;
	mov.b32 	%r132, 2;
	// begin inline asm
	shfl.sync.down.b32 %r130, %r131, %r132, %r148, %r149;
	// end inline asm
	add.s32 	%r154, %r124, 2;
	setp.gt.s32 	%p37, %r154, %r148;
	mov.b32 	%f280, %r130;
	add.f32 	%f281, %f279, %f280;
	selp.f32 	%f282, %f279, %f281, %p37;
	mov.b32 	%r136, %f282;
	mov.b32 	%r137, 4;
	// begin inline asm
	shfl.sync.down.b32 %r135, %r136, %r137, %r148, %r149;
	// end inline asm
	add.s32 	%r155, %r124, 4;
	setp.gt.s32 	%p38, %r155, %r148;
	mov.b32 	%f283, %r135;
	add.f32 	%f284, %f282, %f283;
	selp.f32 	%f285, %f282, %f284, %p38;
	mov.b32 	%r141, %f285;
	mov.b32 	%r142, 8;
	// begin inline asm
	shfl.sync.down.b32 %r140, %r141, %r142, %r148, %r149;
	// end inline asm
	add.s32 	%r156, %r124, 8;
	setp.gt.s32 	%p39, %r156, %r148;
	mov.b32 	%f286, %r140;
	add.f32 	%f287, %f285, %f286;
	selp.f32 	%f288, %f285, %f287, %p39;
	mov.b32 	%r146, %f288;
	mov.b32 	%r147, 16;
	// begin inline asm
	shfl.sync.down.b32 %r145, %r146, %r147, %r148, %r149;
	// end inline asm
	add.s32 	%r157, %r124, 16;
	setp.gt.s32 	%p40, %r157, %r148;
	mov.b32 	%f289, %r145;
	add.f32 	%f290, %f288, %f289;
	selp.f32 	%f399, %f288, %f290, %p40;
	setp.ne.s32 	%p41, %r124, 0;
	@%p41 bra 	$L__BB1_26;
	shr.u32 	%r158, %r1, 3;
	and.b32  	%r159, %r158, 124;
	mov.u32 	%r160, _ZZN3cub18CUB_300001_SM_10006detail6reduce28DeviceReduceSingleTileKernelINS2_10policy_hubIfjN4cuda3std3__44plusIfEEE10Policy1000EN6thrust24THRUST_300001_SM_1000_NS6detail15normal_iteratorINSD_10device_ptrIfEEEEPfjS9_ff6squareEEvT0_T1_T2_T3_T4_T6_E12temp_storage;
	add.s32 	%r161, %r160, %r159;
	st.shared.f32 	[%r161+16], %f399;
$L__BB1_26:
	bar.sync 	0;
	setp.ne.s32 	%p42, %r1, 0;
	@%p42 bra 	$L__BB1_50;
	setp.gt.u32 	%p43, %r51, 32;
	ld.shared.f32 	%f291, [_ZZN3cub18CUB_300001_SM_10006detail6reduce28DeviceReduceSingleTileKernelINS2_10policy_hubIfjN4cuda3std3__44plusIfEEE10Policy1000EN6thrust24THRUST_300001_SM_1000_NS6detail15normal_iteratorINSD_10device_ptrIfEEEEPfjS9_ff6squareEEvT0_T1_T2_T3_T4_T6_E12temp_storage+20];
	add.f32 	%f292, %f399, %f291;
	selp.f32 	%f293, %f292, %f399, %p43;
	setp.gt.u32 	%p44, %r51, 64;
	ld.shared.f32 	%f294, [_ZZN3cub18CUB_300001_SM_10006detail6reduce28DeviceReduceSingleTileKernelINS2_10policy_hubIfjN4cuda3std3__44plusIfEEE10Policy1000EN6thrust24THRUST_300001_SM_1000_NS6detail15normal_iteratorINSD_10device_ptrIfEEEEPfjS9_ff6squareEEvT0_T1_T2_T3_T4_T6_E12temp_storage+24];
	add.f32 	%f295, %f294, %f293;
	selp.f32 	%f296, %f295, %f293, %p44;
	setp.gt.u32 	%p45, %r51, 96;
	ld.shared.f32 	%f297, [_ZZN3cub18CUB_300001_SM_10006detail6reduce28DeviceReduceSingleTileKernelINS2_10policy_hubIfjN4cuda3std3__44plusIfEEE10Policy1000EN6thrust24THRUST_300001_SM_1000_NS6detail15normal_iteratorINSD_10device_ptrIfEEEEPfjS9_ff6squareEEvT0_T1_T2_T3_T4_T6_E12temp_storage+28];
	add.f32 	%f298, %f297, %f296;
	selp.f32 	%f299, %f298, %f296, %p45;
	setp.gt.u32 	%p46, %r51, 128;
	ld.shared.f32 	%f300, [_ZZN3cub18CUB_300001_SM_10006detail6reduce28DeviceReduceSingleTileKernelINS2_10policy_hubIfjN4cuda3std3__44plusIfEEE10Policy1000EN6thrust24THRUST_300001_SM_1000_NS6detail15normal_iteratorINSD_10device_ptrIfEEEEPfjS9_ff6squareEEvT0_T1_T2_T3_T4_T6_E12temp_storage+32];
	add.f32 	%f301, %f300, %f299;
	selp.f32 	%f302, %f301, %f299, %p46;
	setp.gt.u32 	%p47, %r51, 160;
	ld.shared.f32 	%f303, [_ZZN3cub18CUB_300001_SM_10006detail6reduce28DeviceReduceSingleTileKernelINS2_10policy_hubIfjN4cuda3std3__44plusIfEEE10Policy1000EN6thrust24THRUST_300001_SM_1000_NS6detail15normal_iteratorINSD_10device_ptrIfEEEEPfjS9_ff6squareEEvT0_T1_T2_T3_T4_T6_E12temp_storage+36];
	add.f32 	%f304, %f303, %f302;
	selp.f32 	%f305, %f304, %f302, %p47;
	setp.gt.u32 	%p48, %r51, 192;
	ld.shared.f32 	%f306, [_ZZN3cub18CUB_300001_SM_10006detail6reduce28DeviceReduceSingleTileKernelINS2_10policy_hubIfjN4cuda3std3__44plusIfEEE10Policy1000EN6thrust24THRUST_300001_SM_1000_NS6detail15normal_iteratorINSD_10device_ptrIfEEEEPfjS9_ff6squareEEvT0_T1_T2_T3_T4_T6_E12temp_storage+40];
	add.f32 	%f307, %f306, %f305;
	selp.f32 	%f308, %f307, %f305, %p48;
	setp.gt.u32 	%p49, %r51, 224;
	ld.shared.f32 	%f309, [_ZZN3cub18CUB_300001_SM_10006detail6reduce28DeviceReduceSingleTileKernelINS2_10policy_hubIfjN4cuda3std3__44plusIfEEE10Policy1000EN6thrust24THRUST_300001_SM_1000_NS6detail15normal_iteratorINSD_10device_ptrIfEEEEPfjS9_ff6squareEEvT0_T1_T2_T3_T4_T6_E12temp_storage+44];
	add.f32 	%f310, %f309, %f308;
	selp.f32 	%f311, %f310, %f308, %p49;
	setp.gt.u32 	%p50, %r51, 256;
	ld.shared.f32 	%f312, [_ZZN3cub18CUB_300001_SM_10006detail6reduce28DeviceReduceSingleTileKernelINS2_10policy_hubIfjN4cuda3std3__44plusIfEEE10Policy1000EN6thrust24THRUST_300001_SM_1000_NS6detail15normal_iteratorINSD_10device_ptrIfEEEEPfjS9_ff6squareEEvT0_T1_T2_T3_T4_T6_E12temp_storage+48];
	add.f32 	%f313, %f312, %f311;
	selp.f32 	%f314, %f313, %f311, %p50;
	setp.gt.u32 	%p51, %r51, 288;
	ld.shared.f32 	%f315, [_ZZN3cub18CUB_300001_SM_10006detail6reduce28DeviceReduceSingleTileKernelINS2_10policy_hubIfjN4cuda3std3__44plusIfEEE10Policy1000EN6thrust24THRUST_300001_SM_1000_NS6detail15normal_iteratorINSD_10device_ptrIfEEEEPfjS9_ff6squareEEvT0_T1_T2_T3_T4_T6_E12temp_storage+52];
	add.f32 	%f316, %f315, %f314;
	selp.f32 	%f317, %f316, %f314, %p51;
	setp.gt.u32 	%p52, %r51, 320;
	ld.shared.f32 	%f318, [_ZZN3cub18CUB_300001_SM_10006detail6reduce28DeviceReduceSingleTileKernelINS2_10policy_hubIfjN4cuda3std3__44plusIfEEE10Policy1000EN6thrust24THRUST_300001_SM_1000_NS6detail15normal_iteratorINSD_10device_ptrIfEEEEPfjS9_ff6squareEEvT0_T1_T2_T3_T4_T6_E12temp_storage+56];
	add.f32 	%f319, %f318, %f317;
	selp.f32 	%f320, %f319, %f317, %p52;
	setp.gt.u32 	%p53, %r51, 352;
	ld.shared.f32 	%f321, [_ZZN3cub18CUB_300001_SM_10006detail6reduce28DeviceReduceSingleTileKernelINS2_10policy_hubIfjN4cuda3std3__44plusIfEEE10Policy1000EN6thrust24THRUST_300001_SM_1000_NS6detail15normal_iteratorINSD_10device_ptrIfEEEEPfjS9_ff6squareEEvT0_T1_T2_T3_T4_T6_E12temp_storage+60];
	add.f32 	%f322, %f321, %f320;
	selp.f32 	%f323, %f322, %f320, %p53;
	setp.gt.u32 	%p54, %r51, 384;
	ld.shared.f32 	%f324, [_ZZN3cub18CUB_300001_SM_10006detail6reduce28DeviceReduceSingleTileKernelINS2_10policy_hubIfjN4cuda3std3__44plusIfEEE10Policy1000EN6thrust24THRUST_300001_SM_1000_NS6detail15normal_iteratorINSD_10device_ptrIfEEEEPfjS9_ff6squareEEvT0_T1_T2_T3_T4_T6_E12temp_storage+64];
	add.f32 	%f325, %f324, %f323;
	selp.f32 	%f326, %f325, %f323, %p54;
	setp.gt.u32 	%p55, %r51, 416;
	ld.shared.f32 	%f327, [_ZZN3cub18CUB_300001_SM_10006detail6reduce28DeviceReduceSingleTileKernelINS2_10policy_hubIfjN4cuda3std3__44plusIfEEE10Policy1000EN6thrust24THRUST_300001_SM_1000_NS6detail15normal_iteratorINSD_10device_ptrIfEEEEPfjS9_ff6squareEEvT0_T1_T2_T3_T4_T6_E12temp_storage+68];
	add.f32 	%f328, %f327, %f326;
	selp.f32 	%f329, %f328, %f326, %p55;
	setp.gt.u32 	%p56, %r51, 448;
	ld.shared.f32 	%f330, [_ZZN3cub18CUB_300001_SM_10006detail6reduce28DeviceReduceSingleTileKernelINS2_10policy_hubIfjN4cuda3std3__44plusIfEEE10Policy1000EN6thrust24THRUST_300001_SM_1000_NS6detail15normal_iteratorINSD_10device_ptrIfEEEEPfjS9_ff6squareEEvT0_T1_T2_T3_T4_T6_E12temp_storage+72];
	add.f32 	%f331, %f330, %f329;
	selp.f32 	%f332, %f331, %f329, %p56;
	setp.gt.u32 	%p57, %r51, 480;
	ld.shared.f32 	%f333, [_ZZN3cub18CUB_300001_SM_10006detail6reduce28DeviceReduceSingleTileKernelINS2_10policy_hubIfjN4cuda3std3__44plusIfEEE10Policy1000EN6thrust24THRUST_300001_SM_1000_NS6detail15normal_iteratorINSD_10device_ptrIfEEEEPfjS9_ff6squareEEvT0_T1_T2_T3_T4_T6_E12temp_storage+76];
	add.f32 	%f334, %f333, %f332;
	selp.f32 	%f399, %f334, %f332, %p57;
	bra.uni 	$L__BB1_50;
$L__BB1_28:
	mov.u32 	%r21, %tid.x;
	mul.wide.u32 	%rd11, %r21, 4;
	add.s64 	%rd12, %rd2, %rd11;
	ld.global.f32 	%f43, [%rd12];
	ld.global.f32 	%f44, [%rd12+2048];
	mul.f32 	%f45, %f44, %f44;
	ld.global.f32 	%f46, [%rd12+4096];
	ld.global.f32 	%f47, [%rd12+6144];
	mul.f32 	%f48, %f47, %f47;
	ld.global.f32 	%f49, [%rd12+8192];
	ld.global.f32 	%f50, [%rd12+10240];
	mul.f32 	%f51, %f50, %f50;
	ld.global.f32 	%f52, [%rd12+12288];
	ld.global.f32 	%f53, [%rd12+14336];
	mul.f32 	%f54, %f53, %f53;
	ld.global.f32 	%f55, [%rd12+16384];
	ld.global.f32 	%f56, [%rd12+18432];
	mul.f32 	%f57, %f56, %f56;
	ld.global.f32 	%f58, [%rd12+20480];
	ld.global.f32 	%f59, [%rd12+22528];
	mul.f32 	%f60, %f59, %f59;
	ld.global.f32 	%f61, [%rd12+24576];
	ld.global.f32 	%f62, [%rd12+26624];
	mul.f32 	%f63, %f62, %f62;
	ld.global.f32 	%f64, [%rd12+28672];
	ld.global.f32 	%f65, [%rd12+30720];
	mul.f32 	%f66, %f65, %f65;
	fma.rn.f32 	%f67, %f43, %f43, %f45;
	fma.rn.f32 	%f68, %f46, %f46, %f48;
	fma.rn.f32 	%f69, %f49, %f49, %f51;
	fma.rn.f32 	%f70, %f52, %f52, %f54;
	fma.rn.f32 	%f71, %f55, %f55, %f57;
	fma.rn.f32 	%f72, %f58, %f58, %f60;
	fma.rn.f32 	%f73, %f61, %f61, %f63;
	fma.rn.f32 	%f74, %f64, %f64, %f66;
	add.f32 	%f75, %f67, %f68;
	add.f32 	%f76, %f69, %f70;
	add.f32 	%f77, %f71, %f72;
	add.f32 	%f78, %f73, %f74;
	add.f32 	%f79, %f75, %f76;
	add.f32 	%f80, %f77, %f78;
	add.f32 	%f398, %f79, %f80;
	add.s32 	%r22, %r51, -8192;
	setp.lt.u32 	%p3, %r22, 8192;
	mov.b32 	%r202, 8192;
	@%p3 bra 	$L__BB1_32;
	mov.b32 	%r202, 8192;
$L__BB1_30:
	add.s32 	%r54, %r21, %r202;
	mul.wide.u32 	%rd13, %r54, 4;
	add.s64 	%rd14, %rd2, %rd13;
	ld.global.f32 	%f81, [%rd14];
	ld.global.f32 	%f82, [%rd14+2048];
	ld.global.f32 	%f83, [%rd14+4096];
	mul.f32 	%f84, %f83, %f83;
	ld.global.f32 	%f85, [%rd14+6144];
	ld.global.f32 	%f86, [%rd14+8192];
	mul.f32 	%f87, %f86, %f86;
	ld.global.f32 	%f88, [%rd14+10240];
	ld.global.f32 	%f89, [%rd14+12288];
	mul.f32 	%f90, %f89, %f89;
	ld.global.f32 	%f91, [%rd14+14336];
	ld.global.f32 	%f92, [%rd14+16384];
	mul.f32 	%f93, %f92, %f92;
	ld.global.f32 	%f94, [%rd14+18432];
	ld.global.f32 	%f95, [%rd14+20480];
	mul.f32 	%f96, %f95, %f95;
	ld.global.f32 	%f97, [%rd14+22528];
	ld.global.f32 	%f98, [%rd14+24576];
	mul.f32 	%f99, %f98, %f98;
	ld.global.f32 	%f100, [%rd14+26624];
	ld.global.f32 	%f101, [%rd14+28672];
	mul.f32 	%f102, %f101, %f101;
	ld.global.f32 	%f103, [%rd14+30720];
	fma.rn.f32 	%f104, %f81, %f81, %f398;
	fma.rn.f32 	%f105, %f82, %f82, %f84;
	fma.rn.f32 	%f106, %f85, %f85, %f87;
	fma.rn.f32 	%f107, %f88, %f88, %f90;
	fma.rn.f32 	%f108, %f91, %f91, %f93;
	fma.rn.f32 	%f109, %f94, %f94, %f96;
	fma.rn.f32 	%f110, %f97, %f97, %f99;
	fma.rn.f32 	%f111, %f100, %f100, %f102;
	add.f32 	%f112, %f104, %f105;
	add.f32 	%f113, %f106, %f107;
	add.f32 	%f114, %f108, %f109;
	add.f32 	%f115, %f110, %f111;
	add.f32 	%f116, %f112, %f113;
	add.f32 	%f117, %f114, %f115;
	add.f32 	%f118, %f116, %f117;
	fma.rn.f32 	%f398, %f103, %f103, %f118;
	sub.s32 	%r55, %r51, %r202;
	setp.lt.u32 	%p4, %r55, 8192;
	@%p4 bra 	$L__BB1_46;
	add.s32 	%r202, %r202, 8192;
	setp.le.u32 	%p5, %r202, %r22;
	@%p5 bra 	$L__BB1_30;
$L__BB1_32:
	setp.le.u32 	%p6, %r51, %r202;
	sub.s32 	%r56, %r51, %r202;
	setp.ge.s32 	%p7, %r21, %r56;
	or.pred  	%p8, %p6, %p7;
	@%p8 bra 	$L__BB1_46;
	not.b32 	%r58, %r21;
	add.s32 	%r59, %r51, %r58;
	sub.s32 	%r60, %r59, %r202;
	shr.u32 	%r61, %r60, 9;
	add.s32 	%r26, %r61, 1;
	and.b32  	%r27, %r26, 15;
	setp.lt.u32 	%p9, %r60, 7680;
	mov.u32 	%r207, %r21;
	@%p9 bra 	$L__BB1_37;
	or.b32  	%r205, %r21, 4096;
	add.s32 	%r204, %r21, %r202;
	and.b32  	%r62, %r26, 16777200;
	neg.s32 	%r203, %r62;
$L__BB1_35:
	.pragma "nounroll";
	mul.wide.u32 	%rd15, %r204, 4;
	add.s64 	%rd16, %rd2, %rd15;
	ld.global.f32 	%f120, [%rd16];
	fma.rn.f32 	%f121, %f120, %f120, %f398;
	add.s32 	%r63, %r204, 512;
	mul.wide.u32 	%rd17, %r63, 4;
	add.s64 	%rd18, %rd2, %rd17;
	ld.global.f32 	%f122, [%rd18];
	fma.rn.f32 	%f123, %f122, %f122, %f121;
	add.s32 	%r64, %r204, 1024;
	mul.wide.u32 	%rd19, %r64, 4;
	add.s64 	%rd20, %rd2, %rd19;
	ld.global.f32 	%f124, [%rd20];
	fma.rn.f32 	%f125, %f124, %f124, %f123;
	add.s32 	%r65, %r204, 1536;
	mul.wide.u32 	%rd21, %r65, 4;
	add.s64 	%rd22, %rd2, %rd21;
	ld.global.f32 	%f126, [%rd22];
	fma.rn.f32 	%f127, %f126, %f126, %f125;
	add.s32 	%r66, %r204, 2048;
	mul.wide.u32 	%rd23, %r66, 4;
	add.s64 	%rd24, %rd2, %rd23;
	ld.global.f32 	%f128, [%rd24];
	fma.rn.f32 	%f129, %f128, %f128, %f127;
	add.s32 	%r67, %r204, 2560;
	mul.wide.u32 	%rd25, %r67, 4;
	add.s64 	%rd26, %rd2, %rd25;
	ld.global.f32 	%f130, [%rd26];
	fma.rn.f32 	%f131, %f130, %f130, %f129;
	add.s32 	%r68, %r204, 3072;
	mul.wide.u32 	%rd27, %r68, 4;
	add.s64 	%rd28, %rd2, %rd27;
	ld.global.f32 	%f132, [%rd28];
	fma.rn.f32 	%f133, %f132, %f132, %f131;
	add.s32 	%r69, %r204, 3584;
	mul.wide.u32 	%rd29, %r69, 4;
	add.s64 	%rd30, %rd2, %rd29;
	ld.global.f32 	%f134, [%rd30];
	fma.rn.f32 	%f135, %f134, %f134, %f133;
	add.s32 	%r70, %r204, 4096;
	mul.wide.u32 	%rd31, %r70, 4;
	add.s64 	%rd32, %rd2, %rd31;
	ld.global.f32 	%f136, [%rd32];
	fma.rn.f32 	%f137, %f136, %f136, %f135;
	add.s32 	%r71, %r204, 4608;
	mul.wide.u32 	%rd33, %r71, 4;
	add.s64 	%rd34, %rd2, %rd33;
	ld.global.f32 	%f138, [%rd34];
	fma.rn.f32 	%f139, %f138, %f138, %f137;
	add.s32 	%r72, %r204, 5120;
	mul.wide.u32 	%rd35, %r72, 4;
	add.s64 	%rd36, %rd2, %rd35;
	ld.global.f32 	%f140, [%rd36];
	fma.rn.f32 	%f141, %f140, %f140, %f139;
	add.s32 	%r73, %r204, 5632;
	mul.wide.u32 	%rd37, %r73, 4;
	add.s64 	%rd38, %rd2, %rd37;
	ld.global.f32 	%f142, [%rd38];
	fma.rn.f32 	%f143, %f142, %f142, %f141;
	add.s32 	%r74, %r204, 6144;
	mul.wide.u32 	%rd39, %r74, 4;
	add.s64 	%rd40, %rd2, %rd39;
	ld.global.f32 	%f144, [%rd40];
	fma.rn.f32 	%f145, %f144, %f144, %f143;
	add.s32 	%r75, %r204, 6656;
	mul.wide.u32 	%rd41, %r75, 4;
	add.s64 	%rd42, %rd2, %rd41;
	ld.global.f32 	%f146, [%rd42];
	fma.rn.f32 	%f147, %f146, %f146, %f145;
	add.s32 	%r76, %r204, 7168;
	mul.wide.u32 	%rd43, %r76, 4;
	add.s64 	%rd44, %rd2, %rd43;
	ld.global.f32 	%f148, [%rd44];
	fma.rn.f32 	%f149, %f148, %f148, %f147;
	add.s32 	%r77, %r204, 7680;
	mul.wide.u32 	%rd45, %r77, 4;
	add.s64 	%rd46, %rd2, %rd45;
	ld.global.f32 	%f150, [%rd46];
	fma.rn.f32 	%f398, %f150, %f150, %f149;
	add.s32 	%r205, %r205, 8192;
	add.s32 	%r204, %r204, 8192;
	add.s32 	%r203, %r203, 16;
	setp.ne.s32 	%p10, %r203, 0;
	@%p10 bra 	$L__BB1_35;
	add.s32 	%r207, %r205, -4096;
$L__BB1_37:
	setp.eq.s32 	%p11, %r27, 0;
	@%p11 bra 	$L__BB1_46;
	and.b32  	%r39, %r26, 7;
	setp.lt.u32 	%p12, %r27, 8;
	@%p12 bra 	$L__BB1_40;
	add.s32 	%r78, %r207, %r202;
	mul.wide.u32 	%rd47, %r78, 4;
	add.s64 	%rd48, %rd2, %rd47;
	ld.global.f32 	%f152, [%rd48];
	fma.rn.f32 	%f153, %f152, %f152, %f398;
	add.s32 	%r79, %r78, 512;
	mul.wide.u32 	%rd49, %r79, 4;
	add.s64 	%rd50, %rd2, %rd49;
	ld.global.f32 	%f154, [%rd50];
	fma.rn.f32 	%f155, %f154, %f154, %f153;
	add.s32 	%r80, %r78, 1024;
	mul.wide.u32 	%rd51, %r80, 4;
	add.s64 	%rd52, %rd2, %rd51;
	ld.global.f32 	%f156, [%rd52];
	fma.rn.f32 	%f157, %f156, %f156, %f155;
	add.s32 	%r81, %r78, 1536;
	mul.wide.u32 	%rd53, %r81, 4;
	add.s64 	%rd54, %rd2, %rd53;
	ld.global.f32 	%f158, [%rd54];
	fma.rn.f32 	%f159, %f158, %f158, %f157;
	add.s32 	%r82, %r78, 2048;
	mul.wide.u32 	%rd55, %r82, 4;
	add.s64 	%rd56, %rd2, %rd55;
	ld.global.f32 	%f160, [%rd56];
	fma.rn.f32 	%f161, %f160, %f160, %f159;
	add.s32 	%r83, %r78, 2560;
	mul.wide.u32 	%rd57, %r83, 4;
	add.s64 	%rd58, %rd2, %rd57;
	ld.global.f32 	%f162, [%rd58];
	fma.rn.f32 	%f163, %f162, %f162, %f161;
	add.s32 	%r84, %r78, 3072;
	mul.wide.u32 	%rd59, %r84, 4;
	add.s64 	%rd60, %rd2, %rd59;
	ld.global.f32 	%f164, [%rd60];
	fma.rn.f32 	%f165, %f164, %f164, %f163;
	add.s32 	%r85, %r78, 3584;
	mul.wide.u32 	%rd61, %r85, 4;
	add.s64 	%rd62, %rd2, %rd61;
	ld.global.f32 	%f166, [%rd62];
	fma.rn.f32 	%f398, %f166, %f166, %f165;
	add.s32 	%r207, %r207, 4096;
$L__BB1_40:
	setp.eq.s32 	%p13, %r39, 0;
	@%p13 bra 	$L__BB1_46;
	and.b32  	%r42, %r26, 3;
	setp.lt.u32 	%p14, %r39, 4;
	@%p14 bra 	$L__BB1_43;
	add.s32 	%r86, %r207, %r202;
	mul.wide.u32 	%rd63, %r86, 4;
	add.s64 	%rd64, %rd2, %rd63;
	ld.global.f32 	%f168, [%rd64];
	fma.rn.f32 	%f169, %f168, %f168, %f398;
	add.s32 	%r87, %r86, 512;
	mul.wide.u32 	%rd65, %r87, 4;
	add.s64 	%rd66, %rd2, %rd65;
	ld.global.f32 	%f170, [%rd66];
	fma.rn.f32 	%f171, %f170, %f170, %f169;
	add.s32 	%r88, %r86, 1024;
	mul.wide.u32 	%rd67, %r88, 4;
	add.s64 	%rd68, %rd2, %rd67;
	ld.global.f32 	%f172, [%rd68];
	fma.rn.f32 	%f173, %f172, %f172, %f171;
	add.s32 	%r89, %r86, 1536;
	mul.wide.u32 	%rd69, %r89, 4;
	add.s64 	%rd70, %rd2, %rd69;
	ld.global.f32 	%f174, [%rd70];
	fma.rn.f32 	%f398, %f174, %f174, %f173;
	add.s32 	%r207, %r207, 2048;
$L__BB1_43:
	setp.eq.s32 	%p15, %r42, 0;
	@%p15 bra 	$L__BB1_46;
	add.s32 	%r210, %r207, %r202;
	neg.s32 	%r209, %r42;
$L__BB1_45:
	.pragma "nounroll";
	mul.wide.u32 	%rd71, %r210, 4;
	add.s64 	%rd72, %rd2, %rd71;
	ld.global.f32 	%f175, [%rd72];
	fma.rn.f32 	%f398, %f175, %f175, %f398;
	add.s32 	%r210, %r210, 512;
	add.s32 	%r209, %r209, 1;
	setp.ne.s32 	%p16, %r209, 0;
	@%p16 bra 	$L__BB1_45;
$L__BB1_46:
	// begin inline asm
	mov.u32 %r90, %laneid;
	// end inline asm
	mov.b32 	%r92, %f398;
	mov.b32 	%r93, 1;
	mov.b32 	%r114, 31;
	mov.b32 	%r115, -1;
	// begin inline asm
	shfl.sync.down.b32 %r91, %r92, %r93, %r114, %r115;
	// end inline asm
	setp.gt.s32 	%p17, %r90, 30;
	mov.b32 	%f176, %r91;
	add.f32 	%f177, %f398, %f176;
	selp.f32 	%f178, %f398, %f177, %p17;
	mov.b32 	%r97, %f178;
	mov.b32 	%r98, 2;
	// begin inline asm
	shfl.sync.down.b32 %r96, %r97, %r98, %r114, %r115;
	// end inline asm
	setp.gt.s32 	%p18, %r90, 29;
	mov.b32 	%f179, %r96;
	add.f32 	%f180, %f178, %f179;
	selp.f32 	%f181, %f178, %f180, %p18;
	mov.b32 	%r102, %f181;
	mov.b32 	%r103, 4;
	// begin inline asm
	shfl.sync.down.b32 %r101, %r102, %r103, %r114, %r115;
	// end inline asm
	setp.gt.s32 	%p19, %r90, 27;
	mov.b32 	%f182, %r101;
	add.f32 	%f183, %f181, %f182;
	selp.f32 	%f184, %f181, %f183, %p19;
	mov.b32 	%r107, %f184;
	mov.b32 	%r108, 8;
	// begin inline asm
	shfl.sync.down.b32 %r106, %r107, %r108, %r114, %r115;
	// end inline asm
	setp.gt.s32 	%p20, %r90, 23;
	mov.b32 	%f185, %r106;
	add.f32 	%f186, %f184, %f185;
	selp.f32 	%f187, %f184, %f186, %p20;
	mov.b32 	%r112, %f187;
	mov.b32 	%r113, 16;
	// begin inline asm
	shfl.sync.down.b32 %r111, %r112, %r113, %r114, %r115;
	// end inline asm
	setp.gt.s32 	%p21, %r90, 15;
	mov.b32 	%f188, %r111;
	add.f32 	%f38, %f187, %f188;
	selp.f32 	%f399, %f187, %f38, %p21;
	setp.ne.s32 	%p22, %r90, 0;
	@%p22 bra 	$L__BB1_48;
	shr.u32 	%r116, %r21, 3;
	and.b32  	%r117, %r116, 124;
	mov.u32 	%r118, _ZZN3cub18CUB_300001_SM_10006detail6reduce28DeviceReduceSingleTileKernelINS2_10policy_hubIfjN4cuda3std3__44plusIfEEE10Policy1000EN6thrust24THRUST_300001_SM_1000_NS6detail15normal_iteratorINSD_10device_ptrIfEEEEPfjS9_ff6squareEEvT0_T1_T2_T3_T4_T6_E12temp_storage;
	add.s32 	%r119, %r118, %r117;
	st.shared.f32 	[%r119+16], %f38;
$L__BB1_48:
	bar.sync 	0;
	setp.ne.s32 	%p23, %r21, 0;
	@%p23 bra 	$L__BB1_50;
	ld.shared.f32 	%f189, [_ZZN3cub18CUB_300001_SM_10006detail6reduce28DeviceReduceSingleTileKernelINS2_10policy_hubIfjN4cuda3std3__44plusIfEEE10Policy1000EN6thrust24THRUST_300001_SM_1000_NS6detail15normal_iteratorINSD_10device_ptrIfEEEEPfjS9_ff6squareEEvT0_T1_T2_T3_T4_T6_E12temp_storage+20];
	add.f32 	%f190, %f399, %f189;
	ld.shared.f32 	%f191, [_ZZN3cub18CUB_300001_SM_10006detail6reduce28DeviceReduceSingleTileKernelINS2_10policy_hubIfjN4cuda3std3__44plusIfEEE10Policy1000EN6thrust24THRUST_300001_SM_1000_NS6detail15normal_iteratorINSD_10device_ptrIfEEEEPfjS9_ff6squareEEvT0_T1_T2_T3_T4_T6_E12temp_storage+24];
	add.f32 	%f192, %f190, %f191;
	ld.shared.f32 	%f193, [_ZZN3cub18CUB_300001_SM_10006detail6reduce28DeviceReduceSingleTileKernelINS2_10policy_hubIfjN4cuda3std3__44plusIfEEE10Policy1000EN6thrust24THRUST_300001_SM_1000_NS6detail15normal_iteratorINSD_10device_ptrIfEEEEPfjS9_ff6squareEEvT0_T1_T2_T3_T4_T6_E12temp_storage+28];
	add.f32 	%f194, %f192, %f193;
	ld.shared.f32 	%f195, [_ZZN3cub18CUB_300001_SM_10006detail6reduce28DeviceReduceSingleTileKernelINS2_10policy_hubIfjN4cuda3std3__44plusIfEEE10Policy1000EN6thrust24THRUST_300001_SM_1000_NS6detail15normal_iteratorINSD_10device_ptrIfEEEEPfjS9_ff6squareEEvT0_T1_T2_T3_T4_T6_E12temp_storage+32];
	add.f32 	%f196, %f194, %f195;
	ld.shared.f32 	%f197, [_ZZN3cub18CUB_300001_SM_10006detail6reduce28DeviceReduceSingleTileKernelINS2_10policy_hubIfjN4cuda3std3__44plusIfEEE10Policy1000EN6thrust24THRUST_300001_SM_1000_NS6detail15normal_iteratorINSD_10device_ptrIfEEEEPfjS9_ff6squareEEvT0_T1_T2_T3_T4_T6_E12temp_storage+36];
	add.f32 	%f198, %f196, %f197;
	ld.shared.f32 	%f199, [_ZZN3cub18CUB_300001_SM_10006detail6reduce28DeviceReduceSingleTileKernelINS2_10policy_hubIfjN4cuda3std3__44plusIfEEE10Policy1000EN6thrust24THRUST_300001_SM_1000_NS6detail15normal_iteratorINSD_10device_ptrIfEEEEPfjS9_ff6squareEEvT0_T1_T2_T3_T4_T6_E12temp_storage+40];
	add.f32 	%f200, %f198, %f199;
	ld.shared.f32 	%f201, [_ZZN3cub18CUB_300001_SM_10006detail6reduce28DeviceReduceSingleTileKernelINS2_10policy_hubIfjN4cuda3std3__44plusIfEEE10Policy1000EN6thrust24THRUST_300001_SM_1000_NS6detail15normal_iteratorINSD_10device_ptrIfEEEEPfjS9_ff6squareEEvT0_T1_T2_T3_T4_T6_E12temp_storage+44];
	add.f32 	%f202, %f200, %f201;
	ld.shared.f32 	%f203, [_ZZN3cub18CUB_300001_SM_10006detail6reduce28DeviceReduceSingleTileKernelINS2_10policy_hubIfjN4cuda3std3__44plusIfEEE10Policy1000EN6thrust24THRUST_300001_SM_1000_NS6detail15normal_iteratorINSD_10device_ptrIfEEEEPfjS9_ff6squareEEvT0_T1_T2_T3_T4_T6_E12temp_storage+48];
	add.f32 	%f204, %f202, %f203;
	ld.shared.f32 	%f205, [_ZZN3cub18CUB_300001_SM_10006detail6reduce28DeviceReduceSingleTileKernelINS2_10policy_hubIfjN4cuda3std3__44plusIfEEE10Policy1000EN6thrust24THRUST_300001_SM_1000_NS6detail15normal_iteratorINSD_10device_ptrIfEEEEPfjS9_ff6squareEEvT0_T1_T2_T3_T4_T6_E12temp_storage+52];
	add.f32 	%f206, %f204, %f205;
	ld.shared.f32 	%f207, [_ZZN3cub18CUB_300001_SM_10006detail6reduce28DeviceReduceSingleTileKernelINS2_10policy_hubIfjN4cuda3std3__44plusIfEEE10Policy1000EN6thrust24THRUST_300001_SM_1000_NS6detail15normal_iteratorINSD_10device_ptrIfEEEEPfjS9_ff6squareEEvT0_T1_T2_T3_T4_T6_E12temp_storage+56];
	add.f32 	%f208, %f206, %f207;
	ld.shared.f32 	%f209, [_ZZN3cub18CUB_300001_SM_10006detail6reduce28DeviceReduceSingleTileKernelINS2_10policy_hubIfjN4cuda3std3__44plusIfEEE10Policy1000EN6thrust24THRUST_300001_SM_1000_NS6detail15normal_iteratorINSD_10device_ptrIfEEEEPfjS9_ff6squareEEvT0_T1_T2_T3_T4_T6_E12temp_storage+60];
	add.f32 	%f210, %f208, %f209;
	ld.shared.f32 	%f211, [_ZZN3cub18CUB_300001_SM_10006detail6reduce28DeviceReduceSingleTileKernelINS2_10policy_hubIfjN4cuda3std3__44plusIfEEE10Policy1000EN6thrust24THRUST_300001_SM_1000_NS6detail15normal_iteratorINSD_10device_ptrIfEEEEPfjS9_ff6squareEEvT0_T1_T2_T3_T4_T6_E12temp_storage+64];
	add.f32 	%f212, %f210, %f211;
	ld.shared.f32 	%f213, [_ZZN3cub18CUB_300001_SM_10006detail6reduce28DeviceReduceSingleTileKernelINS2_10policy_hubIfjN4cuda3std3__44plusIfEEE10Policy1000EN6thrust24THRUST_300001_SM_1000_NS6detail15normal_iteratorINSD_10device_ptrIfEEEEPfjS9_ff6squareEEvT0_T1_T2_T3_T4_T6_E12temp_storage+68];
	add.f32 	%f214, %f212, %f213;
	ld.shared.f32 	%f215, [_ZZN3cub18CUB_300001_SM_10006detail6reduce28DeviceReduceSingleTileKernelINS2_10policy_hubIfjN4cuda3std3__44plusIfEEE10Policy1000EN6thrust24THRUST_300001_SM_1000_NS6detail15normal_iteratorINSD_10device_ptrIfEEEEPfjS9_ff6squareEEvT0_T1_T2_T3_T4_T6_E12temp_storage+72];
	add.f32 	%f216, %f214, %f215;
	ld.shared.f32 	%f217, [_ZZN3cub18CUB_300001_SM_10006detail6reduce28DeviceReduceSingleTileKernelINS2_10policy_hubIfjN4cuda3std3__44plusIfEEE10Policy1000EN6thrust24THRUST_300001_SM_1000_NS6detail15normal_iteratorINSD_10device_ptrIfEEEEPfjS9_ff6squareEEvT0_T1_T2_T3_T4_T6_E12temp_storage+76];
	add.f32 	%f399, %f216, %f217;
$L__BB1_50:
	mov.u32 	%r192, %tid.x;
	setp.ne.s32 	%p65, %r192, 0;
	@%p65 bra 	$L__BB1_52;
	add.f32 	%f377, %f42, %f399;
	st.global.f32 	[%rd1], %f377;
$L__BB1_52:
	ret;

}
	// .globl	_ZN3cub18CUB_300001_SM_10006detail6reduce18DeviceReduceKernelINS2_10policy_hubIfjN4cuda3std3__44plusIfEEE10Policy1000EN6thrust24THRUST_300001_SM_1000_NS6detail15normal_iteratorINSD_10device_ptrIfEEEEjS9_f6squareEEvT0_PT3_T1_NS0_13GridEvenShareISN_EET2_T4_
.visible .entry _ZN3cub18CUB_300001_SM_10006detail6reduce18DeviceReduceKernelINS2_10policy_hubIfjN4cuda3std3__44plusIfEEE10Policy1000EN6thrust24THRUST_300001_SM_1000_NS6detail15normal_iteratorINSD_10device_ptrIfEEEEjS9_f6squareEEvT0_PT3_T1_NS0_13GridEvenShareISN_EET2_T4_(
	.param .align 8 .b8 _ZN3cub18CUB_300001_SM_10006detail6reduce18DeviceReduceKernelINS2_10policy_hubIfjN4cuda3std3__44plusIfEEE10Policy1000EN6thrust24THRUST_300001_SM_1000_NS6detail15normal_iteratorINSD_10device_ptrIfEEEEjS9_f6squareEEvT0_PT3_T1_NS0_13GridEvenShareISN_EET2_T4__param_0[8],
	.param .u64 .ptr .align 1 _ZN3cub18CUB_300001_SM_10006detail6reduce18DeviceReduceKernelINS2_10policy_hubIfjN4cuda3std3__44plusIfEEE10Policy1000EN6thrust24THRUST_300001_SM_1000_NS6detail15normal_iteratorINSD_10device_ptrIfEEEEjS9_f6squareEEvT0_PT3_T1_NS0_13GridEvenShareISN_EET2_T4__param_1,
	.param .u32 _ZN3cub18CUB_300001_SM_10006detail6reduce18DeviceReduceKernelINS2_10policy_hubIfjN4cuda3std3__44plusIfEEE10Policy1000EN6thrust24THRUST_300001_SM_1000_NS6detail15normal_iteratorINSD_10device_ptrIfEEEEjS9_f6squareEEvT0_PT3_T1_NS0_13GridEvenShareISN_EET2_T4__param_2,
	.param .align 4 .b8 _ZN3cub18CUB_300001_SM_10006detail6reduce18DeviceReduceKernelINS2_10policy_hubIfjN4cuda3std3__44plusIfEEE10Policy1000EN6thrust24THRUST_300001_SM_1000_NS6detail15normal_iteratorINSD_10device_ptrIfEEEEjS9_f6squareEEvT0_PT3_T1_NS0_13GridEvenShareISN_EET2_T4__param_3[40],
	.param .align 1 .b8 _ZN3cub18CUB_300001_SM_10006detail6reduce18DeviceReduceKernelINS2_10policy_hubIfjN4cuda3std3__44plusIfEEE10Policy1000EN6thrust24THRUST_300001_SM_1000_NS6detail15normal_iteratorINSD_10device_ptrIfEEEEjS9_f6squareEEvT0_PT3_T1_NS0_13GridEvenShareISN_EET2_T4__param_4[1],
	.param .align 1 .b8 _ZN3cub18CUB_300001_SM_10006detail6reduce18DeviceReduceKernelINS2_10policy_hubIfjN4cuda3std3__44plusIfEEE10Policy1000EN6thrust24THRUST_300001_SM_1000_NS6detail15normal_iteratorINSD_10device_ptrIfEEEEjS9_f6squareEEvT0_PT3_T1_NS0_13GridEvenShareISN_EET2_T4__param_5[1]
)
.maxntid 512
{
	.reg .pred 	%p<65>;
	.reg .b16 	%rs<4>;
	.reg .b32 	%r<277>;
	.reg .b32 	%f<396>;
	.reg .b64 	%rd<129>;
	// demoted variable
	.shared .align 4 .b8 _ZZN3cub18CUB_300001_SM_10006detail6reduce18DeviceReduceKernelINS2_10policy_hubIfjN4cuda3std3__44plusIfEEE10Policy1000EN6thrust24THRUST_300001_SM_1000_NS6detail15normal_iteratorINSD_10device_ptrIfEEEEjS9_f6squareEEvT0_PT3_T1_NS0_13GridEvenShareISN_EET2_T4_E12temp_storage[84];
	ld.param.u32 	%r1, [_ZN3cub18CUB_300001_SM_10006detail6reduce18DeviceReduceKernelINS2_10policy_hubIfjN4cuda3std3__44plusIfEEE10Policy1000EN6thrust24THRUST_300001_SM_1000_NS6detail15normal_iteratorINSD_10device_ptrIfEEEEjS9_f6squareEEvT0_PT3_T1_NS0_13GridEvenShareISN_EET2_T4__param_3+20];
	ld.param.u32 	%r2, [_ZN3cub18CUB_300001_SM_10006detail6reduce18DeviceReduceKernelINS2_10policy_hubIfjN4cuda3std3__44plusIfEEE10Policy1000EN6thrust24THRUST_300001_SM_1000_NS6detail15normal_iteratorINSD_10device_ptrIfEEEEjS9_f6squareEEvT0_PT3_T1_NS0_13GridEvenShareISN_EET2_T4__param_3+24];
	ld.param.u64 	%rd3, [_ZN3cub18CUB_300001_SM_10006detail6reduce18DeviceReduceKernelINS2_10policy_hubIfjN4cuda3std3__44plusIfEEE10Policy1000EN6thrust24THRUST_300001_SM_1000_NS6detail15normal_iteratorINSD_10device_ptrIfEEEEjS9_f6squareEEvT0_PT3_T1_NS0_13GridEvenShareISN_EET2_T4__param_0];
	ld.param.u64 	%rd2, [_ZN3cub18CUB_300001_SM_10006detail6reduce18DeviceReduceKernelINS2_10policy_hubIfjN4cuda3std3__44plusIfEEE10Policy1000EN6thrust24THRUST_300001_SM_1000_NS6detail15normal_iteratorINSD_10device_ptrIfEEEEjS9_f6squareEEvT0_PT3_T1_NS0_13GridEvenShareISN_EET2_T4__param_1];
	cvta.to.global.u64 	%rd1, %rd3;
	mov.u32 	%r3, %ctaid.x;
	shl.b32 	%r4, %r2, 13;
	shl.b32 	%r268, %r3, 13;
	sub.s32 	%r6, %r1, %r268;
	setp.gt.u32 	%p1, %r6, 8191;
	@%p1 bra 	$L__BB2_26;
	mov.u32 	%r7, %tid.x;
	setp.ge.u32 	%p23, %r7, %r6;
	mov.f32 	%f384, 0f00000000;
	mov.u32 	%r259, %r7;
	@%p23 bra 	$L__BB2_3;
	add.s32 	%r153, %r268, %r7;
	mul.wide.u32 	%rd66, %r153, 4;
	add.s64 	%rd67, %rd1, %rd66;
	ld.global.f32 	%f217, [%rd67];
	mul.f32 	%f384, %f217, %f217;
	add.s32 	%r259, %r7, 512;
$L__BB2_3:
	setp.ge.u32 	%p24, %r259, %r6;
	@%p24 bra 	$L__BB2_17;
	not.b32 	%r154, %r259;
	add.s32 	%r155, %r1, %r154;
	sub.s32 	%r156, %r155, %r268;
	shr.u32 	%r157, %r156, 9;
	add.s32 	%r10, %r157, 1;
	and.b32  	%r11, %r10, 15;
	setp.lt.u32 	%p25, %r156, 7680;
	@%p25 bra 	$L__BB2_8;
	or.b32  	%r258, %r259, 4096;
	add.s32 	%r257, %r259, %r268;
	and.b32  	%r158, %r10, 16777200;
	neg.s32 	%r256, %r158;
$L__BB2_6:
	.pragma "nounroll";
	mul.wide.u32 	%rd68, %r257, 4;
	add.s64 	%rd69, %rd1, %rd68;
	ld.global.f32 	%f219, [%rd69];
	fma.rn.f32 	%f220, %f219, %f219, %f384;
	add.s32 	%r159, %r257, 512;
	mul.wide.u32 	%rd70, %r159, 4;
	add.s64 	%rd71, %rd1, %rd70;
	ld.global.f32 	%f221, [%rd71];
	fma.rn.f32 	%f222, %f221, %f221, %f220;
	add.s32 	%r160, %r257, 1024;
	mul.wide.u32 	%rd72, %r160, 4;
	add.s64 	%rd73, %rd1, %rd72;
	ld.global.f32 	%f223, [%rd73];
	fma.rn.f32 	%f224, %f223, %f223, %f222;
	add.s32 	%r161, %r257, 1536;
	mul.wide.u32 	%rd74, %r161, 4;
	add.s64 	%rd75, %rd1, %rd74;
	ld.global.f32 	%f225, [%rd75];
	fma.rn.f32 	%f226, %f225, %f225, %f224;
	add.s32 	%r162, %r257, 2048;
	mul.wide.u32 	%rd76, %r162, 4;
	add.s64 	%rd77, %rd1, %rd76;
	ld.global.f32 	%f227, [%rd77];
	fma.rn.f32 	%f228, %f227, %f227, %f226;
	add.s32 	%r163, %r257, 2560;
	mul.wide.u32 	%rd78, %r163, 4;
	add.s64 	%rd79, %rd1, %rd78;
	ld.global.f32 	%f229, [%rd79];
	fma.rn.f32 	%f230, %f229, %f229, %f228;
	add.s32 	%r164, %r257, 3072;
	mul.wide.u32 	%rd80, %r164, 4;
	add.s64 	%rd81, %rd1, %rd80;
	ld.global.f32 	%f231, [%rd81];
	fma.rn.f32 	%f232, %f231, %f231, %f230;
	add.s32 	%r165, %r257, 3584;
	mul.wide.u32 	%rd82, %r165, 4;
	add.s64 	%rd83, %rd1, %rd82;
	ld.global.f32 	%f233, [%rd83];
	fma.rn.f32 	%f234, %f233, %f233, %f232;
	add.s32 	%r166, %r257, 4096;
	mul.wide.u32 	%rd84, %r166, 4;
	add.s64 	%rd85, %rd1, %rd84;
	ld.global.f32 	%f235, [%rd85];
	fma.rn.f32 	%f236, %f235, %f235, %f234;
	add.s32 	%r167, %r257, 4608;
	mul.wide.u32 	%rd86, %r167, 4;
	add.s64 	%rd87, %rd1, %rd86;
	ld.global.f32 	%f237, [%rd87];
	fma.rn.f32 	%f238, %f237, %f237, %f236;
	add.s32 	%r168, %r257, 5120;
	mul.wide.u32 	%rd88, %r168, 4;
	add.s64 	%rd89, %rd1, %rd88;
	ld.global.f32 	%f239, [%rd89];
	fma.rn.f32 	%f240, %f239, %f239, %f238;
	add.s32 	%r169, %r257, 5632;
	mul.wide.u32 	%rd90, %r169, 4;
	add.s64 	%rd91, %rd1, %rd90;
	ld.global.f32 	%f241, [%rd91];
	fma.rn.f32 	%f242, %f241, %f241, %f240;
	add.s32 	%r170, %r257, 6144;
	mul.wide.u32 	%rd92, %r170, 4;
	add.s64 	%rd93, %rd1, %rd92;
	ld.global.f32 	%f243, [%rd93];
	fma.rn.f32 	%f244, %f243, %f243, %f242;
	add.s32 	%r171, %r257, 6656;
	mul.wide.u32 	%rd94, %r171, 4;
	add.s64 	%rd95, %rd1, %rd94;
	ld.global.f32 	%f245, [%rd95];
	fma.rn.f32 	%f246, %f245, %f245, %f244;
	add.s32 	%r172, %r257, 7168;
	mul.wide.u32 	%rd96, %r172, 4;
	add.s64 	%rd97, %rd1, %rd96;
	ld.global.f32 	%f247, [%rd97];
	fma.rn.f32 	%f248, %f247, %f247, %f246;
	add.s32 	%r173, %r257, 7680;
	mul.wide.u32 	%rd98, %r173, 4;
	add.s64 	%rd99, %rd1, %rd98;
	ld.global.f32 	%f249, [%rd99];
	fma.rn.f32 	%f384, %f249, %f249, %f248;
	add.s32 	%r258, %r258, 8192;
	add.s32 	%r257, %r257, 8192;
	add.s32 	%r256, %r256, 16;
	setp.ne.s32 	%p26, %r256, 0;
	@%p26 bra 	$L__BB2_6;
	add.s32 	%r259, %r258, -4096;
$L__BB2_8:
	setp.eq.s32 	%p27, %r11, 0;
	@%p27 bra 	$L__BB2_17;
	and.b32  	%r23, %r10, 7;
	setp.lt.u32 	%p28, %r11, 8;
	@%p28 bra 	$L__BB2_11;
	add.s32 	%r174, %r268, %r259;
	mul.wide.u32 	%rd100, %r174, 4;
	add.s64 	%rd101, %rd1, %rd100;
	ld.global.f32 	%f251, [%rd101];
	fma.rn.f32 	%f252, %f251, %f251, %f384;
	add.s32 	%r175, %r174, 512;
	mul.wide.u32 	%rd102, %r175, 4;
	add.s64 	%rd103, %rd1, %rd102;
	ld.global.f32 	%f253, [%rd103];
	fma.rn.f32 	%f254, %f253, %f253, %f252;
	add.s32 	%r176, %r174, 1024;
	mul.wide.u32 	%rd104, %r176, 4;
	add.s64 	%rd105, %rd1, %rd104;
	ld.global.f32 	%f255, [%rd105];
	fma.rn.f32 	%f256, %f255, %f255, %f254;
	add.s32 	%r177, %r174, 1536;
	mul.wide.u32 	%rd106, %r177, 4;
	add.s64 	%rd107, %rd1, %rd106;
	ld.global.f32 	%f257, [%rd107];
	fma.rn.f32 	%f258, %f257, %f257, %f256;
	add.s32 	%r178, %r174, 2048;
	mul.wide.u32 	%rd108, %r178, 4;
	add.s64 	%rd109, %rd1, %rd108;
	ld.global.f32 	%f259, [%rd109];
	fma.rn.f32 	%f260, %f259, %f259, %f258;
	add.s32 	%r179, %r174, 2560;
	mul.wide.u32 	%rd110, %r179, 4;
	add.s64 	%rd111, %rd1, %rd110;
	ld.global.f32 	%f261, [%rd111];
	fma.rn.f32 	%f262, %f261, %f261, %f260;
	add.s32 	%r180, %r174, 3072;
	mul.wide.u32 	%rd112, %r180, 4;
	add.s64 	%rd113, %rd1, %rd112;
	ld.global.f32 	%f263, [%rd113];
	fma.rn.f32 	%f264, %f263, %f263, %f262;
	add.s32 	%r181, %r174, 3584;
	mul.wide.u32 	%rd114, %r181, 4;
	add.s64 	%rd115, %rd1, %rd114;
	ld.global.f32 	%f265, [%rd115];
	fma.rn.f32 	%f384, %f265, %f265, %f264;
	add.s32 	%r259, %r259, 4096;
$L__BB2_11:
	setp.eq.s32 	%p29, %r23, 0;
	@%p29 bra 	$L__BB2_17;
	and.b32  	%r26, %r10, 3;
	setp.lt.u32 	%p30, %r23, 4;
	@%p30 bra 	$L__BB2_14;
	add.s32 	%r182, %r268, %r259;
	mul.wide.u32 	%rd116, %r182, 4;
	add.s64 	%rd117, %rd1, %rd116;
	ld.global.f32 	%f267, [%rd117];
	fma.rn.f32 	%f268, %f267, %f267, %f384;
	add.s32 	%r183, %r182, 512;
	mul.wide.u32 	%rd118, %r183, 4;
	add.s64 	%rd119, %rd1, %rd118;
	ld.global.f32 	%f269, [%rd119];
	fma.rn.f32 	%f270, %f269, %f269, %f268;
	add.s32 	%r184, %r182, 1024;
	mul.wide.u32 	%rd120, %r184, 4;
	add.s64 	%rd121, %rd1, %rd120;
	ld.global.f32 	%f271, [%rd121];
	fma.rn.f32 	%f272, %f271, %f271, %f270;
	add.s32 	%r185, %r182, 1536;
	mul.wide.u32 	%rd122, %r185, 4;
	add.s64 	%rd123, %rd1, %rd122;
	ld.global.f32 	%f273, [%rd123];
	fma.rn.f32 	%f384, %f273, %f273, %f272;
	add.s32 	%r259, %r259, 2048;
$L__BB2_14:
	setp.eq.s32 	%p31, %r26, 0;
	@%p31 bra 	$L__BB2_17;
	add.s32 	%r263, %r259, %r268;
	neg.s32 	%r262, %r26;
$L__BB2_16:
	.pragma "nounroll";
	mul.wide.u32 	%rd124, %r263, 4;
	add.s64 	%rd125, %rd1, %rd124;
	ld.global.f32 	%f274, [%rd125];
	fma.rn.f32 	%f384, %f274, %f274, %f384;
	add.s32 	%r263, %r263, 512;
	add.s32 	%r262, %r262, 1;
	setp.ne.s32 	%p32, %r262, 0;
	@%p32 bra 	$L__BB2_16;
$L__BB2_17:
	setp.lt.u32 	%p33, %r6, 512;
	@%p33 bra 	$L__BB2_22;
	// begin inline asm
	mov.u32 %r224, %laneid;
	// end inline asm
	mov.b32 	%r226, %f384;
	mov.b32 	%r227, 1;
	mov.b32 	%r248, 31;
	mov.b32 	%r249, -1;
	// begin inline asm
	shfl.sync.down.b32 %r225, %r226, %r227, %r248, %r249;
	// end inline asm
	setp.gt.s32 	%p57, %r224, 30;
	mov.b32 	%f333, %r225;
	add.f32 	%f334, %f384, %f333;
	selp.f32 	%f335, %f384, %f334, %p57;
	mov.b32 	%r231, %f335;
	mov.b32 	%r232, 2;
	// begin inline asm
	shfl.sync.down.b32 %r230, %r231, %r232, %r248, %r249;
	// end inline asm
	setp.gt.s32 	%p58, %r224, 29;
	mov.b32 	%f336, %r230;
	add.f32 	%f337, %f335, %f336;
	selp.f32 	%f338, %f335, %f337, %p58;
	mov.b32 	%r236, %f338;
	mov.b32 	%r237, 4;
	// begin inline asm
	shfl.sync.down.b32 %r235, %r236, %r237, %r248, %r249;
	// end inline asm
	setp.gt.s32 	%p59, %r224, 27;
	mov.b32 	%f339, %r235;
	add.f32 	%f340, %f338, %f339;
	selp.f32 	%f341, %f338, %f340, %p59;
	mov.b32 	%r241, %f341;
	mov.b32 	%r242, 8;
	// begin inline asm
	shfl.sync.down.b32 %r240, %r241, %r242, %r248, %r249;
	// end inline asm
	setp.gt.s32 	%p60, %r224, 23;
	mov.b32 	%f342, %r240;
	add.f32 	%f343, %f341, %f342;
	selp.f32 	%f344, %f341, %f343, %p60;
	mov.b32 	%r246, %f344;
	mov.b32 	%r247, 16;
	// begin inline asm
	shfl.sync.down.b32 %r245, %r246, %r247, %r248, %r249;
	// end inline asm
	setp.gt.s32 	%p61, %r224, 15;
	mov.b32 	%f345, %r245;
	add.f32 	%f16, %f344, %f345;
	selp.f32 	%f395, %f344, %f16, %p61;
	setp.ne.s32 	%p62, %r224, 0;
	@%p62 bra 	$L__BB2_20;
	shr.u32 	%r250, %r7, 3;
	and.b32  	%r251, %r250, 124;
	mov.u32 	%r252, _ZZN3cub18CUB_300001_SM_10006detail6reduce18DeviceReduceKernelINS2_10policy_hubIfjN4cuda3std3__44plusIfEEE10Policy1000EN6thrust24THRUST_300001_SM_1000_NS6detail15normal_iteratorINSD_10device_ptrIfEEEEjS9_f6squareEEvT0_PT3_T1_NS0_13GridEvenShareISN_EET2_T4_E12temp_storage;
	add.s32 	%r253, %r252, %r251;
	st.shared.f32 	[%r253+16], %f16;
$L__BB2_20:
	bar.sync 	0;
	setp.ne.s32 	%p63, %r7, 0;
	@%p63 bra 	$L__BB2_48;
	ld.shared.f32 	%f346, [_ZZN3cub18CUB_300001_SM_10006detail6reduce18DeviceReduceKernelINS2_10policy_hubIfjN4cuda3std3__44plusIfEEE10Policy1000EN6thrust24THRUST_300001_SM_1000_NS6detail15normal_iteratorINSD_10device_ptrIfEEEEjS9_f6squareEEvT0_PT3_T1_NS0_13GridEvenShareISN_EET2_T4_E12temp_storage+20];
	add.f32 	%f347, %f395, %f346;
	ld.shared.f32 	%f348, [_ZZN3cub18CUB_300001_SM_10006detail6reduce18DeviceReduceKernelINS2_10policy_hubIfjN4cuda3std3__44plusIfEEE10Policy1000EN6thrust24THRUST_300001_SM_1000_NS6detail15normal_iteratorINSD_10device_ptrIfEEEEjS9_f6squareEEvT0_PT3_T1_NS0_13GridEvenShareISN_EET2_T4_E12temp_storage+24];
	add.f32 	%f349, %f347, %f348;
	ld.shared.f32 	%f350, [_ZZN3cub18CUB_300001_SM_10006detail6reduce18DeviceReduceKernelINS2_10policy_hubIfjN4cuda3std3__44plusIfEEE10Policy1000EN6thrust24THRUST_300001_SM_1000_NS6detail15normal_iteratorINSD_10device_ptrIfEEEEjS9_f6squareEEvT0_PT3_T1_NS0_13GridEvenShareISN_EET2_T4_E12temp_storage+28];
	add.f32 	%f351, %f349, %f350;
	ld.shared.f32 	%f352, [_ZZN3cub18CUB_300001_SM_10006detail6reduce18DeviceReduceKernelINS2_10policy_hubIfjN4cuda3std3__44plusIfEEE10Policy1000EN6thrust24THRUST_300001_SM_1000_NS6detail15normal_iteratorINSD_10device_ptrIfEEEEjS9_f6squareEEvT0_PT3_T1_NS0_13GridEvenShareISN_EET2_T4_E12temp_storage+32];
	add.f32 	%f353, %f351, %f352;
	ld.shared.f32 	%f354, [_ZZN3cub18CUB_300001_SM_10006detail6reduce18DeviceReduceKernelINS2_10policy_hubIfjN4cuda3std3__44plusIfEEE10Policy1000EN6thrust24THRUST_300001_SM_1000_NS6detail15normal_iteratorINSD_10device_ptrIfEEEEjS9_f6squareEEvT0_PT3_T1_NS0_13GridEvenShareISN_EET2_T4_E12temp_storage+36];
	add.f32 	%f355, %f353, %f354;
	ld.shared.f32 	%f356, [_ZZN3cub18CUB_300001_SM_10006detail6reduce18DeviceReduceKernelINS2_10policy_hubIfjN4cuda3std3__44plusIfEEE10Policy1000EN6thrust24THRUST_300001_SM_1000_NS6detail15normal_iteratorINSD_10device_ptrIfEEEEjS9_f6squareEEvT0_PT3_T1_NS0_13GridEvenShareISN_EET2_T4_E12temp_storage+40];
	add.f32 	%f357, %f355, %f356;
	ld.shared.f32 	%f358, [_ZZN3cub18CUB_300001_SM_10006detail6reduce18DeviceReduceKernelINS2_10policy_hubIfjN4cuda3std3__44plusIfEEE10Policy1000EN6thrust24THRUST_300001_SM_1000_NS6detail15normal_iteratorINSD_10device_ptrIfEEEEjS9_f6squareEEvT0_PT3_T1_NS0_13GridEvenShareISN_EET2_T4_E12temp_storage+44];
	add.f32 	%f359, %f357, %f358;
	ld.shared.f32 	%f360, [_ZZN3cub18CUB_300001_SM_10006detail6reduce18DeviceReduceKernelINS2_10policy_hubIfjN4cuda3std3__44plusIfEEE10Policy1000EN6thrust24THRUST_300001_SM_1000_NS6detail15normal_iteratorINSD_10device_ptrIfEEEEjS9_f6squareEEvT0_PT3_T1_NS0_13GridEvenShareISN_EET2_T4_E12temp_storage+48];
	add.f32 	%f361, %f359, %f360;
	ld.shared.f32 	%f362, [_ZZN3cub18CUB_300001_SM_10006detail6reduce18DeviceReduceKernelINS2_10policy_hubIfjN4cuda3std3__44plusIfEEE10Policy1000EN6thrust24THRUST_300001_SM_1000_NS6detail15normal_iteratorINSD_10device_ptrIfEEEEjS9_f6squareEEvT0_PT3_T1_NS0_13GridEvenShareISN_EET2_T4_E12temp_storage+52];
	add.f32 	%f363, %f361, %f362;
	ld.shared.f32 	%f364, [_ZZN3cub18CUB_300001_SM_10006detail6reduce18DeviceReduceKernelINS2_10policy_hubIfjN4cuda3std3__44plusIfEEE10Policy1000EN6thrust24THRUST_300001_SM_1000_NS6detail15normal_iteratorINSD_10device_ptrIfEEEEjS9_f6squareEEvT0_PT3_T1_NS0_13GridEvenShareISN_EET2_T4_E12temp_storage+56];
	add.f32 	%f365, %f363, %f364;
	ld.shared.f32 	%f366, [_ZZN3cub18CUB_300001_SM_10006detail6reduce18DeviceReduceKernelINS2_10policy_hubIfjN4cuda3std3__44plusIfEEE10Policy1000EN6thrust24THRUST_300001_SM_1000_NS6detail15normal_iteratorINSD_10device_ptrIfEEEEjS9_f6squareEEvT0_PT3_T1_NS0_13GridEvenShareISN_EET2_T4_E12temp_storage+60];
	add.f32 	%f367, %f365, %f366;
	ld.shared.f32 	%f368, [_ZZN3cub18CUB_300001_SM_10006detail6reduce18DeviceReduceKernelINS2_10policy_hubIfjN4cuda3std3__44plusIfEEE10Policy1000EN6thrust24THRUST_300001_SM_1000_NS6detail15normal_iteratorINSD_10device_ptrIfEEEEjS9_f6squareEEvT0_PT3_T1_NS0_13GridEvenShareISN_EET2_T4_E12temp_storage+64];
	add.f32 	%f369, %f367, %f368;
	ld.shared.f32 	%f370, [_ZZN3cub18CUB_300001_SM_10006detail6reduce18DeviceReduceKernelINS2_10policy_hubIfjN4cuda3std3__44plusIfEEE10Policy1000EN6thrust24THRUST_300001_SM_1000_NS6detail15normal_iteratorINSD_10device_ptrIfEEEEjS9_f6squareEEvT0_PT3_T1_NS0_13GridEvenShareISN_EET2_T4_E12temp_storage+68];
	add.f32 	%f371, %f369, %f370;
	ld.shared.f32 	%f372, [_ZZN3cub18CUB_300001_SM_10006detail6reduce18DeviceReduceKernelINS2_10policy_hubIfjN4cuda3std3__44plusIfEEE10Policy1000EN6thrust24THRUST_300001_SM_1000_NS6detail15normal_iteratorINSD_10device_ptrIfEEEEjS9_f6squareEEvT0_PT3_T1_NS0_13GridEvenShareISN_EET2_T4_E12temp_storage+72];
	add.f32 	%f373, %f371, %f372;
	ld.shared.f32 	%f374, [_ZZN3cub18CUB_300001_SM_10006detail6reduce18DeviceReduceKernelINS2_10policy_hubIfjN4cuda3std3__44plusIfEEE10Policy1000EN6thrust24THRUST_300001_SM_1000_NS6detail15normal_iteratorINSD_10device_ptrIfEEEEjS9_f6squareEEvT0_PT3_T1_NS0_13GridEvenShareISN_EET2_T4_E12temp_storage+76];
	add.f32 	%f395, %f373, %f374;
	bra.uni 	$L__BB2_48;
$L__BB2_22:
	// begin inline asm
	mov.u32 %r186, %laneid;
	// end inline asm
	and.b32  	%r212, %r7, 992;
	add.s32 	%r213, %r212, 32;
	setp.gt.u32 	%p34, %r213, %r6;
	not.b32 	%r214, %r212;
	add.s32 	%r215, %r6, %r214;
	selp.b32 	%r210, %r215, 31, %p34;
	mov.b32 	%r188, %f384;
	mov.b32 	%r189, 1;
	mov.b32 	%r211, -1;
	// begin inline asm
	shfl.sync.down.b32 %r187, %r188, %r189, %r210, %r211;
	// end inline asm
	setp.lt.s32 	%p35, %r186, %r210;
	mov.b32 	%f275, %r187;
	add.f32 	%f276, %f384, %f275;
	selp.f32 	%f277, %f276, %f384, %p35;
	mov.b32 	%r193, %f277;
	mov.b32 	%r194, 2;
	// begin inline asm
	shfl.sync.down.b32 %r192, %r193, %r194, %r210, %r211;
	// end inline asm
	add.s32 	%r216, %r186, 2;
	setp.gt.s32 	%p36, %r216, %r210;
	mov.b32 	%f278, %r192;
	add.f32 	%f279, %f277, %f278;
	selp.f32 	%f280, %f277, %f279, %p36;
	mov.b32 	%r198, %f280;
	mov.b32 	%r199, 4;
	// begin inline asm
	shfl.sync.down.b32 %r197, %r198, %r199, %r210, %r211;
	// end inline asm
	add.s32 	%r217, %r186, 4;
	setp.gt.s32 	%p37, %r217, %r210;
	mov.b32 	%f281, %r197;
	add.f32 	%f282, %f280, %f281;
	selp.f32 	%f283, %f280, %f282, %p37;
	mov.b32 	%r203, %f283;
	mov.b32 	%r204, 8;
	// begin inline asm
	shfl.sync.down.b32 %r202, %r203, %r204, %r210, %r211;
	// end inline asm
	add.s32 	%r218, %r186, 8;
	setp.gt.s32 	%p38, %r218, %r210;
	mov.b32 	%f284, %r202;
	add.f32 	%f285, %f283, %f284;
	selp.f32 	%f286, %f283, %f285, %p38;
	mov.b32 	%r208, %f286;
	mov.b32 	%r209, 16;
	// begin inline asm
	shfl.sync.down.b32 %r207, %r208, %r209, %r210, %r211;
	// end inline asm
	add.s32 	%r219, %r186, 16;
	setp.gt.s32 	%p39, %r219, %r210;
	mov.b32 	%f287, %r207;
	add.f32 	%f288, %f286, %f287;
	selp.f32 	%f395, %f286, %f288, %p39;
	setp.ne.s32 	%p40, %r186, 0;
	@%p40 bra 	$L__BB2_24;
	shr.u32 	%r220, %r7, 3;
	and.b32  	%r221, %r220, 124;
	mov.u32 	%r222, _ZZN3cub18CUB_300001_SM_10006detail6reduce18DeviceReduceKernelINS2_10policy_hubIfjN4cuda3std3__44plusIfEEE10Policy1000EN6thrust24THRUST_300001_SM_1000_NS6detail15normal_iteratorINSD_10device_ptrIfEEEEjS9_f6squareEEvT0_PT3_T1_NS0_13GridEvenShareISN_EET2_T4_E12temp_storage;
	add.s32 	%r223, %r222, %r221;
	st.shared.f32 	[%r223+16], %f395;
$L__BB2_24:
	bar.sync 	0;
	setp.ne.s32 	%p41, %r7, 0;
	@%p41 bra 	$L__BB2_48;
	setp.gt.u32 	%p42, %r6, 32;
	ld.shared.f32 	%f289, [_ZZN3cub18CUB_300001_SM_10006detail6reduce18DeviceReduceKernelINS2_10policy_hubIfjN4cuda3std3__44plusIfEEE10Policy1000EN6thrust24THRUST_300001_SM_1000_NS6detail15normal_iteratorINSD_10device_ptrIfEEEEjS9_f6squareEEvT0_PT3_T1_NS0_13GridEvenShareISN_EET2_T4_E12temp_storage+20];
	add.f32 	%f290, %f395, %f289;
	selp.f32 	%f291, %f290, %f395, %p42;
	setp.gt.u32 	%p43, %r6, 64;
	ld.shared.f32 	%f292, [_ZZN3cub18CUB_300001_SM_10006detail6reduce18DeviceReduceKernelINS2_10policy_hubIfjN4cuda3std3__44plusIfEEE10Policy1000EN6thrust24THRUST_300001_SM_1000_NS6detail15normal_iteratorINSD_10device_ptrIfEEEEjS9_f6squareEEvT0_PT3_T1_NS0_13GridEvenShareISN_EET2_T4_E12temp_storage+24];
	add.f32 	%f293, %f292, %f291;
	selp.f32 	%f294, %f293, %f291, %p43;
	setp.gt.u32 	%p44, %r6, 96;
	ld.shared.f32 	%f295, [_ZZN3cub18CUB_300001_SM_10006detail6reduce18DeviceReduceKernelINS2_10policy_hubIfjN4cuda3std3__44plusIfEEE10Policy1000EN6thrust24THRUST_300001_SM_1000_NS6detail15normal_iteratorINSD_10device_ptrIfEEEEjS9_f6squareEEvT0_PT3_T1_NS0_13GridEvenShareISN_EET2_T4_E12temp_storage+28];
	add.f32 	%f296, %f295, %f294;
	selp.f32 	%f297, %f296, %f294, %p44;
	setp.gt.u32 	%p45, %r6, 128;
	ld.shared.f32 	%f298, [_ZZN3cub18CUB_300001_SM_10006detail6reduce18DeviceReduceKernelINS2_10policy_hubIfjN4cuda3std3__44plusIfEEE10Policy1000EN6thrust24THRUST_300001_SM_1000_NS6detail15normal_iteratorINSD_10device_ptrIfEEEEjS9_f6squareEEvT0_PT3_T1_NS0_13GridEvenShareISN_EET2_T4_E12temp_storage+32];
	add.f32 	%f299, %f298, %f297;
	selp.f32 	%f300, %f299, %f297, %p45;
	setp.gt.u32 	%p46, %r6, 160;
	ld.shared.f32 	%f301, [_ZZN3cub18CUB_300001_SM_10006detail6reduce18DeviceReduceKernelINS2_10policy_hubIfjN4cuda3std3__44plusIfEEE10Policy1000EN6thrust24THRUST_300001_SM_1000_NS6detail15normal_iteratorINSD_10device_ptrIfEEEEjS9_f6squareEEvT0_PT3_T1_NS0_13GridEvenShareISN_EET2_T4_E12temp_storage+36];
	add.f32 	%f302, %f301, %f300;
	selp.f32 	%f303, %f302, %f300, %p46;
	setp.gt.u32 	%p47, %r6, 192;
	ld.shared.f32 	%f304, [_ZZN3cub18CUB_300001_SM_10006detail6reduce18DeviceReduceKernelINS2_10policy_hubIfjN4cuda3std3__44plusIfEEE10Policy1000EN6thrust24THRUST_300001_SM_1000_NS6detail15normal_iteratorINSD_10device_ptrIfEEEEjS9_f6squareEEvT0_PT3_T1_NS0_13GridEvenShareISN_EET2_T4_E12temp_storage+40];
	add.f32 	%f305, %f304, %f303;
	selp.f32 	%f306, %f305, %f303, %p47;
	setp.gt.u32 	%p48, %r6, 224;
	ld.shared.f32 	%f307, [_ZZN3cub18CUB_300001_SM_10006detail6reduce18DeviceReduceKernelINS2_10policy_hubIfjN4cuda3std3__44plusIfEEE10Policy1000EN6thrust24THRUST_300001_SM_1000_NS6detail15normal_iteratorINSD_10device_ptrIfEEEEjS9_f6squareEEvT0_PT3_T1_NS0_13GridEvenShareISN_EET2_T4_E12temp_storage+44];
	add.f32 	%f308, %f307, %f306;
	selp.f32 	%f309, %f308, %f306, %p48;
	setp.gt.u32 	%p49, %r6, 256;
	ld.shared.f32 	%f310, [_ZZN3cub18CUB_300001_SM_10006detail6reduce18DeviceReduceKernelINS2_10policy_hubIfjN4cuda3std3__44plusIfEEE10Policy1000EN6thrust24THRUST_300001_SM_1000_NS6detail15normal_iteratorINSD_10device_ptrIfEEEEjS9_f6squareEEvT0_PT3_T1_NS0_13GridEvenShareISN_EET2_T4_E12temp_storage+48];
	add.f32 	%f311, %f310, %f309;
	selp.f32 	%f312, %f311, %f309, %p49;
	setp.gt.u32 	%p50, %r6, 288;
	ld.shared.f32 	%f313, [_ZZN3cub18CUB_300001_SM_10006detail6reduce18DeviceReduceKernelINS2_10policy_hubIfjN4cuda3std3__44plusIfEEE10Policy1000EN6thrust24THRUST_300001_SM_1000_NS6detail15normal_iteratorINSD_10device_ptrIfEEEEjS9_f6squareEEvT0_PT3_T1_NS0_13GridEvenShareISN_EET2_T4_E12temp_storage+52];
	add.f32 	%f314, %f313, %f312;
	selp.f32 	%f315, %f314, %f312, %p50;
	setp.gt.u32 	%p51, %r6, 320;
	ld.shared.f32 	%f316, [_ZZN3cub18CUB_300001_SM_10006detail6reduce18DeviceReduceKernelINS2_10policy_hubIfjN4cuda3std3__44plusIfEEE10Policy1000EN6thrust24THRUST_300001_SM_1000_NS6detail15normal_iteratorINSD_10device_ptrIfEEEEjS9_f6squareEEvT0_PT3_T1_NS0_13GridEvenShareISN_EET2_T4_E12temp_storage+56];
	add.f32 	%f317, %f316, %f315;
	selp.f32 	%f318, %f317, %f315, %p51;
	setp.gt.u32 	%p52, %r6, 352;
	ld.shared.f32 	%f319, [_ZZN3cub18CUB_300001_SM_10006detail6reduce18DeviceReduceKernelINS2_10policy_hubIfjN4cuda3std3__44plusIfEEE10Policy1000EN6thrust24THRUST_300001_SM_1000_NS6detail15normal_iteratorINSD_10device_ptrIfEEEEjS9_f6squareEEvT0_PT3_T1_NS0_13GridEvenShareISN_EET2_T4_E12temp_storage+60];
	add.f32 	%f320, %f319, %f318;
	selp.f32 	%f321, %f320, %f318, %p52;
	setp.gt.u32 	%p53, %r6, 384;
	ld.shared.f32 	%f322, [_ZZN3cub18CUB_300001_SM_10006detail6reduce18DeviceReduceKernelINS2_10policy_hubIfjN4cuda3std3__44plusIfEEE10Policy1000EN6thrust24THRUST_300001_SM_1000_NS6detail15normal_iteratorINSD_10device_ptrIfEEEEjS9_f6squareEEvT0_PT3_T1_NS0_13GridEvenShareISN_EET2_T4_E12temp_storage+64];
	add.f32 	%f323, %f322, %f321;
	selp.f32 	%f324, %f323, %f321, %p53;
	setp.gt.u32 	%p54, %r6, 416;
	ld.shared.f32 	%f325, [_ZZN3cub18CUB_300001_SM_10006detail6reduce18DeviceReduceKernelINS2_10policy_hubIfjN4cuda3std3__44plusIfEEE10Policy1000EN6thrust24THRUST_300001_SM_1000_NS6detail15normal_iteratorINSD_10device_ptrIfEEEEjS9_f6squareEEvT0_PT3_T1_NS0_13GridEvenShareISN_EET2_T4_E12temp_storage+68];
	add.f32 	%f326, %f325, %f324;
	selp.f32 	%f327, %f326, %f324, %p54;
	setp.gt.u32 	%p55, %r6, 448;
	ld.shared.f32 	%f328, [_ZZN3cub18CUB_300001_SM_10006detail6reduce18DeviceReduceKernelINS2_10policy_hubIfjN4cuda3std3__44plusIfEEE10Policy1000EN6thrust24THRUST_300001_SM_1000_NS6detail15normal_iteratorINSD_10device_ptrIfEEEEjS9_f6squareEEvT0_PT3_T1_NS0_13GridEvenShareISN_EET2_T4_E12temp_storage+72];
	add.f32 	%f329, %f328, %f327;
	selp.f32 	%f330, %f329, %f327, %p55;
	setp.gt.u32 	%p56, %r6, 480;
	ld.shared.f32 	%f331, [_ZZN3cub18CUB_300001_SM_10006detail6reduce18DeviceReduceKernelINS2_10policy_hubIfjN4cuda3std3__44plusIfEEE10Policy1000EN6thrust24THRUST_300001_SM_1000_NS6detail15normal_iteratorINSD_10device_ptrIfEEEEjS9_f6squareEEvT0_PT3_T1_NS0_13GridEvenShareISN_EET2_T4_E12temp_storage+76];
	add.f32 	%f332, %f331, %f330;
	selp.f32 	%f395, %f332, %f330, %p56;
	bra.uni 	$L__BB2_48;
$L__BB2_26:
	mov.u32 	%r35, %tid.x;
	add.s32 	%r73, %r35, %r268;
	mul.wide.u32 	%rd4, %r73, 4;
	add.s64 	%rd5, %rd1, %rd4;
	ld.global.f32 	%f41, [%rd5];
	ld.global.f32 	%f42, [%rd5+2048];
	mul.f32 	%f43, %f42, %f42;
	ld.global.f32 	%f44, [%rd5+4096];
	ld.global.f32 	%f45, [%rd5+6144];
	mul.f32 	%f46, %f45, %f45;
	ld.global.f32 	%f47, [%rd5+8192];
	ld.global.f32 	%f48, [%rd5+10240];
	mul.f32 	%f49, %f48, %f48;
	ld.global.f32 	%f50, [%rd5+12288];
	ld.global.f32 	%f51, [%rd5+14336];
	mul.f32 	%f52, %f51, %f51;
	ld.global.f32 	%f53, [%rd5+16384];
	ld.global.f32 	%f54, [%rd5+18432];
	mul.f32 	%f55, %f54, %f54;
	ld.global.f32 	%f56, [%rd5+20480];
	ld.global.f32 	%f57, [%rd5+22528];
	mul.f32 	%f58, %f57, %f57;
	ld.global.f32 	%f59, [%rd5+24576];
	ld.global.f32 	%f60, [%rd5+26624];
	mul.f32 	%f61, %f60, %f60;
	ld.global.f32 	%f62, [%rd5+28672];
	ld.global.f32 	%f63, [%rd5+30720];
	mul.f32 	%f64, %f63, %f63;
	fma.rn.f32 	%f65, %f41, %f41, %f43;
	fma.rn.f32 	%f66, %f44, %f44, %f46;
	fma.rn.f32 	%f67, %f47, %f47, %f49;
	fma.rn.f32 	%f68, %f50, %f50, %f52;
	fma.rn.f32 	%f69, %f53, %f53, %f55;
	fma.rn.f32 	%f70, %f56, %f56, %f58;
	fma.rn.f32 	%f71, %f59, %f59, %f61;
	fma.rn.f32 	%f72, %f62, %f62, %f64;
	add.f32 	%f73, %f65, %f66;
	add.f32 	%f74, %f67, %f68;
	add.f32 	%f75, %f69, %f70;
	add.f32 	%f76, %f71, %f72;
	add.f32 	%f77, %f73, %f74;
	add.f32 	%f78, %f75, %f76;
	add.f32 	%f394, %f77, %f78;
	setp.lt.u32 	%p2, %r6, %r4;
	@%p2 bra 	$L__BB2_44;
	add.s32 	%r36, %r1, -8192;
	add.s32 	%r37, %r4, %r268;
	not.b32 	%r75, %r35;
	add.s32 	%r76, %r75, %r1;
	sub.s32 	%r77, %r76, %r4;
	sub.s32 	%r265, %r77, %r268;
	add.s32 	%r78, %r37, %r35;
	add.s32 	%r264, %r78, 4096;
	mov.b32 	%r267, 0;
	mov.u32 	%r266, %r37;
$L__BB2_28:
	add.s32 	%r268, %r268, %r4;
	setp.gt.u32 	%p3, %r268, %r36;
	@%p3 bra 	$L__BB2_30;
	add.s32 	%r79, %r35, %r268;
	mul.wide.u32 	%rd6, %r79, 4;
	add.s64 	%rd7, %rd1, %rd6;
	ld.global.f32 	%f79, [%rd7];
	ld.global.f32 	%f80, [%rd7+2048];
	ld.global.f32 	%f81, [%rd7+4096];
	mul.f32 	%f82, %f81, %f81;
	ld.global.f32 	%f83, [%rd7+6144];
	ld.global.f32 	%f84, [%rd7+8192];
	mul.f32 	%f85, %f84, %f84;
	ld.global.f32 	%f86, [%rd7+10240];
	ld.global.f32 	%f87, [%rd7+12288];
	mul.f32 	%f88, %f87, %f87;
	ld.global.f32 	%f89, [%rd7+14336];
	ld.global.f32 	%f90, [%rd7+16384];
	mul.f32 	%f91, %f90, %f90;
	ld.global.f32 	%f92, [%rd7+18432];
	ld.global.f32 	%f93, [%rd7+20480];
	mul.f32 	%f94, %f93, %f93;
	ld.global.f32 	%f95, [%rd7+22528];
	ld.global.f32 	%f96, [%rd7+24576];
	mul.f32 	%f97, %f96, %f96;
	ld.global.f32 	%f98, [%rd7+26624];
	ld.global.f32 	%f99, [%rd7+28672];
	mul.f32 	%f100, %f99, %f99;
	ld.global.f32 	%f101, [%rd7+30720];
	fma.rn.f32 	%f102, %f79, %f79, %f394;
	fma.rn.f32 	%f103, %f80, %f80, %f82;
	fma.rn.f32 	%f104, %f83, %f83, %f85;
	fma.rn.f32 	%f105, %f86, %f86, %f88;
	fma.rn.f32 	%f106, %f89, %f89, %f91;
	fma.rn.f32 	%f107, %f92, %f92, %f94;
	fma.rn.f32 	%f108, %f95, %f95, %f97;
	fma.rn.f32 	%f109, %f98, %f98, %f100;
	add.f32 	%f110, %f102, %f103;
	add.f32 	%f111, %f104, %f105;
	add.f32 	%f112, %f106, %f107;
	add.f32 	%f113, %f108, %f109;
	add.f32 	%f114, %f110, %f111;
	add.f32 	%f115, %f112, %f113;
	add.f32 	%f116, %f114, %f115;
	fma.rn.f32 	%f394, %f101, %f101, %f116;
	sub.s32 	%r80, %r1, %r268;
	setp.lt.u32 	%p4, %r80, %r4;
	add.s32 	%r267, %r267, 1;
	add.s32 	%r266, %r266, %r4;
	sub.s32 	%r265, %r265, %r4;
	add.s32 	%r264, %r264, %r4;
	@%p4 bra 	$L__BB2_44;
	bra.uni 	$L__BB2_28;
$L__BB2_30:
	setp.le.u32 	%p5, %r1, %r268;
	sub.s32 	%r81, %r1, %r268;
	setp.ge.s32 	%p6, %r35, %r81;
	or.pred  	%p7, %p5, %p6;
	@%p7 bra 	$L__BB2_44;
	add.s32 	%r84, %r1, %r75;
	sub.s32 	%r85, %r84, %r37;
	mul.lo.s32 	%r86, %r2, %r267;
	shl.b32 	%r87, %r86, 13;
	sub.s32 	%r88, %r85, %r87;
	shr.u32 	%r89, %r88, 9;
	add.s32 	%r50, %r89, 1;
	and.b32  	%r51, %r50, 15;
	setp.lt.u32 	%p8, %r88, 7680;
	mov.u32 	%r273, %r35;
	@%p8 bra 	$L__BB2_35;
	or.b32  	%r271, %r35, 4096;
	shr.u32 	%r90, %r265, 9;
	add.s32 	%r91, %r90, 1;
	and.b32  	%r92, %r91, 16777200;
	neg.s32 	%r269, %r92;
$L__BB2_33:
	.pragma "nounroll";
	add.s32 	%r93, %r264, -4096;
	mul.wide.u32 	%rd8, %r93, 4;
	add.s64 	%rd9, %rd1, %rd8;
	ld.global.f32 	%f118, [%rd9];
	fma.rn.f32 	%f119, %f118, %f118, %f394;
	add.s32 	%r94, %r264, -3584;
	mul.wide.u32 	%rd10, %r94, 4;
	add.s64 	%rd11, %rd1, %rd10;
	ld.global.f32 	%f120, [%rd11];
	fma.rn.f32 	%f121, %f120, %f120, %f119;
	add.s32 	%r95, %r264, -3072;
	mul.wide.u32 	%rd12, %r95, 4;
	add.s64 	%rd13, %rd1, %rd12;
	ld.global.f32 	%f122, [%rd13];
	fma.rn.f32 	%f123, %f122, %f122, %f121;
	add.s32 	%r96, %r264, -2560;
	mul.wide.u32 	%rd14, %r96, 4;
	add.s64 	%rd15, %rd1, %rd14;
	ld.global.f32 	%f124, [%rd15];
	fma.rn.f32 	%f125, %f124, %f124, %f123;
	add.s32 	%r97, %r264, -2048;
	mul.wide.u32 	%rd16, %r97, 4;
	add.s64 	%rd17, %rd1, %rd16;
	ld.global.f32 	%f126, [%rd17];
	fma.rn.f32 	%f127, %f126, %f126, %f125;
	add.s32 	%r98, %r264, -1536;
	mul.wide.u32 	%rd18, %r98, 4;
	add.s64 	%rd19, %rd1, %rd18;
	ld.global.f32 	%f128, [%rd19];
	fma.rn.f32 	%f129, %f128, %f128, %f127;
	add.s32 	%r99, %r264, -1024;
	mul.wide.u32 	%rd20, %r99, 4;
	add.s64 	%rd21, %rd1, %rd20;
	ld.global.f32 	%f130, [%rd21];
	fma.rn.f32 	%f131, %f130, %f130, %f129;
	add.s32 	%r100, %r264, 3584;
	add.s32 	%r101, %r264, -512;
	mul.wide.u32 	%rd22, %r101, 4;
	add.s64 	%rd23, %rd1, %rd22;
	ld.global.f32 	%f132, [%rd23];
	fma.rn.f32 	%f133, %f132, %f132, %f131;
	mul.wide.u32 	%rd24, %r264, 4;
	add.s64 	%rd25, %rd1, %rd24;
	ld.global.f32 	%f134, [%rd25];
	fma.rn.f32 	%f135, %f134, %f134, %f133;
	add.s32 	%r102, %r264, 512;
	mul.wide.u32 	%rd26, %r102, 4;
	add.s64 	%rd27, %rd1, %rd26;
	ld.global.f32 	%f136, [%rd27];
	fma.rn.f32 	%f137, %f136, %f136, %f135;
	add.s32 	%r103, %r264, 1024;
	mul.wide.u32 	%rd28, %r103, 4;
	add.s64 	%rd29, %rd1, %rd28;
	ld.global.f32 	%f138, [%rd29];
	fma.rn.f32 	%f139, %f138, %f138, %f137;
	add.s32 	%r104, %r264, 1536;
	mul.wide.u32 	%rd30, %r104, 4;
	add.s64 	%rd31, %rd1, %rd30;
	ld.global.f32 	%f140, [%rd31];
	fma.rn.f32 	%f141, %f140, %f140, %f139;
	add.s32 	%r105, %r264, 2048;
	mul.wide.u32 	%rd32, %r105, 4;
	add.s64 	%rd33, %rd1, %rd32;
	ld.global.f32 	%f142, [%rd33];
	fma.rn.f32 	%f143, %f142, %f142, %f141;
	add.s32 	%r106, %r264, 2560;
	mul.wide.u32 	%rd34, %r106, 4;
	add.s64 	%rd35, %rd1, %rd34;
	ld.global.f32 	%f144, [%rd35];
	fma.rn.f32 	%f145, %f144, %f144, %f143;
	add.s32 	%r107, %r264, 3072;
	mul.wide.u32 	%rd36, %r107, 4;
	add.s64 	%rd37, %rd1, %rd36;
	ld.global.f32 	%f146, [%rd37];
	fma.rn.f32 	%f147, %f146, %f146, %f145;
	mul.wide.u32 	%rd38, %r100, 4;
	add.s64 	%rd39, %rd1, %rd38;
	ld.global.f32 	%f148, [%rd39];
	fma.rn.f32 	%f394, %f148, %f148, %f147;
	add.s32 	%r271, %r271, 8192;
	add.s32 	%r264, %r264, 8192;
	add.s32 	%r269, %r269, 16;
	setp.ne.s32 	%p9, %r269, 0;
	@%p9 bra 	$L__BB2_33;
	add.s32 	%r273, %r271, -4096;
$L__BB2_35:
	setp.eq.s32 	%p10, %r51, 0;
	@%p10 bra 	$L__BB2_44;
	and.b32  	%r62, %r50, 7;
	setp.lt.u32 	%p11, %r51, 8;
	@%p11 bra 	$L__BB2_38;
	add.s32 	%r108, %r273, %r268;
	mul.wide.u32 	%rd40, %r108, 4;
	add.s64 	%rd41, %rd1, %rd40;
	ld.global.f32 	%f150, [%rd41];
	fma.rn.f32 	%f151, %f150, %f150, %f394;
	add.s32 	%r109, %r108, 512;
	mul.wide.u32 	%rd42, %r109, 4;
	add.s64 	%rd43, %rd1, %rd42;
	ld.global.f32 	%f152, [%rd43];
	fma.rn.f32 	%f153, %f152, %f152, %f151;
	add.s32 	%r110, %r108, 1024;
	mul.wide.u32 	%rd44, %r110, 4;
	add.s64 	%rd45, %rd1, %rd44;
	ld.global.f32 	%f154, [%rd45];
	fma.rn.f32 	%f155, %f154, %f154, %f153;
	add.s32 	%r111, %r108, 1536;
	mul.wide.u32 	%rd46, %r111, 4;
	add.s64 	%rd47, %rd1, %rd46;
	ld.global.f32 	%f156, [%rd47];
	fma.rn.f32 	%f157, %f156, %f156, %f155;
	add.s32 	%r112, %r108, 2048;
	mul.wide.u32 	%rd48, %r112, 4;
	add.s64 	%rd49, %rd1, %rd48;
	ld.global.f32 	%f158, [%rd49];
	fma.rn.f32 	%f159, %f158, %f158, %f157;
	add.s32 	%r113, %r108, 2560;
	mul.wide.u32 	%rd50, %r113, 4;
	add.s64 	%rd51, %rd1, %rd50;
	ld.global.f32 	%f160, [%rd51];
	fma.rn.f32 	%f161, %f160, %f160, %f159;
	add.s32 	%r114, %r108, 3072;
	mul.wide.u32 	%rd52, %r114, 4;
	add.s64 	%rd53, %rd1, %rd52;
	ld.global.f32 	%f162, [%rd53];
	fma.rn.f32 	%f163, %f162, %f162, %f161;
	add.s32 	%r115, %r108, 3584;
	mul.wide.u32 	%rd54, %r115, 4;
	add.s64 	%rd55, %rd1, %rd54;
	ld.global.f32 	%f164, [%rd55];
	fma.rn.f32 	%f394, %f164, %f164, %f163;
	add.s32 	%r273, %r273, 4096;
$L__BB2_38:
	setp.eq.s32 	%p12, %r62, 0;
	@%p12 bra 	$L__BB2_44;
	setp.lt.u32 	%p13, %r62, 4;
	@%p13 bra 	$L__BB2_41;
	add.s32 	%r116, %r273, %r268;
	mul.wide.u32 	%rd56, %r116, 4;
	add.s64 	%rd57, %rd1, %rd56;
	ld.global.f32 	%f166, [%rd57];
	fma.rn.f32 	%f167, %f166, %f166, %f394;
	add.s32 	%r117, %r116, 512;
	mul.wide.u32 	%rd58, %r117, 4;
	add.s64 	%rd59, %rd1, %rd58;
	ld.global.f32 	%f168, [%rd59];
	fma.rn.f32 	%f169, %f168, %f168, %f167;
	add.s32 	%r118, %r116, 1024;
	mul.wide.u32 	%rd60, %r118, 4;
	add.s64 	%rd61, %rd1, %rd60;
	ld.global.f32 	%f170, [%rd61];
	fma.rn.f32 	%f171, %f170, %f170, %f169;
	add.s32 	%r119, %r116, 1536;
	mul.wide.u32 	%rd62, %r119, 4;
	add.s64 	%rd63, %rd1, %rd62;
	ld.global.f32 	%f172, [%rd63];
	fma.rn.f32 	%f394, %f172, %f172, %f171;
	add.s32 	%r273, %r273, 2048;
$L__BB2_41:
	and.b32  	%r120, %r50, 3;
	setp.eq.s32 	%p14, %r120, 0;
	@%p14 bra 	$L__BB2_44;
	add.s32 	%r276, %r273, %r266;
	cvt.u16.u32 	%rs1, %r265;
	shr.u16 	%rs2, %rs1, 9;
	add.s16 	%rs3, %rs2, 1;
	cvt.u32.u16 	%r121, %rs3;
	and.b32  	%r122, %r121, 3;
	neg.s32 	%r275, %r122;
$L__BB2_43:
	.pragma "nounroll";
	mul.wide.u32 	%rd64, %r276, 4;
	add.s64 	%rd65, %rd1, %rd64;
	ld.global.f32 	%f173, [%rd65];
	fma.rn.f32 	%f394, %f173, %f173, %f394;
	add.s32 	%r276, %r276, 512;
	add.s32 	%r275, %r275, 1;
	setp.ne.s32 	%p15, %r275, 0;
	@%p15 bra 	$L__BB2_43;
$L__BB2_44:
	// begin inline asm
	mov.u32 %r123, %laneid;
	// end inline asm
	mov.b32 	%r125, %f394;
	mov.b32 	%r126, 1;
	mov.b32 	%r147, 31;
	mov.b32 	%r148, -1;
	// begin inline asm
	shfl.sync.down.b32 %r124, %r125, %r126, %r147, %r148;
	// end inline asm
	setp.gt.s32 	%p16, %r123, 30;
	mov.b32 	%f174, %r124;
	add.f32 	%f175, %f394, %f174;
	selp.f32 	%f176, %f394, %f175, %p16;
	mov.b32 	%r130, %f176;
	mov.b32 	%r131, 2;
	// begin inline asm
	shfl.sync.down.b32 %r129, %r130, %r131, %r147, %r148;
	// end inline asm
	setp.gt.s32 	%p17, %r123, 29;
	mov.b32 	%f177, %r129;
	add.f32 	%f178, %f176, %f177;
	selp.f32 	%f179, %f176, %f178, %p17;
	mov.b32 	%r135, %f179;
	mov.b32 	%r136, 4;
	// begin inline asm
	shfl.sync.down.b32 %r134, %r135, %r136, %r147, %r148;
	// end inline asm
	setp.gt.s32 	%p18, %r123, 27;
	mov.b32 	%f180, %r134;
	add.f32 	%f181, %f179, %f180;
	selp.f32 	%f182, %f179, %f181, %p18;
	mov.b32 	%r140, %f182;
	mov.b32 	%r141, 8;
	// begin inline asm
	shfl.sync.down.b32 %r139, %r140, %r141, %r147, %r148;
	// end inline asm
	setp.gt.s32 	%p19, %r123, 23;
	mov.b32 	%f183, %r139;
	add.f32 	%f184, %f182, %f183;
	selp.f32 	%f185, %f182, %f184, %p19;
	mov.b32 	%r145, %f185;
	mov.b32 	%r146, 16;
	// begin inline asm
	shfl.sync.down.b32 %r144, %r145, %r146, %r147, %r148;
	// end inline asm
	setp.gt.s32 	%p20, %r123, 15;
	mov.b32 	%f186, %r144;
	add.f32 	%f37, %f185, %f186;
	selp.f32 	%f395, %f185, %f37, %p20;
	setp.ne.s32 	%p21, %r123, 0;
	@%p21 bra 	$L__BB2_46;
	shr.u32 	%r149, %r35, 3;
	and.b32  	%r150, %r149, 124;
	mov.u32 	%r151, _ZZN3cub18CUB_300001_SM_10006detail6reduce18DeviceReduceKernelINS2_10policy_hubIfjN4cuda3std3__44plusIfEEE10Policy1000EN6thrust24THRUST_300001_SM_1000_NS6detail15normal_iteratorINSD_10device_ptrIfEEEEjS9_f6squareEEvT0_PT3_T1_NS0_13GridEvenShareISN_EET2_T4_E12temp_storage;
	add.s32 	%r152, %r151, %r150;
	st.shared.f32 	[%r152+16], %f37;
$L__BB2_46:
	bar.sync 	0;
	setp.ne.s32 	%p22, %r35, 0;
	@%p22 bra 	$L__BB2_48;
	ld.shared.f32 	%f187, [_ZZN3cub18CUB_300001_SM_10006detail6reduce18DeviceReduceKernelINS2_10policy_hubIfjN4cuda3std3__44plusIfEEE10Policy1000EN6thrust24THRUST_300001_SM_1000_NS6detail15normal_iteratorINSD_10device_ptrIfEEEEjS9_f6squareEEvT0_PT3_T1_NS0_13GridEvenShareISN_EET2_T4_E12temp_storage+20];
	add.f32 	%f188, %f395, %f187;
	ld.shared.f32 	%f189, [_ZZN3cub18CUB_300001_SM_10006detail6reduce18DeviceReduceKernelINS2_10policy_hubIfjN4cuda3std3__44plusIfEEE10Policy1000EN6thrust24THRUST_300001_SM_1000_NS6detail15normal_iteratorINSD_10device_ptrIfEEEEjS9_f6squareEEvT0_PT3_T1_NS0_13GridEvenShareISN_EET2_T4_E12temp_storage+24];
	add.f32 	%f190, %f188, %f189;
	ld.shared.f32 	%f191, [_ZZN3cub18CUB_300001_SM_10006detail6reduce18DeviceReduceKernelINS2_10policy_hubIfjN4cuda3std3__44plusIfEEE10Policy1000EN6thrust24THRUST_300001_SM_1000_NS6detail15normal_iteratorINSD_10device_ptrIfEEEEjS9_f6squareEEvT0_PT3_T1_NS0_13GridEvenShareISN_EET2_T4_E12temp_storage+28];
	add.f32 	%f192, %f190, %f191;
	ld.shared.f32 	%f193, [_ZZN3cub18CUB_300001_SM_10006detail6reduce18DeviceReduceKernelINS2_10policy_hubIfjN4cuda3std3__44plusIfEEE10Policy1000EN6thrust24THRUST_300001_SM_1000_NS6detail15normal_iteratorINSD_10device_ptrIfEEEEjS9_f6squareEEvT0_PT3_T1_NS0_13GridEvenShareISN_EET2_T4_E12temp_storage+32];
	add.f32 	%f194, %f192, %f193;
	ld.shared.f32 	%f195, [_ZZN3cub18CUB_300001_SM_10006detail6reduce18DeviceReduceKernelINS2_10policy_hubIfjN4cuda3std3__44plusIfEEE10Policy1000EN6thrust24THRUST_300001_SM_1000_NS6detail15normal_iteratorINSD_10device_ptrIfEEEEjS9_f6squareEEvT0_PT3_T1_NS0_13GridEvenShareISN_EET2_T4_E12temp_storage+36];
	add.f32 	%f196, %f194, %f195;
	ld.shared.f32 	%f197, [_ZZN3cub18CUB_300001_SM_10006detail6reduce18DeviceReduceKernelINS2_10policy_hubIfjN4cuda3std3__44plusIfEEE10Policy1000EN6thrust24THRUST_300001_SM_1000_NS6detail15normal_iteratorINSD_10device_ptrIfEEEEjS9_f6squareEEvT0_PT3_T1_NS0_13GridEvenShareISN_EET2_T4_E12temp_storage+40];
	add.f32 	%f198, %f196, %f197;
	ld.shared.f32 	%f199, [_ZZN3cub18CUB_300001_SM_10006detail6reduce18DeviceReduceKernelINS2_10policy_hubIfjN4cuda3std3__44plusIfEEE10Policy1000EN6thrust24THRUST_300001_SM_1000_NS6detail15normal_iteratorINSD_10device_ptrIfEEEEjS9_f6squareEEvT0_PT3_T1_NS0_13GridEvenShareISN_EET2_T4_E12temp_storage+44];
	add.f32 	%f200, %f198, %f199;
	ld.shared.f32 	%f201, [_ZZN3cub18CUB_300001_SM_10006detail6reduce18DeviceReduceKernelINS2_10policy_hubIfjN4cuda3std3__44plusIfEEE10Policy1000EN6thrust24THRUST_300001_SM_1000_NS6detail15normal_iteratorINSD_10device_ptrIfEEEEjS9_f6squareEEvT0_PT3_T1_NS0_13GridEvenShareISN_EET2_T4_E12temp_storage+48];
	add.f32 	%f202, %f200, %f201;
	ld.shared.f32 	%f203, [_ZZN3cub18CUB_300001_SM_10006detail6reduce18DeviceReduceKernelINS2_10policy_hubIfjN4cuda3std3__44plusIfEEE10Policy1000EN6thrust24THRUST_300001_SM_1000_NS6detail15normal_iteratorINSD_10device_ptrIfEEEEjS9_f6squareEEvT0_PT3_T1_NS0_13GridEvenShareISN_EET2_T4_E12temp_storage+52];
	add.f32 	%f204, %f202, %f203;
	ld.shared.f32 	%f205, [_ZZN3cub18CUB_300001_SM_10006detail6reduce18DeviceReduceKernelINS2_10policy_hubIfjN4cuda3std3__44plusIfEEE10Policy1000EN6thrust24THRUST_300001_SM_1000_NS6detail15normal_iteratorINSD_10device_ptrIfEEEEjS9_f6squareEEvT0_PT3_T1_NS0_13GridEvenShareISN_EET2_T4_E12temp_storage+56];
	add.f32 	%f206, %f204, %f205;
	ld.shared.f32 	%f207, [_ZZN3cub18CUB_300001_SM_10006detail6reduce18DeviceReduceKernelINS2_10policy_hubIfjN4cuda3std3__44plusIfEEE10Policy1000EN6thrust24THRUST_300001_SM_1000_NS6detail15normal_iteratorINSD_10device_ptrIfEEEEjS9_f6squareEEvT0_PT3_T1_NS0_13GridEvenShareISN_EET2_T4_E12temp_storage+60];
	add.f32 	%f208, %f206, %f207;
	ld.shared.f32 	%f209, [_ZZN3cub18CUB_300001_SM_10006detail6reduce18DeviceReduceKernelINS2_10policy_hubIfjN4cuda3std3__44plusIfEEE10Policy1000EN6thrust24THRUST_300001_SM_1000_NS6detail15normal_iteratorINSD_10device_ptrIfEEEEjS9_f6squareEEvT0_PT3_T1_NS0_13GridEvenShareISN_EET2_T4_E12temp_storage+64];
	add.f32 	%f210, %f208, %f209;
	ld.shared.f32 	%f211, [_ZZN3cub18CUB_300001_SM_10006detail6reduce18DeviceReduceKernelINS2_10policy_hubIfjN4cuda3std3__44plusIfEEE10Policy1000EN6thrust24THRUST_300001_SM_1000_NS6detail15normal_iteratorINSD_10device_ptrIfEEEEjS9_f6squareEEvT0_PT3_T1_NS0_13GridEvenShareISN_EET2_T4_E12temp_storage+68];
	add.f32 	%f212, %f210, %f211;
	ld.shared.f32 	%f213, [_ZZN3cub18CUB_300001_SM_10006detail6reduce18DeviceReduceKernelINS2_10policy_hubIfjN4cuda3std3__44plusIfEEE10Policy1000EN6thrust24THRUST_300001_SM_1000_NS6detail15normal_iteratorINSD_10device_ptrIfEEEEjS9_f6squareEEvT0_PT3_T1_NS0_13GridEvenShareISN_EET2_T4_E12temp_storage+72];
	add.f32 	%f214, %f212, %f213;
	ld.shared.f32 	%f215, [_ZZN3cub18CUB_300001_SM_10006detail6reduce18DeviceReduceKernelINS2_10policy_hubIfjN4cuda3std3__44plusIfEEE10Policy1000EN6thrust24THRUST_300001_SM_1000_NS6detail15normal_iteratorINSD_10device_ptrIfEEEEjS9_f6squareEEvT0_PT3_T1_NS0_13GridEvenShareISN_EET2_T4_E12temp_storage+76];
	add.f32 	%f395, %f214, %f215;
$L__BB2_48:
	mov.u32 	%r254, %tid.x;
	setp.ne.s32 	%p64, %r254, 0;
	@%p64 bra 	$L__BB2_50;
	cvta.to.global.u64 	%rd126, %rd2;
	mul.wide.u32 	%rd127, %r3, 4;
	add.s64 	%rd128, %rd126, %rd127;
	st.global.f32 	[%rd128], %f395;
$L__BB2_50:
	ret;

}
	// .globl	_ZN3cub18CUB_300001_SM_10006detail6reduce28DeviceReduceSingleTileKernelINS2_10policy_hubIfjN4cuda3std3__44plusIfEEE10Policy1000EPfSC_iS9_ffNS7_10__identityEEEvT0_T1_T2_T3_T4_T6_
.visible .entry _ZN3cub18CUB_300001_SM_10006detail6reduce28DeviceReduceSingleTileKernelINS2_10policy_hubIfjN4cuda3std3__44plusIfEEE10Policy1000EPfSC_iS9_ffNS7_10__identityEEEvT0_T1_T2_T3_T4_T6_(
	.param .u64 .ptr .align 1 _ZN3cub18CUB_300001_SM_10006detail6reduce28DeviceReduceSingleTileKernelINS2_10policy_hubIfjN4cuda3std3__44plusIfEEE10Policy1000EPfSC_iS9_ffNS7_10__identityEEEvT0_T1_T2_T3_T4_T6__param_0,
	.param .u64 .ptr .align 1 _ZN3cub18CUB_300001_SM_10006detail6reduce28DeviceReduceSingleTileKernelINS2_10policy_hubIfjN4cuda3std3__44plusIfEEE10Policy1000EPfSC_iS9_ffNS7_10__identityEEEvT0_T1_T2_T3_T4_T6__param_1,
	.param .u32 _ZN3cub18CUB_300001_SM_10006detail6reduce28DeviceReduceSingleTileKernelINS2_10policy_hubIfjN4cuda3std3__44plusIfEEE10Policy1000EPfSC_iS9_ffNS7_10__identityEEEvT0_T1_T2_T3_T4_T6__param_2,
	.param .align 1 .b8 _ZN3cub18CUB_300001_SM_10006detail6reduce28DeviceReduceSingleTileKernelINS2_10policy_hubIfjN4cuda3std3__44plusIfEEE10Policy1000EPfSC_iS9_ffNS7_10__identityEEEvT0_T1_T2_T3_T4_T6__param_3[1],
	.param .f32 _ZN3cub18CUB_300001_SM_10006detail6reduce28DeviceReduceSingleTileKernelINS2_10policy_hubIfjN4cuda3std3__44plusIfEEE10Policy1000EPfSC_iS9_ffNS7_10__identityEEEvT0_T1_T2_T3_T4_T6__param_4,
	.param .align 1 .b8 _ZN3cub18CUB_300001_SM_10006detail6reduce28DeviceReduceSingleTileKernelINS2_10policy_hubIfjN4cuda3std3__44plusIfEEE10Policy1000EPfSC_iS9_ffNS7_10__identityEEEvT0_T1_T2_T3_T4_T6__param_5[1]
)
.maxntid 512
.minnctapersm 1
{
	.reg .pred 	%p<113>;
	.reg .b32 	%r<407>;
	.reg .b32 	%f<531>;
	.reg .b64 	%rd<133>;
	// demoted variable
	.shared .align 4 .b8 _ZZN3cub18CUB_300001_SM_10006detail6reduce28DeviceReduceSingleTileKernelINS2_10policy_hubIfjN4cuda3std3__44plusIfEEE10Policy1000EPfSC_iS9_ffNS7_10__identityEEEvT0_T1_T2_T3_T4_T6_E12temp_storage[84];
	ld.param.u64 	%rd16, [_ZN3cub18CUB_300001_SM_10006detail6reduce28DeviceReduceSingleTileKernelINS2_10policy_hubIfjN4cuda3std3__44plusIfEEE10Policy1000EPfSC_iS9_ffNS7_10__identityEEEvT0_T1_T2_T3_T4_T6__param_0];
	ld.param.u64 	%rd17, [_ZN3cub18CUB_300001_SM_10006detail6reduce28DeviceReduceSingleTileKernelINS2_10policy_hubIfjN4cuda3std3__44plusIfEEE10Policy1000EPfSC_iS9_ffNS7_10__identityEEEvT0_T1_T2_T3_T4_T6__param_1];
	ld.param.u32 	%r67, [_ZN3cub18CUB_300001_SM_10006detail6reduce28DeviceReduceSingleTileKernelINS2_10policy_hubIfjN4cuda3std3__44plusIfEEE10Policy1000EPfSC_iS9_ffNS7_10__identityEEEvT0_T1_T2_T3_T4_T6__param_2];
	ld.param.f32 	%f58, [_ZN3cub18CUB_300001_SM_10006detail6reduce28DeviceReduceSingleTileKernelINS2_10policy_hubIfjN4cuda3std3__44plusIfEEE10Policy1000EPfSC_iS9_ffNS7_10__identityEEEvT0_T1_T2_T3_T4_T6__param_4];
	cvta.to.global.u64 	%rd1, %rd17;
	setp.ne.s32 	%p1, %r67, 0;
	@%p1 bra 	$L__BB3_3;
	mov.u32 	%r380, %tid.x;
	setp.ne.s32 	%p112, %r380, 0;
	@%p112 bra 	$L__BB3_74;
	st.global.f32 	[%rd1], %f58;
	bra.uni 	$L__BB3_74;
$L__BB3_3:
	and.b64  	%rd18, %rd16, 7;
	setp.ne.s64 	%p2, %rd18, 0;
	@%p2 bra 	$L__BB3_38;
	setp.gt.s32 	%p57, %r67, 8191;
	@%p57 bra 	$L__BB3_22;
	mov.u32 	%r1, %tid.x;
	setp.ge.s32 	%p74, %r1, %r67;
	mov.f32 	%f509, 0f00000000;
	mov.u32 	%r384, %r1;
	@%p74 bra 	$L__BB3_7;
	mul.wide.u32 	%rd121, %r1, 4;
	add.s64 	%rd120, %rd16, %rd121;
	// begin inline asm
	ld.global.nc.u32 %r300, [%rd120];
	// end inline asm
	mov.b32 	%f509, %r300;
	add.s32 	%r384, %r1, 512;
$L__BB3_7:
	setp.ge.s32 	%p75, %r384, %r67;
	@%p75 bra 	$L__BB3_13;
	not.b32 	%r301, %r384;
	add.s32 	%r4, %r67, %r301;
	and.b32  	%r302, %r4, 1536;
	setp.eq.s32 	%p76, %r302, 1536;
	@%p76 bra 	$L__BB3_11;
	mul.wide.u32 	%rd122, %r384, 4;
	add.s64 	%rd129, %rd16, %rd122;
	shr.u32 	%r303, %r4, 9;
	add.s32 	%r304, %r303, 1;
	and.b32  	%r305, %r304, 3;
	neg.s32 	%r382, %r305;
$L__BB3_10:
	.pragma "nounroll";
	// begin inline asm
	ld.global.nc.u32 %r306, [%rd129];
	// end inline asm
	mov.b32 	%f395, %r306;
	add.f32 	%f509, %f509, %f395;
	add.s32 	%r384, %r384, 512;
	add.s64 	%rd129, %rd129, 2048;
	add.s32 	%r382, %r382, 1;
	setp.ne.s32 	%p77, %r382, 0;
	@%p77 bra 	$L__BB3_10;
$L__BB3_11:
	setp.lt.u32 	%p78, %r4, 1536;
	@%p78 bra 	$L__BB3_13;
$L__BB3_12:
	mul.wide.s32 	%rd128, %r384, 4;
	add.s64 	%rd124, %rd16, %rd128;
	// begin inline asm
	ld.global.nc.u32 %r307, [%rd124];
	// end inline asm
	mov.b32 	%f396, %r307;
	add.f32 	%f397, %f509, %f396;
	add.s64 	%rd125, %rd124, 2048;
	// begin inline asm
	ld.global.nc.u32 %r308, [%rd125];
	// end inline asm
	mov.b32 	%f398, %r308;
	add.f32 	%f399, %f397, %f398;
	add.s64 	%rd126, %rd124, 4096;
	// begin inline asm
	ld.global.nc.u32 %r309, [%rd126];
	// end inline asm
	mov.b32 	%f400, %r309;
	add.f32 	%f401, %f399, %f400;
	add.s64 	%rd127, %rd124, 6144;
	// begin inline asm
	ld.global.nc.u32 %r310, [%rd127];
	// end inline asm
	mov.b32 	%f402, %r310;
	add.f32 	%f509, %f401, %f402;
	add.s32 	%r384, %r384, 2048;
	setp.lt.s32 	%p79, %r384, %r67;
	@%p79 bra 	$L__BB3_12;
$L__BB3_13:
	setp.lt.s32 	%p80, %r67, 512;
	@%p80 bra 	$L__BB3_18;
	// begin inline asm
	mov.u32 %r349, %laneid;
	// end inline asm
	mov.b32 	%r351, %f509;
	mov.b32 	%r352, 1;
	mov.b32 	%r373, 31;
	mov.b32 	%r374, -1;
	// begin inline asm
	shfl.sync.down.b32 %r350, %r351, %r352, %r373, %r374;
	// end inline asm
	setp.gt.s32 	%p104, %r349, 30;
	mov.b32 	%f461, %r350;
	add.f32 	%f462, %f509, %f461;
	selp.f32 	%f463, %f509, %f462, %p104;
	mov.b32 	%r356, %f463;
	mov.b32 	%r357, 2;
	// begin inline asm
	shfl.sync.down.b32 %r355, %r356, %r357, %r373, %r374;
	// end inline asm
	setp.gt.s32 	%p105, %r349, 29;
	mov.b32 	%f464, %r355;
	add.f32 	%f465, %f463, %f464;
	selp.f32 	%f466, %f463, %f465, %p105;
	mov.b32 	%r361, %f466;
	mov.b32 	%r362, 4;
	// begin inline asm
	shfl.sync.down.b32 %r360, %r361, %r362, %r373, %r374;
	// end inline asm
	setp.gt.s32 	%p106, %r349, 27;
	mov.b32 	%f467, %r360;
	add.f32 	%f468, %f466, %f467;
	selp.f32 	%f469, %f466, %f468, %p106;
	mov.b32 	%r366, %f469;
	mov.b32 	%r367, 8;
	// begin inline asm
	shfl.sync.down.b32 %r365, %r366, %r367, %r373, %r374;
	// end inline asm
	setp.gt.s32 	%p107, %r349, 23;
	mov.b32 	%f470, %r365;
	add.f32 	%f471, %f469, %f470;
	selp.f32 	%f472, %f469, %f471, %p107;
	mov.b32 	%r371, %f472;
	mov.b32 	%r372, 16;
	// begin inline asm
	shfl.sync.down.b32 %r370, %r371, %r372, %r373, %r374;
	// end inline asm
	setp.gt.s32 	%p108, %r349, 15;
	mov.b32 	%f473, %r370;
	add.f32 	%f10, %f472, %f473;
	selp.f32 	%f530, %f472, %f10, %p108;
	setp.ne.s32 	%p109, %r349, 0;
	@%p109 bra 	$L__BB3_16;
	shr.u32 	%r375, %r1, 3;
	and.b32  	%r376, %r375, 124;
	mov.u32 	%r377, _ZZN3cub18CUB_300001_SM_10006detail6reduce28DeviceReduceSingleTileKernelINS2_10policy_hubIfjN4cuda3std3__44plusIfEEE10Policy1000EPfSC_iS9_ffNS7_10__identityEEEvT0_T1_T2_T3_T4_T6_E12temp_storage;
	add.s32 	%r378, %r377, %r376;
	st.shared.f32 	[%r378+16], %f10;
$L__BB3_16:
	bar.sync 	0;
	setp.ne.s32 	%p110, %r1, 0;
	@%p110 bra 	$L__BB3_72;
	ld.shared.f32 	%f474, [_ZZN3cub18CUB_300001_SM_10006detail6reduce28DeviceReduceSingleTileKernelINS2_10policy_hubIfjN4cuda3std3__44plusIfEEE10Policy1000EPfSC_iS9_ffNS7_10__identityEEEvT0_T1_T2_T3_T4_T6_E12temp_storage+20];
	add.f32 	%f475, %f530, %f474;
	ld.shared.f32 	%f476, [_ZZN3cub18CUB_300001_SM_10006detail6reduce28DeviceReduceSingleTileKernelINS2_10policy_hubIfjN4cuda3std3__44plusIfEEE10Policy1000EPfSC_iS9_ffNS7_10__identityEEEvT0_T1_T2_T3_T4_T6_E12temp_storage+24];
	add.f32 	%f477, %f475, %f476;
	ld.shared.f32 	%f478, [_ZZN3cub18CUB_300001_SM_10006detail6reduce28DeviceReduceSingleTileKernelINS2_10policy_hubIfjN4cuda3std3__44plusIfEEE10Policy1000EPfSC_iS9_ffNS7_10__identityEEEvT0_T1_T2_T3_T4_T6_E12temp_storage+28];
	add.f32 	%f479, %f477, %f478;
	ld.shared.f32 	%f480, [_ZZN3cub18CUB_300001_SM_10006detail6reduce28DeviceReduceSingleTileKernelINS2_10policy_hubIfjN4cuda3std3__44plusIfEEE10Policy1000EPfSC_iS9_ffNS7_10__identityEEEvT0_T1_T2_T3_T4_T6_E12temp_storage+32];
	add.f32 	%f481, %f479, %f480;
	ld.shared.f32 	%f482, [_ZZN3cub18CUB_300001_SM_10006detail6reduce28DeviceReduceSingleTileKernelINS2_10policy_hubIfjN4cuda3std3__44plusIfEEE10Policy1000EPfSC_iS9_ffNS7_10__identityEEEvT0_T1_T2_T3_T4_T6_E12temp_storage+36];
	add.f32 	%f483, %f481, %f482;
	ld.shared.f32 	%f484, [_ZZN3cub18CUB_300001_SM_10006detail6reduce28DeviceReduceSingleTileKernelINS2_10policy_hubIfjN4cuda3std3__44plusIfEEE10Policy1000EPfSC_iS9_ffNS7_10__identityEEEvT0_T1_T2_T3_T4_T6_E12temp_storage+40];
	add.f32 	%f485, %f483, %f484;
	ld.shared.f32 	%f486, [_ZZN3cub18CUB_300001_SM_10006detail6reduce28DeviceReduceSingleTileKernelINS2_10policy_hubIfjN4cuda3std3__44plusIfEEE10Policy1000EPfSC_iS9_ffNS7_10__identityEEEvT0_T1_T2_T3_T4_T6_E12temp_storage+44];
	add.f32 	%f487, %f485, %f486;
	ld.shared.f32 	%f488, [_ZZN3cub18CUB_300001_SM_10006detail6reduce28DeviceReduceSingleTileKernelINS2_10policy_hubIfjN4cuda3std3__44plusIfEEE10Policy1000EPfSC_iS9_ffNS7_10__identityEEEvT0_T1_T2_T3_T4_T6_E12temp_storage+48];
	add.f32 	%f489, %f487, %f488;
	ld.shared.f32 	%f490, [_ZZN3cub18CUB_300001_SM_10006detail6reduce28DeviceReduceSingleTileKernelINS2_10policy_hubIfjN4cuda3std3__44plusIfEEE10Policy1000EPfSC_iS9_ffNS7_10__identityEEEvT0_T1_T2_T3_T4_T6_E12temp_storage+52];
	add.f32 	%f491, %f489, %f490;
	ld.shared.f32 	%f492, [_ZZN3cub18CUB_300001_SM_10006detail6reduce28DeviceReduceSingleTileKernelINS2_10policy_hubIfjN4cuda3std3__44plusIfEEE10Policy1000EPfSC_iS9_ffNS7_10__identityEEEvT0_T1_T2_T3_T4_T6_E12temp_storage+56];
	add.f32 	%f493, %f491, %f492;
	ld.shared.f32 	%f494, [_ZZN3cub18CUB_300001_SM_10006detail6reduce28DeviceReduceSingleTileKernelINS2_10policy_hubIfjN4cuda3std3__44plusIfEEE10Policy1000EPfSC_iS9_ffNS7_10__identityEEEvT0_T1_T2_T3_T4_T6_E12temp_storage+60];
	add.f32 	%f495, %f493, %f494;
	ld.shared.f32 	%f496, [_ZZN3cub18CUB_300001_SM_10006detail6reduce28DeviceReduceSingleTileKernelINS2_10policy_hubIfjN4cuda3std3__44plusIfEEE10Policy1000EPfSC_iS9_ffNS7_10__identityEEEvT0_T1_T2_T3_T4_T6_E12temp_storage+64];
	add.f32 	%f497, %f495, %f496;
	ld.shared.f32 	%f498, [_ZZN3cub18CUB_300001_SM_10006detail6reduce28DeviceReduceSingleTileKernelINS2_10policy_hubIfjN4cuda3std3__44plusIfEEE10Policy1000EPfSC_iS9_ffNS7_10__identityEEEvT0_T1_T2_T3_T4_T6_E12temp_storage+68];
	add.f32 	%f499, %f497, %f498;
	ld.shared.f32 	%f500, [_ZZN3cub18CUB_300001_SM_10006detail6reduce28DeviceReduceSingleTileKernelINS2_10policy_hubIfjN4cuda3std3__44plusIfEEE10Policy1000EPfSC_iS9_ffNS7_10__identityEEEvT0_T1_T2_T3_T4_T6_E12temp_storage+72];
	add.f32 	%f501, %f499, %f500;
	ld.shared.f32 	%f502, [_ZZN3cub18CUB_300001_SM_10006detail6reduce28DeviceReduceSingleTileKernelINS2_10policy_hubIfjN4cuda3std3__44plusIfEEE10Policy1000EPfSC_iS9_ffNS7_10__identityEEEvT0_T1_T2_T3_T4_T6_E12temp_storage+76];
	add.f32 	%f530, %f501, %f502;
	bra.uni 	$L__BB3_72;
$L__BB3_18:
	// begin inline asm
	mov.u32 %r311, %laneid;
	// end inline asm
	and.b32  	%r337, %r1, 992;
	add.s32 	%r338, %r337, 32;
	setp.gt.s32 	%p81, %r338, %r67;
	not.b32 	%r339, %r337;
	add.s32 	%r340, %r67, %r339;
	selp.b32 	%r335, %r340, 31, %p81;
	mov.b32 	%r313, %f509;
	mov.b32 	%r314, 1;
	mov.b32 	%r336, -1;
	// begin inline asm
	shfl.sync.down.b32 %r312, %r313, %r314, %r335, %r336;
	// end inline asm
	setp.lt.s32 	%p82, %r311, %r335;
	mov.b32 	%f403, %r312;
	add.f32 	%f404, %f509, %f403;
	selp.f32 	%f405, %f404, %f509, %p82;
	mov.b32 	%r318, %f405;
	mov.b32 	%r319, 2;
	// begin inline asm
	shfl.sync.down.b32 %r317, %r318, %r319, %r335, %r336;
	// end inline asm
	add.s32 	%r341, %r311, 2;
	setp.gt.s32 	%p83, %r341, %r335;
	mov.b32 	%f406, %r317;
	add.f32 	%f407, %f405, %f406;
	selp.f32 	%f408, %f405, %f407, %p83;
	mov.b32 	%r323, %f408;
	mov.b32 	%r324, 4;
	// begin inline asm
	shfl.sync.down.b32 %r322, %r323, %r324, %r335, %r336;
	// end inline asm
	add.s32 	%r342, %r311, 4;
	setp.gt.s32 	%p84, %r342, %r335;
	mov.b32 	%f409, %r322;
	add.f32 	%f410, %f408, %f409;
	selp.f32 	%f411, %f408, %f410, %p84;
	mov.b32 	%r328, %f411;
	mov.b32 	%r329, 8;
	// begin inline asm
	shfl.sync.down.b32 %r327, %r328, %r329, %r335, %r336;
	// end inline asm
	add.s32 	%r343, %r311, 8;
	setp.gt.s32 	%p85, %r343, %r335;
	mov.b32 	%f412, %r327;
	add.f32 	%f413, %f411, %f412;
	selp.f32 	%f414, %f411, %f413, %p85;
	mov.b32 	%r333, %f414;
	mov.b32 	%r334, 16;
	// begin inline asm
	shfl.sync.down.b32 %r332, %r333, %r334, %r335, %r336;
	// end inline asm
	add.s32 	%r344, %r311, 16;
	setp.gt.s32 	%p86, %r344, %r335;
	mov.b32 	%f415, %r332;
	add.f32 	%f416, %f414, %f415;
	selp.f32 	%f530, %f414, %f416, %p86;
	setp.ne.s32 	%p87, %r311, 0;
	@%p87 bra 	$L__BB3_20;
	shr.u32 	%r345, %r1, 3;
	and.b32  	%r346, %r345, 124;
	mov.u32 	%r347, _ZZN3cub18CUB_300001_SM_10006detail6reduce28DeviceReduceSingleTileKernelINS2_10policy_hubIfjN4cuda3std3__44plusIfEEE10Policy1000EPfSC_iS9_ffNS7_10__identityEEEvT0_T1_T2_T3_T4_T6_E12temp_storage;
	add.s32 	%r348, %r347, %r346;
	st.shared.f32 	[%r348+16], %f530;
$L__BB3_20:
	bar.sync 	0;
	setp.ne.s32 	%p88, %r1, 0;
	@%p88 bra 	$L__BB3_72;
	setp.gt.s32 	%p89, %r67, 32;
	ld.shared.f32 	%f417, [_ZZN3cub18CUB_300001_SM_10006detail6reduce28DeviceReduceSingleTileKernelINS2_10policy_hubIfjN4cuda3std3__44plusIfEEE10Policy1000EPfSC_iS9_ffNS7_10__identityEEEvT0_T1_T2_T3_T4_T6_E12temp_storage+20];
	add.f32 	%f418, %f530, %f417;
	selp.f32 	%f419, %f418, %f530, %p89;
	setp.gt.s32 	%p90, %r67, 64;
	ld.shared.f32 	%f420, [_ZZN3cub18CUB_300001_SM_10006detail6reduce28DeviceReduceSingleTileKernelINS2_10policy_hubIfjN4cuda3std3__44plusIfEEE10Policy1000EPfSC_iS9_ffNS7_10__identityEEEvT0_T1_T2_T3_T4_T6_E12temp_storage+24];
	add.f32 	%f421, %f420, %f419;
	selp.f32 	%f422, %f421, %f419, %p90;
	setp.gt.s32 	%p91, %r67, 96;
	ld.shared.f32 	%f423, [_ZZN3cub18CUB_300001_SM_10006detail6reduce28DeviceReduceSingleTileKernelINS2_10policy_hubIfjN4cuda3std3__44plusIfEEE10Policy1000EPfSC_iS9_ffNS7_10__identityEEEvT0_T1_T2_T3_T4_T6_E12temp_storage+28];
	add.f32 	%f424, %f423, %f422;
	selp.f32 	%f425, %f424, %f422, %p91;
	setp.gt.s32 	%p92, %r67, 128;
	ld.shared.f32 	%f426, [_ZZN3cub18CUB_300001_SM_10006detail6reduce28DeviceReduceSingleTileKernelINS2_10policy_hubIfjN4cuda3std3__44plusIfEEE10Policy1000EPfSC_iS9_ffNS7_10__identityEEEvT0_T1_T2_T3_T4_T6_E12temp_storage+32];
	add.f32 	%f427, %f426, %f425;
	selp.f32 	%f428, %f427, %f425, %p92;
	setp.gt.s32 	%p93, %r67, 160;
	ld.shared.f32 	%f429, [_ZZN3cub18CUB_300001_SM_10006detail6reduce28DeviceReduceSingleTileKernelINS2_10policy_hubIfjN4cuda3std3__44plusIfEEE10Policy1000EPfSC_iS9_ffNS7_10__identityEEEvT0_T1_T2_T3_T4_T6_E12temp_storage+36];
	add.f32 	%f430, %f429, %f428;
	selp.f32 	%f431, %f430, %f428, %p93;
	setp.gt.s32 	%p94, %r67, 192;
	ld.shared.f32 	%f432, [_ZZN3cub18CUB_300001_SM_10006detail6reduce28DeviceReduceSingleTileKernelINS2_10policy_hubIfjN4cuda3std3__44plusIfEEE10Policy1000EPfSC_iS9_ffNS7_10__identityEEEvT0_T1_T2_T3_T4_T6_E12temp_storage+40];
	add.f32 	%f433, %f432, %f431;
	selp.f32 	%f434, %f433, %f431, %p94;
	setp.gt.s32 	%p95, %r67, 224;
	ld.shared.f32 	%f435, [_ZZN3cub18CUB_300001_SM_10006detail6reduce28DeviceReduceSingleTileKernelINS2_10policy_hubIfjN4cuda3std3__44plusIfEEE10Policy1000EPfSC_iS9_ffNS7_10__identityEEEvT0_T1_T2_T3_T4_T6_E12temp_storage+44];
	add.f32 	%f436, %f435, %f434;
	selp.f32 	%f437, %f436, %f434, %p95;
	setp.gt.s32 	%p96, %r67, 256;
	ld.shared.f32 	%f438, [_ZZN3cub18CUB_300001_SM_10006detail6reduce28DeviceReduceSingleTileKernelINS2_10policy_hubIfjN4cuda3std3__44plusIfEEE10Policy1000EPfSC_iS9_ffNS7_10__identityEEEvT0_T1_T2_T3_T4_T6_E12temp_storage+48];
	add.f32 	%f439, %f438, %f437;
	selp.f32 	%f440, %f439, %f437, %p96;
	setp.gt.s32 	%p97, %r67, 288;
	ld.shared.f32 	%f441, [_ZZN3cub18CUB_300001_SM_10006detail6reduce28DeviceReduceSingleTileKernelINS2_10policy_hubIfjN4cuda3std3__44plusIfEEE10Policy1000EPfSC_iS9_ffNS7_10__identityEEEvT0_T1_T2_T3_T4_T6_E12temp_storage+52];
	add.f32 	%f442, %f441, %f440;
	selp.f32 	%f443, %f442, %f440, %p97;
	setp.gt.s32 	%p98, %r67, 320;
	ld.shared.f32 	%f444, [_ZZN3cub18CUB_300001_SM_10006detail6reduce28DeviceReduceSingleTileKernelINS2_10policy_hubIfjN4cuda3std3__44plusIfEEE10Policy1000EPfSC_iS9_ffNS7_10__identityEEEvT0_T1_T2_T3_T4_T6_E12temp_storage+56];
	add.f32 	%f445, %f444, %f443;
	selp.f32 	%f446, %f445, %f443, %p98;
	setp.gt.s32 	%p99, %r67, 352;
	ld.shared.f32 	%f447, [_ZZN3cub18CUB_300001_SM_10006detail6reduce28DeviceReduceSingleTileKernelINS2_10policy_hubIfjN4cuda3std3__44plusIfEEE10Policy1000EPfSC_iS9_ffNS7_10__identityEEEvT0_T1_T2_T3_T4_T6_E12temp_storage+60];
	add.f32 	%f448, %f447, %f446;
	selp.f32 	%f449, %f448, %f446, %p99;
	setp.gt.s32 	%p100, %r67, 384;
	ld.shared.f32 	%f450, [_ZZN3cub18CUB_300001_SM_10006detail6reduce28DeviceReduceSingleTileKernelINS2_10policy_hubIfjN4cuda3std3__44plusIfEEE10Policy1000EPfSC_iS9_ffNS7_10__identityEEEvT0_T1_T2_T3_T4_T6_E12temp_storage+64];
	add.f32 	%f451, %f450, %f449;
	selp.f32 	%f452, %f451, %f449, %p100;
	setp.gt.s32 	%p101, %r67, 416;
	ld.shared.f32 	%f453, [_ZZN3cub18CUB_300001_SM_10006detail6reduce28DeviceReduceSingleTileKernelINS2_10policy_hubIfjN4cuda3std3__44plusIfEEE10Policy1000EPfSC_iS9_ffNS7_10__identityEEEvT0_T1_T2_T3_T4_T6_E12temp_storage+68];
	add.f32 	%f454, %f453, %f452;
	selp.f32 	%f455, %f454, %f452, %p101;
	setp.gt.s32 	%p102, %r67, 448;
	ld.shared.f32 	%f456, [_ZZN3cub18CUB_300001_SM_10006detail6reduce28DeviceReduceSingleTileKernelINS2_10policy_hubIfjN4cuda3std3__44plusIfEEE10Policy1000EPfSC_iS9_ffNS7_10__identityEEEvT0_T1_T2_T3_T4_T6_E12temp_storage+72];
	add.f32 	%f457, %f456, %f455;
	selp.f32 	%f458, %f457, %f455, %p102;
	setp.gt.s32 	%p103, %r67, 480;
	ld.shared.f32 	%f459, [_ZZN3cub18CUB_300001_SM_10006detail6reduce28DeviceReduceSingleTileKernelINS2_10policy_hubIfjN4cuda3std3__44plusIfEEE10Policy1000EPfSC_iS9_ffNS7_10__identityEEEvT0_T1_T2_T3_T4_T6_E12temp_storage+76];
	add.f32 	%f460, %f459, %f458;
	selp.f32 	%f530, %f460, %f458, %p103;
	bra.uni 	$L__BB3_72;
$L__BB3_22:
	mov.u32 	%r13, %tid.x;
	shl.b32 	%r224, %r13, 1;
	mul.wide.u32 	%rd90, %r224, 4;
	add.s64 	%rd75, %rd16, %rd90;
	// begin inline asm
	ld.global.nc.u64 %rd74, [%rd75];
	// end inline asm
	mov.b64 	{%r225, %r226}, %rd74;
	mov.b32 	%f281, %r226;
	mov.b32 	%f282, %r225;
	add.s64 	%rd77, %rd75, 4096;
	// begin inline asm
	ld.global.nc.u64 %rd76, [%rd77];
	// end inline asm
	mov.b64 	{%r227, %r228}, %rd76;
	mov.b32 	%f283, %r228;
	mov.b32 	%f284, %r227;
	add.s64 	%rd79, %rd75, 8192;
	// begin inline asm
	ld.global.nc.u64 %rd78, [%rd79];
	// end inline asm
	mov.b64 	{%r229, %r230}, %rd78;
	mov.b32 	%f285, %r230;
	mov.b32 	%f286, %r229;
	add.s64 	%rd81, %rd75, 12288;
	// begin inline asm
	ld.global.nc.u64 %rd80, [%rd81];
	// end inline asm
	mov.b64 	{%r231, %r232}, %rd80;
	mov.b32 	%f287, %r232;
	mov.b32 	%f288, %r231;
	add.s64 	%rd83, %rd75, 16384;
	// begin inline asm
	ld.global.nc.u64 %rd82, [%rd83];
	// end inline asm
	mov.b64 	{%r233, %r234}, %rd82;
	mov.b32 	%f289, %r234;
	mov.b32 	%f290, %r233;
	add.s64 	%rd85, %rd75, 20480;
	// begin inline asm
	ld.global.nc.u64 %rd84, [%rd85];
	// end inline asm
	mov.b64 	{%r235, %r236}, %rd84;
	mov.b32 	%f291, %r236;
	mov.b32 	%f292, %r235;
	add.s64 	%rd87, %rd75, 24576;
	// begin inline asm
	ld.global.nc.u64 %rd86, [%rd87];
	// end inline asm
	mov.b64 	{%r237, %r238}, %rd86;
	mov.b32 	%f293, %r238;
	mov.b32 	%f294, %r237;
	add.s64 	%rd89, %rd75, 28672;
	// begin inline asm
	ld.global.nc.u64 %rd88, [%rd89];
	// end inline asm
	mov.b64 	{%r239, %r240}, %rd88;
	mov.b32 	%f295, %r240;
	mov.b32 	%f296, %r239;
	add.f32 	%f297, %f282, %f281;
	add.f32 	%f298, %f284, %f283;
	add.f32 	%f299, %f286, %f285;
	add.f32 	%f300, %f288, %f287;
	add.f32 	%f301, %f290, %f289;
	add.f32 	%f302, %f292, %f291;
	add.f32 	%f303, %f294, %f293;
	add.f32 	%f304, %f296, %f295;
	add.f32 	%f305, %f297, %f298;
	add.f32 	%f306, %f299, %f300;
	add.f32 	%f307, %f301, %f302;
	add.f32 	%f308, %f303, %f304;
	add.f32 	%f309, %f305, %f306;
	add.f32 	%f310, %f307, %f308;
	add.f32 	%f516, %f309, %f310;
	setp.lt.u32 	%p58, %r67, 16384;
	mov.b32 	%r387, 8192;
	@%p58 bra 	$L__BB3_26;
	add.s32 	%r14, %r67, -8192;
	mov.b32 	%r387, 8192;
$L__BB3_24:
	mul.wide.s32 	%rd107, %r387, 4;
	add.s64 	%rd92, %rd75, %rd107;
	// begin inline asm
	ld.global.nc.u64 %rd91, [%rd92];
	// end inline asm
	mov.b64 	{%r242, %r243}, %rd91;
	mov.b32 	%f311, %r243;
	mov.b32 	%f312, %r242;
	add.s64 	%rd94, %rd92, 4096;
	// begin inline asm
	ld.global.nc.u64 %rd93, [%rd94];
	// end inline asm
	mov.b64 	{%r244, %r245}, %rd93;
	mov.b32 	%f313, %r245;
	mov.b32 	%f314, %r244;
	add.s64 	%rd96, %rd92, 8192;
	// begin inline asm
	ld.global.nc.u64 %rd95, [%rd96];
	// end inline asm
	mov.b64 	{%r246, %r247}, %rd95;
	mov.b32 	%f315, %r247;
	mov.b32 	%f316, %r246;
	add.s64 	%rd98, %rd92, 12288;
	// begin inline asm
	ld.global.nc.u64 %rd97, [%rd98];
	// end inline asm
	mov.b64 	{%r248, %r249}, %rd97;
	mov.b32 	%f317, %r249;
	mov.b32 	%f318, %r248;
	add.s64 	%rd100, %rd92, 16384;
	// begin inline asm
	ld.global.nc.u64 %rd99, [%rd100];
	// end inline asm
	mov.b64 	{%r250, %r251}, %rd99;
	mov.b32 	%f319, %r251;
	mov.b32 	%f320, %r250;
	add.s64 	%rd102, %rd92, 20480;
	// begin inline asm
	ld.global.nc.u64 %rd101, [%rd102];
	// end inline asm
	mov.b64 	{%r252, %r253}, %rd101;
	mov.b32 	%f321, %r253;
	mov.b32 	%f322, %r252;
	add.s64 	%rd104, %rd92, 24576;
	// begin inline asm
	ld.global.nc.u64 %rd103, [%rd104];
	// end inline asm
	mov.b64 	{%r254, %r255}, %rd103;
	mov.b32 	%f323, %r255;
	mov.b32 	%f324, %r254;
	add.s64 	%rd106, %rd92, 28672;
	// begin inline asm
	ld.global.nc.u64 %rd105, [%rd106];
	// end inline asm
	mov.b64 	{%r256, %r257}, %rd105;
	mov.b32 	%f325, %r257;
	mov.b32 	%f326, %r256;
	add.f32 	%f327, %f516, %f312;
	add.f32 	%f328, %f311, %f314;
	add.f32 	%f329, %f313, %f316;
	add.f32 	%f330, %f315, %f318;
	add.f32 	%f331, %f317, %f320;
	add.f32 	%f332, %f319, %f322;
	add.f32 	%f333, %f321, %f324;
	add.f32 	%f334, %f323, %f326;
	add.f32 	%f335, %f327, %f328;
	add.f32 	%f336, %f329, %f330;
	add.f32 	%f337, %f331, %f332;
	add.f32 	%f338, %f333, %f334;
	add.f32 	%f339, %f335, %f336;
	add.f32 	%f340, %f337, %f338;
	add.f32 	%f341, %f339, %f340;
	add.f32 	%f516, %f341, %f325;
	sub.s32 	%r258, %r67, %r387;
	setp.lt.s32 	%p59, %r258, 8192;
	@%p59 bra 	$L__BB3_34;
	add.s32 	%r387, %r387, 8192;
	setp.le.s32 	%p60, %r387, %r14;
	@%p60 bra 	$L__BB3_24;
$L__BB3_26:
	setp.le.s32 	%p61, %r67, %r387;
	@%p61 bra 	$L__BB3_34;
	sub.s32 	%r18, %r67, %r387;
	setp.ge.s32 	%p62, %r13, %r18;
	@%p62 bra 	$L__BB3_34;
	not.b32 	%r259, %r13;
	add.s32 	%r260, %r67, %r259;
	sub.s32 	%r19, %r260, %r387;
	and.b32  	%r261, %r19, 1536;
	setp.eq.s32 	%p63, %r261, 1536;
	mov.u32 	%r391, %r13;
	@%p63 bra 	$L__BB3_31;
	add.s32 	%r389, %r13, %r387;
	shr.u32 	%r262, %r19, 9;
	add.s32 	%r263, %r262, 1;
	and.b32  	%r264, %r263, 3;
	neg.s32 	%r388, %r264;
	mov.u32 	%r391, %r13;
$L__BB3_30:
	.pragma "nounroll";
	mul.wide.u32 	%rd109, %r389, 4;
	add.s64 	%rd108, %rd16, %rd109;
	// begin inline asm
	ld.global.nc.u32 %r265, [%rd108];
	// end inline asm
	mov.b32 	%f343, %r265;
	add.f32 	%f516, %f516, %f343;
	add.s32 	%r391, %r391, 512;
	add.s32 	%r389, %r389, 512;
	add.s32 	%r388, %r388, 1;
	setp.ne.s32 	%p64, %r388, 0;
	@%p64 bra 	$L__BB3_30;
$L__BB3_31:
	setp.lt.u32 	%p65, %r19, 1536;
	@%p65 bra 	$L__BB3_34;
	cvt.u64.u32 	%rd110, %r391;
	cvt.u64.u32 	%rd111, %r387;
	add.s64 	%rd112, %rd110, %rd111;
	shl.b64 	%rd113, %rd112, 2;
	add.s64 	%rd114, %rd113, %rd16;
	add.s64 	%rd130, %rd114, 4096;
	add.s32 	%r392, %r391, %r387;
$L__BB3_33:
	mul.wide.u32 	%rd119, %r392, 4;
	add.s64 	%rd115, %rd16, %rd119;
	// begin inline asm
	ld.global.nc.u32 %r266, [%rd115];
	// end inline asm
	mov.b32 	%f344, %r266;
	add.f32 	%f345, %f516, %f344;
	add.s64 	%rd116, %rd130, -2048;
	// begin inline asm
	ld.global.nc.u32 %r267, [%rd116];
	// end inline asm
	mov.b32 	%f346, %r267;
	add.f32 	%f347, %f345, %f346;
	// begin inline asm
	ld.global.nc.u32 %r268, [%rd130];
	// end inline asm
	mov.b32 	%f348, %r268;
	add.f32 	%f349, %f347, %f348;
	add.s64 	%rd118, %rd130, 2048;
	// begin inline asm
	ld.global.nc.u32 %r269, [%rd118];
	// end inline asm
	mov.b32 	%f350, %r269;
	add.f32 	%f516, %f349, %f350;
	add.s32 	%r391, %r391, 2048;
	add.s64 	%rd130, %rd130, 8192;
	add.s32 	%r392, %r392, 2048;
	setp.lt.s32 	%p66, %r391, %r18;
	@%p66 bra 	$L__BB3_33;
$L__BB3_34:
	// begin inline asm
	mov.u32 %r270, %laneid;
	// end inline asm
	mov.b32 	%r272, %f516;
	mov.b32 	%r273, 1;
	mov.b32 	%r294, 31;
	mov.b32 	%r295, -1;
	// begin inline asm
	shfl.sync.down.b32 %r271, %r272, %r273, %r294, %r295;
	// end inline asm
	setp.gt.s32 	%p67, %r270, 30;
	mov.b32 	%f351, %r271;
	add.f32 	%f352, %f516, %f351;
	selp.f32 	%f353, %f516, %f352, %p67;
	mov.b32 	%r277, %f353;
	mov.b32 	%r278, 2;
	// begin inline asm
	shfl.sync.down.b32 %r276, %r277, %r278, %r294, %r295;
	// end inline asm
	setp.gt.s32 	%p68, %r270, 29;
	mov.b32 	%f354, %r276;
	add.f32 	%f355, %f353, %f354;
	selp.f32 	%f356, %f353, %f355, %p68;
	mov.b32 	%r282, %f356;
	mov.b32 	%r283, 4;
	// begin inline asm
	shfl.sync.down.b32 %r281, %r282, %r283, %r294, %r295;
	// end inline asm
	setp.gt.s32 	%p69, %r270, 27;
	mov.b32 	%f357, %r281;
	add.f32 	%f358, %f356, %f357;
	selp.f32 	%f359, %f356, %f358, %p69;
	mov.b32 	%r287, %f359;
	mov.b32 	%r288, 8;
	// begin inline asm
	shfl.sync.down.b32 %r286, %r287, %r288, %r294, %r295;
	// end inline asm
	setp.gt.s32 	%p70, %r270, 23;
	mov.b32 	%f360, %r286;
	add.f32 	%f361, %f359, %f360;
	selp.f32 	%f362, %f359, %f361, %p70;
	mov.b32 	%r292, %f362;
	mov.b32 	%r293, 16;
	// begin inline asm
	shfl.sync.down.b32 %r291, %r292, %r293, %r294, %r295;
	// end inline asm
	setp.gt.s32 	%p71, %r270, 15;
	mov.b32 	%f363, %r291;
	add.f32 	%f26, %f362, %f363;
	selp.f32 	%f530, %f362, %f26, %p71;
	setp.ne.s32 	%p72, %r270, 0;
	@%p72 bra 	$L__BB3_36;
	shr.u32 	%r296, %r13, 3;
	and.b32  	%r297, %r296, 124;
	mov.u32 	%r298, _ZZN3cub18CUB_300001_SM_10006detail6reduce28DeviceReduceSingleTileKernelINS2_10policy_hubIfjN4cuda3std3__44plusIfEEE10Policy1000EPfSC_iS9_ffNS7_10__identityEEEvT0_T1_T2_T3_T4_T6_E12temp_storage;
	add.s32 	%r299, %r298, %r297;
	st.shared.f32 	[%r299+16], %f26;
$L__BB3_36:
	bar.sync 	0;
	setp.ne.s32 	%p73, %r13, 0;
	@%p73 bra 	$L__BB3_72;
	ld.shared.f32 	%f364, [_ZZN3cub18CUB_300001_SM_10006detail6reduce28DeviceReduceSingleTileKernelINS2_10policy_hubIfjN4cuda3std3__44plusIfEEE10Policy1000EPfSC_iS9_ffNS7_10__identityEEEvT0_T1_T2_T3_T4_T6_E12temp_storage+20];
	add.f32 	%f365, %f530, %f364;
	ld.shared.f32 	%f366, [_ZZN3cub18CUB_300001_SM_10006detail6reduce28DeviceReduceSingleTileKernelINS2_10policy_hubIfjN4cuda3std3__44plusIfEEE10Policy1000EPfSC_iS9_ffNS7_10__identityEEEvT0_T1_T2_T3_T4_T6_E12temp_storage+24];
	add.f32 	%f367, %f365, %f366;
	ld.shared.f32 	%f368, [_ZZN3cub18CUB_300001_SM_10006detail6reduce28DeviceReduceSingleTileKernelINS2_10policy_hubIfjN4cuda3std3__44plusIfEEE10Policy1000EPfSC_iS9_ffNS7_10__identityEEEvT0_T1_T2_T3_T4_T6_E12temp_storage+28];
	add.f32 	%f369, %f367, %f368;
	ld.shared.f32 	%f370, [_ZZN3cub18CUB_300001_SM_10006detail6reduce28DeviceReduceSingleTileKernelINS2_10policy_hubIfjN4cuda3std3__44plusIfEEE10Policy1000EPfSC_iS9_ffNS7_10__identityEEEvT0_T1_T2_T3_T4_T6_E12temp_storage+32];
	add.f32 	%f371, %f369, %f370;
	ld.shared.f32 	%f372, [_ZZN3cub18CUB_300001_SM_10006detail6reduce28DeviceReduceSingleTileKernelINS2_10policy_hubIfjN4cuda3std3__44plusIfEEE10Policy1000EPfSC_iS9_ffNS7_10__identityEEEvT0_T1_T2_T3_T4_T6_E12temp_storage+36];
	add.f32 	%f373, %f371, %f372;
	ld.shared.f32 	%f374, [_ZZN3cub18CUB_300001_SM_10006detail6reduce28DeviceReduceSingleTileKernelINS2_10policy_hubIfjN4cuda3std3__44plusIfEEE10Policy1000EPfSC_iS9_ffNS7_10__identityEEEvT0_T1_T2_T3_T4_T6_E12temp_storage+40];
	add.f32 	%f375, %f373, %f374;
	ld.shared.f32 	%f376, [_ZZN3cub18CUB_300001_SM_10006detail6reduce28DeviceReduceSingleTileKernelINS2_10policy_hubIfjN4cuda3std3__44plusIfEEE10Policy1000EPfSC_iS9_ffNS7_10__identityEEEvT0_T1_T2_T3_T4_T6_E12temp_storage+44];
	add.f32 	%f377, %f375, %f376;
	ld.shared.f32 	%f378, [_ZZN3cub18CUB_300001_SM_10006detail6reduce28DeviceReduceSingleTileKernelINS2_10policy_hubIfjN4cuda3std3__44plusIfEEE10Policy1000EPfSC_iS9_ffNS7_10__identityEEEvT0_T1_T2_T3_T4_T6_E12temp_storage+48];
	add.f32 	%f379, %f377, %f378;
	ld.shared.f32 	%f380, [_ZZN3cub18CUB_300001_SM_10006detail6reduce28DeviceReduceSingleTileKernelINS2_10policy_hubIfjN4cuda3std3__44plusIfEEE10Policy1000EPfSC_iS9_ffNS7_10__identityEEEvT0_T1_T2_T3_T4_T6_E12temp_storage+52];
	add.f32 	%f381, %f379, %f380;
	ld.shared.f32 	%f382, [_ZZN3cub18CUB_300001_SM_10006detail6reduce28DeviceReduceSingleTileKernelINS2_10policy_hubIfjN4cuda3std3__44plusIfEEE10Policy1000EPfSC_iS9_ffNS7_10__identityEEEvT0_T1_T2_T3_T4_T6_E12temp_storage+56];
	add.f32 	%f383, %f381, %f382;
	ld.shared.f32 	%f384, [_ZZN3cub18CUB_300001_SM_10006detail6reduce28DeviceReduceSingleTileKernelINS2_10policy_hubIfjN4cuda3std3__44plusIfEEE10Policy1000EPfSC_iS9_ffNS7_10__identityEEEvT0_T1_T2_T3_T4_T6_E12temp_storage+60];
	add.f32 	%f385, %f383, %f384;
	ld.shared.f32 	%f386, [_ZZN3cub18CUB_300001_SM_10006detail6reduce28DeviceReduceSingleTileKernelINS2_10policy_hubIfjN4cuda3std3__44plusIfEEE10Policy1000EPfSC_iS9_ffNS7_10__identityEEEvT0_T1_T2_T3_T4_T6_E12temp_storage+64];
	add.f32 	%f387, %f385, %f386;
	ld.shared.f32 	%f388, [_ZZN3cub18CUB_300001_SM_10006detail6reduce28DeviceReduceSingleTileKernelINS2_10policy_hubIfjN4cuda3std3__44plusIfEEE10Policy1000EPfSC_iS9_ffNS7_10__identityEEEvT0_T1_T2_T3_T4_T6_E12temp_storage+68];
	add.f32 	%f389, %f387, %f388;
	ld.shared.f32 	%f390, [_ZZN3cub18CUB_300001_SM_10006detail6reduce28DeviceReduceSingleTileKernelINS2_10policy_hubIfjN4cuda3std3__44plusIfEEE10Policy1000EPfSC_iS9_ffNS7_10__identityEEEvT0_T1_T2_T3_T4_T6_E12temp_storage+72];
	add.f32 	%f391, %f389, %f390;
	ld.shared.f32 	%f392, [_ZZN3cub18CUB_300001_SM_10006detail6reduce28DeviceReduceSingleTileKernelINS2_10policy_hubIfjN4cuda3std3__44plusIfEEE10Policy1000EPfSC_iS9_ffNS7_10__identityEEEvT0_T1_T2_T3_T4_T6_E12temp_storage+76];
	add.f32 	%f530, %f391, %f392;
	bra.uni 	$L__BB3_72;
$L__BB3_38:
	setp.gt.s32 	%p3, %r67, 8191;
	@%p3 bra 	$L__BB3_56;
	mov.u32 	%r34, %tid.x;
	setp.ge.s32 	%p20, %r34, %r67;
	mov.f32 	%f522, 0f00000000;
	mov.u32 	%r397, %r34;
	@%p20 bra 	$L__BB3_41;
	mul.wide.u32 	%rd66, %r34, 4;
	add.s64 	%rd65, %rd16, %rd66;
	// begin inline asm
	ld.global.nc.u32 %r144, [%rd65];
	// end inline asm
	mov.b32 	%f522, %r144;
	add.s32 	%r397, %r34, 512;
$L__BB3_41:
	setp.ge.s32 	%p21, %r397, %r67;
	@%p21 bra 	$L__BB3_47;
	not.b32 	%r145, %r397;
	add.s32 	%r37, %r67, %r145;
	and.b32  	%r146, %r37, 1536;
	setp.eq.s32 	%p22, %r146, 1536;
	@%p22 bra 	$L__BB3_45;
	mul.wide.u32 	%rd67, %r397, 4;
	add.s64 	%rd131, %rd16, %rd67;
	shr.u32 	%r147, %r37, 9;
	add.s32 	%r148, %r147, 1;
	and.b32  	%r149, %r148, 3;
	neg.s32 	%r395, %r149;
$L__BB3_44:
	.pragma "nounroll";
	// begin inline asm
	ld.global.nc.u32 %r150, [%rd131];
	// end inline asm
	mov.b32 	%f173, %r150;
	add.f32 	%f522, %f522, %f173;
	add.s32 	%r397, %r397, 512;
	add.s64 	%rd131, %rd131, 2048;
	add.s32 	%r395, %r395, 1;
	setp.ne.s32 	%p23, %r395, 0;
	@%p23 bra 	$L__BB3_44;
$L__BB3_45:
	setp.lt.u32 	%p24, %r37, 1536;
	@%p24 bra 	$L__BB3_47;
$L__BB3_46:
	mul.wide.s32 	%rd73, %r397, 4;
	add.s64 	%rd69, %rd16, %rd73;
	// begin inline asm
	ld.global.nc.u32 %r151, [%rd69];
	// end inline asm
	mov.b32 	%f174, %r151;
	add.f32 	%f175, %f522, %f174;
	add.s64 	%rd70, %rd69, 2048;
	// begin inline asm
	ld.global.nc.u32 %r152, [%rd70];
	// end inline asm
	mov.b32 	%f176, %r152;
	add.f32 	%f177, %f175, %f176;
	add.s64 	%rd71, %rd69, 4096;
	// begin inline asm
	ld.global.nc.u32 %r153, [%rd71];
	// end inline asm
	mov.b32 	%f178, %r153;
	add.f32 	%f179, %f177, %f178;
	add.s64 	%rd72, %rd69, 6144;
	// begin inline asm
	ld.global.nc.u32 %r154, [%rd72];
	// end inline asm
	mov.b32 	%f180, %r154;
	add.f32 	%f522, %f179, %f180;
	add.s32 	%r397, %r397, 2048;
	setp.lt.s32 	%p25, %r397, %r67;
	@%p25 bra 	$L__BB3_46;
$L__BB3_47:
	setp.lt.s32 	%p26, %r67, 512;
	@%p26 bra 	$L__BB3_52;
	// begin inline asm
	mov.u32 %r193, %laneid;
	// end inline asm
	mov.b32 	%r195, %f522;
	mov.b32 	%r196, 1;
	mov.b32 	%r217, 31;
	mov.b32 	%r218, -1;
	// begin inline asm
	shfl.sync.down.b32 %r194, %r195, %r196, %r217, %r218;
	// end inline asm
	setp.gt.s32 	%p50, %r193, 30;
	mov.b32 	%f239, %r194;
	add.f32 	%f240, %f522, %f239;
	selp.f32 	%f241, %f522, %f240, %p50;
	mov.b32 	%r200, %f241;
	mov.b32 	%r201, 2;
	// begin inline asm
	shfl.sync.down.b32 %r199, %r200, %r201, %r217, %r218;
	// end inline asm
	setp.gt.s32 	%p51, %r193, 29;
	mov.b32 	%f242, %r199;
	add.f32 	%f243, %f241, %f242;
	selp.f32 	%f244, %f241, %f243, %p51;
	mov.b32 	%r205, %f244;
	mov.b32 	%r206, 4;
	// begin inline asm
	shfl.sync.down.b32 %r204, %r205, %r206, %r217, %r218;
	// end inline asm
	setp.gt.s32 	%p52, %r193, 27;
	mov.b32 	%f245, %r204;
	add.f32 	%f246, %f244, %f245;
	selp.f32 	%f247, %f244, %f246, %p52;
	mov.b32 	%r210, %f247;
	mov.b32 	%r211, 8;
	// begin inline asm
	shfl.sync.down.b32 %r209, %r210, %r211, %r217, %r218;
	// end inline asm
	setp.gt.s32 	%p53, %r193, 23;
	mov.b32 	%f248, %r209;
	add.f32 	%f249, %f247, %f248;
	selp.f32 	%f250, %f247, %f249, %p53;
	mov.b32 	%r215, %f250;
	mov.b32 	%r216, 16;
	// begin inline asm
	shfl.sync.down.b32 %r214, %r215, %r216, %r217, %r218;
	// end inline asm
	setp.gt.s32 	%p54, %r193, 15;
	mov.b32 	%f251, %r214;
	add.f32 	%f38, %f250, %f251;
	selp.f32 	%f530, %f250, %f38, %p54;
	setp.ne.s32 	%p55, %r193, 0;
	@%p55 bra 	$L__BB3_50;
	shr.u32 	%r219, %r34, 3;
	and.b32  	%r220, %r219, 124;
	mov.u32 	%r221, _ZZN3cub18CUB_300001_SM_10006detail6reduce28DeviceReduceSingleTileKernelINS2_10policy_hubIfjN4cuda3std3__44plusIfEEE10Policy1000EPfSC_iS9_ffNS7_10__identityEEEvT0_T1_T2_T3_T4_T6_E12temp_storage;
	add.s32 	%r222, %r221, %r220;
	st.shared.f32 	[%r222+16], %f38;
$L__BB3_50:
	bar.sync 	0;
	setp.ne.s32 	%p56, %r34, 0;
	@%p56 bra 	$L__BB3_72;
	ld.shared.f32 	%f252, [_ZZN3cub18CUB_300001_SM_10006detail6reduce28DeviceReduceSingleTileKernelINS2_10policy_hubIfjN4cuda3std3__44plusIfEEE10Policy1000EPfSC_iS9_ffNS7_10__identityEEEvT0_T1_T2_T3_T4_T6_E12temp_storage+20];
	add.f32 	%f253, %f530, %f252;
	ld.shared.f32 	%f254, [_ZZN3cub18CUB_300001_SM_10006detail6reduce28DeviceReduceSingleTileKernelINS2_10policy_hubIfjN4cuda3std3__44plusIfEEE10Policy1000EPfSC_iS9_ffNS7_10__identityEEEvT0_T1_T2_T3_T4_T6_E12temp_storage+24];
	add.f32 	%f255, %f253, %f254;
	ld.shared.f32 	%f256, [_ZZN3cub18CUB_300001_SM_10006detail6reduce28DeviceReduceSingleTileKernelINS2_10policy_hubIfjN4cuda3std3__44plusIfEEE10Policy1000EPfSC_iS9_ffNS7_10__identityEEEvT0_T1_T2_T3_T4_T6_E12temp_storage+28];
	add.f32 	%f257, %f255, %f256;
	ld.shared.f32 	%f258, [_ZZN3cub18CUB_300001_SM_10006detail6reduce28DeviceReduceSingleTileKernelINS2_10policy_hubIfjN4cuda3std3__44plusIfEEE10Policy1000EPfSC_iS9_ffNS7_10__identityEEEvT0_T1_T2_T3_T4_T6_E12temp_storage+32];
	add.f32 	%f259, %f257, %f258;
	ld.shared.f32 	%f260, [_ZZN3cub18CUB_300001_SM_10006detail6reduce28DeviceReduceSingleTileKernelINS2_10policy_hubIfjN4cuda3std3__44plusIfEEE10Policy1000EPfSC_iS9_ffNS7_10__identityEEEvT0_T1_T2_T3_T4_T6_E12temp_storage+36];
	add.f32 	%f261, %f259, %f260;
	ld.shared.f32 	%f262, [_ZZN3cub18CUB_300001_SM_10006detail6reduce28DeviceReduceSingleTileKernelINS2_10policy_hubIfjN4cuda3std3__44plusIfEEE10Policy1000EPfSC_iS9_ffNS7_10__identityEEEvT0_T1_T2_T3_T4_T6_E12temp_storage+40];
	add.f32 	%f263, %f261, %f262;
	ld.shared.f32 	%f264, [_ZZN3cub18CUB_300001_SM_10006detail6reduce28DeviceReduceSingleTileKernelINS2_10policy_hubIfjN4cuda3std3__44plusIfEEE10Policy1000EPfSC_iS9_ffNS7_10__identityEEEvT0_T1_T2_T3_T4_T6_E12temp_storage+44];
	add.f32 	%f265, %f263, %f264;
	ld.shared.f32 	%f266, [_ZZN3cub18CUB_300001_SM_10006detail6reduce28DeviceReduceSingleTileKernelINS2_10policy_hubIfjN4cuda3std3__44plusIfEEE10Policy1000EPfSC_iS9_ffNS7_10__identityEEEvT0_T1_T2_T3_T4_T6_E12temp_storage+48];
	add.f32 	%f267, %f265, %f266;
	ld.shared.f32 	%f268, [_ZZN3cub18CUB_300001_SM_10006detail6reduce28DeviceReduceSingleTileKernelINS2_10policy_hubIfjN4cuda3std3__44plusIfEEE10Policy1000EPfSC_iS9_ffNS7_10__identityEEEvT0_T1_T2_T3_T4_T6_E12temp_storage+52];
	add.f32 	%f269, %f267, %f268;
	ld.shared.f32 	%f270, [_ZZN3cub18CUB_300001_SM_10006detail6reduce28DeviceReduceSingleTileKernelINS2_10policy_hubIfjN4cuda3std3__44plusIfEEE10Policy1000EPfSC_iS9_ffNS7_10__identityEEEvT0_T1_T2_T3_T4_T6_E12temp_storage+56];
	add.f32 	%f271, %f269, %f270;
	ld.shared.f32 	%f272, [_ZZN3cub18CUB_300001_SM_10006detail6reduce28DeviceReduceSingleTileKernelINS2_10policy_hubIfjN4cuda3std3__44plusIfEEE10Policy1000EPfSC_iS9_ffNS7_10__identityEEEvT0_T1_T2_T3_T4_T6_E12temp_storage+60];
	add.f32 	%f273, %f271, %f272;
	ld.shared.f32 	%f274, [_ZZN3cub18CUB_300001_SM_10006detail6reduce28DeviceReduceSingleTileKernelINS2_10policy_hubIfjN4cuda3std3__44plusIfEEE10Policy1000EPfSC_iS9_ffNS7_10__identityEEEvT0_T1_T2_T3_T4_T6_E12temp_storage+64];
	add.f32 	%f275, %f273, %f274;
	ld.shared.f32 	%f276, [_ZZN3cub18CUB_300001_SM_10006detail6reduce28DeviceReduceSingleTileKernelINS2_10policy_hubIfjN4cuda3std3__44plusIfEEE10Policy1000EPfSC_iS9_ffNS7_10__identityEEEvT0_T1_T2_T3_T4_T6_E12temp_storage+68];
	add.f32 	%f277, %f275, %f276;
	ld.shared.f32 	%f278, [_ZZN3cub18CUB_300001_SM_10006detail6reduce28DeviceReduceSingleTileKernelINS2_10policy_hubIfjN4cuda3std3__44plusIfEEE10Policy1000EPfSC_iS9_ffNS7_10__identityEEEvT0_T1_T2_T3_T4_T6_E12temp_storage+72];
	add.f32 	%f279, %f277, %f278;
	ld.shared.f32 	%f280, [_ZZN3cub18CUB_300001_SM_10006detail6reduce28DeviceReduceSingleTileKernelINS2_10policy_hubIfjN4cuda3std3__44plusIfEEE10Policy1000EPfSC_iS9_ffNS7_10__identityEEEvT0_T1_T2_T3_T4_T6_E12temp_storage+76];
	add.f32 	%f530, %f279, %f280;
	bra.uni 	$L__BB3_72;
$L__BB3_52:
	// begin inline asm
	mov.u32 %r155, %laneid;
	// end inline asm
	and.b32  	%r181, %r34, 992;
	add.s32 	%r182, %r181, 32;
	setp.gt.s32 	%p27, %r182, %r67;
	not.b32 	%r183, %r181;
	add.s32 	%r184, %r67, %r183;
	selp.b32 	%r179, %r184, 31, %p27;
	mov.b32 	%r157, %f522;
	mov.b32 	%r158, 1;
	mov.b32 	%r180, -1;
	// begin inline asm
	shfl.sync.down.b32 %r156, %r157, %r158, %r179, %r180;
	// end inline asm
	setp.lt.s32 	%p28, %r155, %r179;
	mov.b32 	%f181, %r156;
	add.f32 	%f182, %f522, %f181;
	selp.f32 	%f183, %f182, %f522, %p28;
	mov.b32 	%r162, %f183;
	mov.b32 	%r163, 2;
	// begin inline asm
	shfl.sync.down.b32 %r161, %r162, %r163, %r179, %r180;
	// end inline asm
	add.s32 	%r185, %r155, 2;
	setp.gt.s32 	%p29, %r185, %r179;
	mov.b32 	%f184, %r161;
	add.f32 	%f185, %f183, %f184;
	selp.f32 	%f186, %f183, %f185, %p29;
	mov.b32 	%r167, %f186;
	mov.b32 	%r168, 4;
	// begin inline asm
	shfl.sync.down.b32 %r166, %r167, %r168, %r179, %r180;
	// end inline asm
	add.s32 	%r186, %r155, 4;
	setp.gt.s32 	%p30, %r186, %r179;
	mov.b32 	%f187, %r166;
	add.f32 	%f188, %f186, %f187;
	selp.f32 	%f189, %f186, %f188, %p30;
	mov.b32 	%r172, %f189;
	mov.b32 	%r173, 8;
	// begin inline asm
	shfl.sync.down.b32 %r171, %r172, %r173, %r179, %r180;
	// end inline asm
	add.s32 	%r187, %r155, 8;
	setp.gt.s32 	%p31, %r187, %r179;
	mov.b32 	%f190, %r171;
	add.f32 	%f191, %f189, %f190;
	selp.f32 	%f192, %f189, %f191, %p31;
	mov.b32 	%r177, %f192;
	mov.b32 	%r178, 16;
	// begin inline asm
	shfl.sync.down.b32 %r176, %r177, %r178, %r179, %r180;
	// end inline asm
	add.s32 	%r188, %r155, 16;
	setp.gt.s32 	%p32, %r188, %r179;
	mov.b32 	%f193, %r176;
	add.f32 	%f194, %f192, %f193;
	selp.f32 	%f530, %f192, %f194, %p32;
	setp.ne.s32 	%p33, %r155, 0;
	@%p33 bra 	$L__BB3_54;
	shr.u32 	%r189, %r34, 3;
	and.b32  	%r190, %r189, 124;
	mov.u32 	%r191, _ZZN3cub18CUB_300001_SM_10006detail6reduce28DeviceReduceSingleTileKernelINS2_10policy_hubIfjN4cuda3std3__44plusIfEEE10Policy1000EPfSC_iS9_ffNS7_10__identityEEEvT0_T1_T2_T3_T4_T6_E12temp_storage;
	add.s32 	%r192, %r191, %r190;
	st.shared.f32 	[%r192+16], %f530;
$L__BB3_54:
	bar.sync 	0;
	setp.ne.s32 	%p34, %r34, 0;
	@%p34 bra 	$L__BB3_72;
	setp.gt.s32 	%p35, %r67, 32;
	ld.shared.f32 	%f195, [_ZZN3cub18CUB_300001_SM_10006detail6reduce28DeviceReduceSingleTileKernelINS2_10policy_hubIfjN4cuda3std3__44plusIfEEE10Policy1000EPfSC_iS9_ffNS7_10__identityEEEvT0_T1_T2_T3_T4_T6_E12temp_storage+20];
	add.f32 	%f196, %f530, %f195;
	selp.f32 	%f197, %f196, %f530, %p35;
	setp.gt.s32 	%p36, %r67, 64;
	ld.shared.f32 	%f198, [_ZZN3cub18CUB_300001_SM_10006detail6reduce28DeviceReduceSingleTileKernelINS2_10policy_hubIfjN4cuda3std3__44plusIfEEE10Policy1000EPfSC_iS9_ffNS7_10__identityEEEvT0_T1_T2_T3_T4_T6_E12temp_storage+24];
	add.f32 	%f199, %f198, %f197;
	selp.f32 	%f200, %f199, %f197, %p36;
	setp.gt.s32 	%p37, %r67, 96;
	ld.shared.f32 	%f201, [_ZZN3cub18CUB_300001_SM_10006detail6reduce28DeviceReduceSingleTileKernelINS2_10policy_hubIfjN4cuda3std3__44plusIfEEE10Policy1000EPfSC_iS9_ffNS7_10__identityEEEvT0_T1_T2_T3_T4_T6_E12temp_storage+28];
	add.f32 	%f202, %f201, %f200;
	selp.f32 	%f203, %f202, %f200, %p37;
	setp.gt.s32 	%p38, %r67, 128;
	ld.shared.f32 	%f204, [_ZZN3cub18CUB_300001_SM_10006detail6reduce28DeviceReduceSingleTileKernelINS2_10policy_hubIfjN4cuda3std3__44plusIfEEE10Policy1000EPfSC_iS9_ffNS7_10__identityEEEvT0_T1_T2_T3_T4_T6_E12temp_storage+32];
	add.f32 	%f205, %f204, %f203;
	selp.f32 	%f206, %f205, %f203, %p38;
	setp.gt.s32 	%p39, %r67, 160;
	ld.shared.f32 	%f207, [_ZZN3cub18CUB_300001_SM_10006detail6reduce28DeviceReduceSingleTileKernelINS2_10policy_hubIfjN4cuda3std3__44plusIfEEE10Policy1000EPfSC_iS9_ffNS7_10__identityEEEvT0_T1_T2_T3_T4_T6_E12temp_storage+36];
	add.f32 	%f208, %f207, %f206;
	selp.f32 	%f209, %f208, %f206, %p39;
	setp.gt.s32 	%p40, %r67, 192;
	ld.shared.f32 	%f210, [_ZZN3cub18CUB_300001_SM_10006detail6reduce28DeviceReduceSingleTileKernelINS2_10policy_hubIfjN4cuda3std3__44plusIfEEE10Policy1000EPfSC_iS9_ffNS7_10__identityEEEvT0_T1_T2_T3_T4_T6_E12temp_storage+40];
	add.f32 	%f211, %f210, %f209;
	selp.f32 	%f212, %f211, %f209, %p40;
	setp.gt.s32 	%p41, %r67, 224;
	ld.shared.f32 	%f213, [_ZZN3cub18CUB_300001_SM_10006detail6reduce28DeviceReduceSingleTileKernelINS2_10policy_hubIfjN4cuda3std3__44plusIfEEE10Policy1000EPfSC_iS9_ffNS7_10__identityEEEvT0_T1_T2_T3_T4_T6_E12temp_storage+44];
	add.f32 	%f214, %f213, %f212;
	selp.f32 	%f215, %f214, %f212, %p41;
	setp.gt.s32 	%p42, %r67, 256;
	ld.shared.f32 	%f216, [_ZZN3cub18CUB_300001_SM_10006detail6reduce28DeviceReduceSingleTileKernelINS2_10policy_hubIfjN4cuda3std3__44plusIfEEE10Policy1000EPfSC_iS9_ffNS7_10__identityEEEvT0_T1_T2_T3_T4_T6_E12temp_storage+48];
	add.f32 	%f217, %f216, %f215;
	selp.f32 	%f218, %f217, %f215, %p42;
	setp.gt.s32 	%p43, %r67, 288;
	ld.shared.f32 	%f219, [_ZZN3cub18CUB_300001_SM_10006detail6reduce28DeviceReduceSingleTileKernelINS2_10policy_hubIfjN4cuda3std3__44plusIfEEE10Policy1000EPfSC_iS9_ffNS7_10__identityEEEvT0_T1_T2_T3_T4_T6_E12temp_storage+52];
	add.f32 	%f220, %f219, %f218;
	selp.f32 	%f221, %f220, %f218, %p43;
	setp.gt.s32 	%p44, %r67, 320;
	ld.shared.f32 	%f222, [_ZZN3cub18CUB_300001_SM_10006detail6reduce28DeviceReduceSingleTileKernelINS2_10policy_hubIfjN4cuda3std3__44plusIfEEE10Policy1000EPfSC_iS9_ffNS7_10__identityEEEvT0_T1_T2_T3_T4_T6_E12temp_storage+56];
	add.f32 	%f223, %f222, %f221;
	selp.f32 	%f224, %f223, %f221, %p44;
	setp.gt.s32 	%p45, %r67, 352;
	ld.shared.f32 	%f225, [_ZZN3cub18CUB_300001_SM_10006detail6reduce28DeviceReduceSingleTileKernelINS2_10policy_hubIfjN4cuda3std3__44plusIfEEE10Policy1000EPfSC_iS9_ffNS7_10__identityEEEvT0_T1_T2_T3_T4_T6_E12temp_storage+60];
	add.f32 	%f226, %f225, %f224;
	selp.f32 	%f227, %f226, %f224, %p45;
	setp.gt.s32 	%p46, %r67, 384;
	ld.shared.f32 	%f228, [_ZZN3cub18CUB_300001_SM_10006detail6reduce28DeviceReduceSingleTileKernelINS2_10policy_hubIfjN4cuda3std3__44plusIfEEE10Policy1000EPfSC_iS9_ffNS7_10__identityEEEvT0_T1_T2_T3_T4_T6_E12temp_storage+64];
	add.f32 	%f229, %f228, %f227;
	selp.f32 	%f230, %f229, %f227, %p46;
	setp.gt.s32 	%p47, %r67, 416;
	ld.shared.f32 	%f231, [_ZZN3cub18CUB_300001_SM_10006detail6reduce28DeviceReduceSingleTileKernelINS2_10policy_hubIfjN4cuda3std3__44plusIfEEE10Policy1000EPfSC_iS9_ffNS7_10__identityEEEvT0_T1_T2_T3_T4_T6_E12temp_storage+68];
	add.f32 	%f232, %f231, %f230;
	selp.f32 	%f233, %f232, %f230, %p47;
	setp.gt.s32 	%p48, %r67, 448;
	ld.shared.f32 	%f234, [_ZZN3cub18CUB_300001_SM_10006detail6reduce28DeviceReduceSingleTileKernelINS2_10policy_hubIfjN4cuda3std3__44plusIfEEE10Policy1000EPfSC_iS9_ffNS7_10__identityEEEvT0_T1_T2_T3_T4_T6_E12temp_storage+72];
	add.f32 	%f235, %f234, %f233;
	selp.f32 	%f236, %f235, %f233, %p48;
	setp.gt.s32 	%p49, %r67, 480;
	ld.shared.f32 	%f237, [_ZZN3cub18CUB_300001_SM_10006detail6reduce28DeviceReduceSingleTileKernelINS2_10policy_hubIfjN4cuda3std3__44plusIfEEE10Policy1000EPfSC_iS9_ffNS7_10__identityEEEvT0_T1_T2_T3_T4_T6_E12temp_storage+76];
	add.f32 	%f238, %f237, %f236;
	selp.f32 	%f530, %f238, %f236, %p49;
	bra.uni 	$L__BB3_72;
$L__BB3_56:
	mov.u32 	%r46, %tid.x;
	mul.wide.u32 	%rd35, %r46, 4;
	add.s64 	%rd19, %rd16, %rd35;
	// begin inline asm
	ld.global.nc.u32 %r68, [%rd19];
	// end inline asm
	mov.b32 	%f59, %r68;
	add.s64 	%rd20, %rd19, 2048;
	// begin inline asm
	ld.global.nc.u32 %r69, [%rd20];
	// end inline asm
	mov.b32 	%f60, %r69;
	add.s64 	%rd21, %rd19, 4096;
	// begin inline asm
	ld.global.nc.u32 %r70, [%rd21];
	// end inline asm
	mov.b32 	%f61, %r70;
	add.s64 	%rd22, %rd19, 6144;
	// begin inline asm
	ld.global.nc.u32 %r71, [%rd22];
	// end inline asm
	mov.b32 	%f62, %r71;
	add.s64 	%rd23, %rd19, 8192;
	// begin inline asm
	ld.global.nc.u32 %r72, [%rd23];
	// end inline asm
	mov.b32 	%f63, %r72;
	add.s64 	%rd24, %rd19, 10240;
	// begin inline asm
	ld.global.nc.u32 %r73, [%rd24];
	// end inline asm
	mov.b32 	%f64, %r73;
	add.s64 	%rd25, %rd19, 12288;
	// begin inline asm
	ld.global.nc.u32 %r74, [%rd25];
	// end inline asm
	mov.b32 	%f65, %r74;
	add.s64 	%rd26, %rd19, 14336;
	// begin inline asm
	ld.global.nc.u32 %r75, [%rd26];
	// end inline asm
	mov.b32 	%f66, %r75;
	add.s64 	%rd27, %rd19, 16384;
	// begin inline asm
	ld.global.nc.u32 %r76, [%rd27];
	// end inline asm
	mov.b32 	%f67, %r76;
	add.s64 	%rd28, %rd19, 18432;
	// begin inline asm
	ld.global.nc.u32 %r77, [%rd28];
	// end inline asm
	mov.b32 	%f68, %r77;
	add.s64 	%rd29, %rd19, 20480;
	// begin inline asm
	ld.global.nc.u32 %r78, [%rd29];
	// end inline asm
	mov.b32 	%f69, %r78;
	add.s64 	%rd30, %rd19, 22528;
	// begin inline asm
	ld.global.nc.u32 %r79, [%rd30];
	// end inline asm
	mov.b32 	%f70, %r79;
	add.s64 	%rd31, %rd19, 24576;
	// begin inline asm
	ld.global.nc.u32 %r80, [%rd31];
	// end inline asm
	mov.b32 	%f71, %r80;
	add.s64 	%rd32, %rd19, 26624;
	// begin inline asm
	ld.global.nc.u32 %r81, [%rd32];
	// end inline asm
	mov.b32 	%f72, %r81;
	add.s64 	%rd33, %rd19, 28672;
	// begin inline asm
	ld.global.nc.u32 %r82, [%rd33];
	// end inline asm
	mov.b32 	%f73, %r82;
	add.s64 	%rd34, %rd19, 30720;
	// begin inline asm
	ld.global.nc.u32 %r83, [%rd34];
	// end inline asm
	mov.b32 	%f74, %r83;
	add.f32 	%f75, %f59, %f60;
	add.f32 	%f76, %f61, %f62;
	add.f32 	%f77, %f63, %f64;
	add.f32 	%f78, %f65, %f66;
	add.f32 	%f79, %f67, %f68;
	add.f32 	%f80, %f69, %f70;
	add.f32 	%f81, %f71, %f72;
	add.f32 	%f82, %f73, %f74;
	add.f32 	%f83, %f75, %f76;
	add.f32 	%f84, %f77, %f78;
	add.f32 	%f85, %f79, %f80;
	add.f32 	%f86, %f81, %f82;
	add.f32 	%f87, %f83, %f84;
	add.f32 	%f88, %f85, %f86;
	add.f32 	%f529, %f87, %f88;
	setp.lt.u32 	%p4, %r67, 16384;
	mov.b32 	%r400, 8192;
	@%p4 bra 	$L__BB3_60;
	add.s32 	%r47, %r67, -8192;
	mov.b32 	%r400, 8192;
$L__BB3_58:
	mul.wide.s32 	%rd52, %r400, 4;
	add.s64 	%rd36, %rd19, %rd52;
	// begin inline asm
	ld.global.nc.u32 %r86, [%rd36];
	// end inline asm
	mov.b32 	%f89, %r86;
	add.s64 	%rd37, %rd36, 2048;
	// begin inline asm
	ld.global.nc.u32 %r87, [%rd37];
	// end inline asm
	mov.b32 	%f90, %r87;
	add.s64 	%rd38, %rd36, 4096;
	// begin inline asm
	ld.global.nc.u32 %r88, [%rd38];
	// end inline asm
	mov.b32 	%f91, %r88;
	add.s64 	%rd39, %rd36, 6144;
	// begin inline asm
	ld.global.nc.u32 %r89, [%rd39];
	// end inline asm
	mov.b32 	%f92, %r89;
	add.s64 	%rd40, %rd36, 8192;
	// begin inline asm
	ld.global.nc.u32 %r90, [%rd40];
	// end inline asm
	mov.b32 	%f93, %r90;
	add.s64 	%rd41, %rd36, 10240;
	// begin inline asm
	ld.global.nc.u32 %r91, [%rd41];
	// end inline asm
	mov.b32 	%f94, %r91;
	add.s64 	%rd42, %rd36, 12288;
	// begin inline asm
	ld.global.nc.u32 %r92, [%rd42];
	// end inline asm
	mov.b32 	%f95, %r92;
	add.s64 	%rd43, %rd36, 14336;
	// begin inline asm
	ld.global.nc.u32 %r93, [%rd43];
	// end inline asm
	mov.b32 	%f96, %r93;
	add.s64 	%rd44, %rd36, 16384;
	// begin inline asm
	ld.global.nc.u32 %r94, [%rd44];
	// end inline asm
	mov.b32 	%f97, %r94;
	add.s64 	%rd45, %rd36, 18432;
	// begin inline asm
	ld.global.nc.u32 %r95, [%rd45];
	// end inline asm
	mov.b32 	%f98, %r95;
	add.s64 	%rd46, %rd36, 20480;
	// begin inline asm
	ld.global.nc.u32 %r96, [%rd46];
	// end inline asm
	mov.b32 	%f99, %r96;
	add.s64 	%rd47, %rd36, 22528;
	// begin inline asm
	ld.global.nc.u32 %r97, [%rd47];
	// end inline asm
	mov.b32 	%f100, %r97;
	add.s64 	%rd48, %rd36, 24576;
	// begin inline asm
	ld.global.nc.u32 %r98, [%rd48];
	// end inline asm
	mov.b32 	%f101, %r98;
	add.s64 	%rd49, %rd36, 26624;
	// begin inline asm
	ld.global.nc.u32 %r99, [%rd49];
	// end inline asm
	mov.b32 	%f102, %r99;
	add.s64 	%rd50, %rd36, 28672;
	// begin inline asm
	ld.global.nc.u32 %r100, [%rd50];
	// end inline asm
	mov.b32 	%f103, %r100;
	add.s64 	%rd51, %rd36, 30720;
	// begin inline asm
	ld.global.nc.u32 %r101, [%rd51];
	// end inline asm
	mov.b32 	%f104, %r101;
	add.f32 	%f105, %f529, %f89;
	add.f32 	%f106, %f90, %f91;
	add.f32 	%f107, %f92, %f93;
	add.f32 	%f108, %f94, %f95;
	add.f32 	%f109, %f96, %f97;
	add.f32 	%f110, %f98, %f99;
	add.f32 	%f111, %f100, %f101;
	add.f32 	%f112, %f102, %f103;
	add.f32 	%f113, %f105, %f106;
	add.f32 	%f114, %f107, %f108;
	add.f32 	%f115, %f109, %f110;
	add.f32 	%f116, %f111, %f112;
	add.f32 	%f117, %f113, %f114;
	add.f32 	%f118, %f115, %f116;
	add.f32 	%f119, %f117, %f118;
	add.f32 	%f529, %f119, %f104;
	sub.s32 	%r102, %r67, %r400;
	setp.lt.s32 	%p5, %r102, 8192;
	@%p5 bra 	$L__BB3_68;
	add.s32 	%r400, %r400, 8192;
	setp.le.s32 	%p6, %r400, %r47;
	@%p6 bra 	$L__BB3_58;
$L__BB3_60:
	setp.le.s32 	%p7, %r67, %r400;
	@%p7 bra 	$L__BB3_68;
	sub.s32 	%r51, %r67, %r400;
	setp.ge.s32 	%p8, %r46, %r51;
	@%p8 bra 	$L__BB3_68;
	not.b32 	%r103, %r46;
	add.s32 	%r104, %r67, %r103;
	sub.s32 	%r52, %r104, %r400;
	and.b32  	%r105, %r52, 1536;
	setp.eq.s32 	%p9, %r105, 1536;
	mov.u32 	%r404, %r46;
	@%p9 bra 	$L__BB3_65;
	add.s32 	%r402, %r46, %r400;
	shr.u32 	%r106, %r52, 9;
	add.s32 	%r107, %r106, 1;
	and.b32  	%r108, %r107, 3;
	neg.s32 	%r401, %r108;
	mov.u32 	%r404, %r46;
$L__BB3_64:
	.pragma "nounroll";
	mul.wide.u32 	%rd54, %r402, 4;
	add.s64 	%rd53, %rd16, %rd54;
	// begin inline asm
	ld.global.nc.u32 %r109, [%rd53];
	// end inline asm
	mov.b32 	%f121, %r109;
	add.f32 	%f529, %f529, %f121;
	add.s32 	%r404, %r404, 512;
	add.s32 	%r402, %r402, 512;
	add.s32 	%r401, %r401, 1;
	setp.ne.s32 	%p10, %r401, 0;
	@%p10 bra 	$L__BB3_64;
$L__BB3_65:
	setp.lt.u32 	%p11, %r52, 1536;
	@%p11 bra 	$L__BB3_68;
	cvt.u64.u32 	%rd55, %r404;
	cvt.u64.u32 	%rd56, %r400;
	add.s64 	%rd57, %rd55, %rd56;
	shl.b64 	%rd58, %rd57, 2;
	add.s64 	%rd59, %rd58, %rd16;
	add.s64 	%rd132, %rd59, 4096;
	add.s32 	%r405, %r404, %r400;
$L__BB3_67:
	mul.wide.u32 	%rd64, %r405, 4;
	add.s64 	%rd60, %rd16, %rd64;
	// begin inline asm
	ld.global.nc.u32 %r110, [%rd60];
	// end inline asm
	mov.b32 	%f122, %r110;
	add.f32 	%f123, %f529, %f122;
	add.s64 	%rd61, %rd132, -2048;
	// begin inline asm
	ld.global.nc.u32 %r111, [%rd61];
	// end inline asm
	mov.b32 	%f124, %r111;
	add.f32 	%f125, %f123, %f124;
	// begin inline asm
	ld.global.nc.u32 %r112, [%rd132];
	// end inline asm
	mov.b32 	%f126, %r112;
	add.f32 	%f127, %f125, %f126;
	add.s64 	%rd63, %rd132, 2048;
	// begin inline asm
	ld.global.nc.u32 %r113, [%rd63];
	// end inline asm
	mov.b32 	%f128, %r113;
	add.f32 	%f529, %f127, %f128;
	add.s32 	%r404, %r404, 2048;
	add.s64 	%rd132, %rd132, 8192;
	add.s32 	%r405, %r405, 2048;
	setp.lt.s32 	%p12, %r404, %r51;
	@%p12 bra 	$L__BB3_67;
$L__BB3_68:
	// begin inline asm
	mov.u32 %r114, %laneid;
	// end inline asm
	mov.b32 	%r116, %f529;
	mov.b32 	%r117, 1;
	mov.b32 	%r138, 31;
	mov.b32 	%r139, -1;
	// begin inline asm
	shfl.sync.down.b32 %r115, %r116, %r117, %r138, %r139;
	// end inline asm
	setp.gt.s32 	%p13, %r114, 30;
	mov.b32 	%f129, %r115;
	add.f32 	%f130, %f529, %f129;
	selp.f32 	%f131, %f529, %f130, %p13;
	mov.b32 	%r121, %f131;
	mov.b32 	%r122, 2;
	// begin inline asm
	shfl.sync.down.b32 %r120, %r121, %r122, %r138, %r139;
	// end inline asm
	setp.gt.s32 	%p14, %r114, 29;
	mov.b32 	%f132, %r120;
	add.f32 	%f133, %f131, %f132;
	selp.f32 	%f134, %f131, %f133, %p14;
	mov.b32 	%r126, %f134;
	mov.b32 	%r127, 4;
	// begin inline asm
	shfl.sync.down.b32 %r125, %r126, %r127, %r138, %r139;
	// end inline asm
	setp.gt.s32 	%p15, %r114, 27;
	mov.b32 	%f135, %r125;
	add.f32 	%f136, %f134, %f135;
	selp.f32 	%f137, %f134, %f136, %p15;
	mov.b32 	%r131, %f137;
	mov.b32 	%r132, 8;
	// begin inline asm
	shfl.sync.down.b32 %r130, %r131, %r132, %r138, %r139;
	// end inline asm
	setp.gt.s32 	%p16, %r114, 23;
	mov.b32 	%f138, %r130;
	add.f32 	%f139, %f137, %f138;
	selp.f32 	%f140, %f137, %f139, %p16;
	mov.b32 	%r136, %f140;
	mov.b32 	%r137, 16;
	// begin inline asm
	shfl.sync.down.b32 %r135, %r136, %r137, %r138, %r139;
	// end inline asm
	setp.gt.s32 	%p17, %r114, 15;
	mov.b32 	%f141, %r135;
	add.f32 	%f54, %f140, %f141;
	selp.f32 	%f530, %f140, %f54, %p17;
	setp.ne.s32 	%p18, %r114, 0;
	@%p18 bra 	$L__BB3_70;
	shr.u32 	%r140, %r46, 3;
	and.b32  	%r141, %r140, 124;
	mov.u32 	%r142, _ZZN3cub18CUB_300001_SM_10006detail6reduce28DeviceReduceSingleTileKernelINS2_10policy_hubIfjN4cuda3std3__44plusIfEEE10Policy1000EPfSC_iS9_ffNS7_10__identityEEEvT0_T1_T2_T3_T4_T6_E12temp_storage;
	add.s32 	%r143, %r142, %r141;
	st.shared.f32 	[%r143+16], %f54;
$L__BB3_70:
	bar.sync 	0;
	setp.ne.s32 	%p19, %r46, 0;
	@%p19 bra 	$L__BB3_72;
	ld.shared.f32 	%f142, [_ZZN3cub18CUB_300001_SM_10006detail6reduce28DeviceReduceSingleTileKernelINS2_10policy_hubIfjN4cuda3std3__44plusIfEEE10Policy1000EPfSC_iS9_ffNS7_10__identityEEEvT0_T1_T2_T3_T4_T6_E12temp_storage+20];
	add.f32 	%f143, %f530, %f142;
	ld.shared.f32 	%f144, [_ZZN3cub18CUB_300001_SM_10006detail6reduce28DeviceReduceSingleTileKernelINS2_10policy_hubIfjN4cuda3std3__44plusIfEEE10Policy1000EPfSC_iS9_ffNS7_10__identityEEEvT0_T1_T2_T3_T4_T6_E12temp_storage+24];
	add.f32 	%f145, %f143, %f144;
	ld.shared.f32 	%f146, [_ZZN3cub18CUB_300001_SM_10006detail6reduce28DeviceReduceSingleTileKernelINS2_10policy_hubIfjN4cuda3std3__44plusIfEEE10Policy1000EPfSC_iS9_ffNS7_10__identityEEEvT0_T1_T2_T3_T4_T6_E12temp_storage+28];
	add.f32 	%f147, %f145, %f146;
	ld.shared.f32 	%f148, [_ZZN3cub18CUB_300001_SM_10006detail6reduce28DeviceReduceSingleTileKernelINS2_10policy_hubIfjN4cuda3std3__44plusIfEEE10Policy1000EPfSC_iS9_ffNS7_10__identityEEEvT0_T1_T2_T3_T4_T6_E12temp_storage+32];
	add.f32 	%f149, %f147, %f148;
	ld.shared.f32 	%f150, [_ZZN3cub18CUB_300001_SM_10006detail6reduce28DeviceReduceSingleTileKernelINS2_10policy_hubIfjN4cuda3std3__44plusIfEEE10Policy1000EPfSC_iS9_ffNS7_10__identityEEEvT0_T1_T2_T3_T4_T6_E12temp_storage+36];
	add.f32 	%f151, %f149, %f150;
	ld.shared.f32 	%f152, [_ZZN3cub18CUB_300001_SM_10006detail6reduce28DeviceReduceSingleTileKernelINS2_10policy_hubIfjN4cuda3std3__44plusIfEEE10Policy1000EPfSC_iS9_ffNS7_10__identityEEEvT0_T1_T2_T3_T4_T6_E12temp_storage+40];
	add.f32 	%f153, %f151, %f152;
	ld.shared.f32 	%f154, [_ZZN3cub18CUB_300001_SM_10006detail6reduce28DeviceReduceSingleTileKernelINS2_10policy_hubIfjN4cuda3std3__44plusIfEEE10Policy1000EPfSC_iS9_ffNS7_10__identityEEEvT0_T1_T2_T3_T4_T6_E12temp_storage+44];
	add.f32 	%f155, %f153, %f154;
	ld.shared.f32 	%f156, [_ZZN3cub18CUB_300001_SM_10006detail6reduce28DeviceReduceSingleTileKernelINS2_10policy_hubIfjN4cuda3std3__44plusIfEEE10Policy1000EPfSC_iS9_ffNS7_10__identityEEEvT0_T1_T2_T3_T4_T6_E12temp_storage+48];
	add.f32 	%f157, %f155, %f156;
	ld.shared.f32 	%f158, [_ZZN3cub18CUB_300001_SM_10006detail6reduce28DeviceReduceSingleTileKernelINS2_10policy_hubIfjN4cuda3std3__44plusIfEEE10Policy1000EPfSC_iS9_ffNS7_10__identityEEEvT0_T1_T2_T3_T4_T6_E12temp_storage+52];
	add.f32 	%f159, %f157, %f158;
	ld.shared.f32 	%f160, [_ZZN3cub18CUB_300001_SM_10006detail6reduce28DeviceReduceSingleTileKernelINS2_10policy_hubIfjN4cuda3std3__44plusIfEEE10Policy1000EPfSC_iS9_ffNS7_10__identityEEEvT0_T1_T2_T3_T4_T6_E12temp_storage+56];
	add.f32 	%f161, %f159, %f160;
	ld.shared.f32 	%f162, [_ZZN3cub18CUB_300001_SM_10006detail6reduce28DeviceReduceSingleTileKernelINS2_10policy_hubIfjN4cuda3std3__44plusIfEEE10Policy1000EPfSC_iS9_ffNS7_10__identityEEEvT0_T1_T2_T3_T4_T6_E12temp_storage+60];
	add.f32 	%f163, %f161, %f162;
	ld.shared.f32 	%f164, [_ZZN3cub18CUB_300001_SM_10006detail6reduce28DeviceReduceSingleTileKernelINS2_10policy_hubIfjN4cuda3std3__44plusIfEEE10Policy1000EPfSC_iS9_ffNS7_10__identityEEEvT0_T1_T2_T3_T4_T6_E12temp_storage+64];
	add.f32 	%f165, %f163, %f164;
	ld.shared.f32 	%f166, [_ZZN3cub18CUB_300001_SM_10006detail6reduce28DeviceReduceSingleTileKernelINS2_10policy_hubIfjN4cuda3std3__44plusIfEEE10Policy1000EPfSC_iS9_ffNS7_10__identityEEEvT0_T1_T2_T3_T4_T6_E12temp_storage+68];
	add.f32 	%f167, %f165, %f166;
	ld.shared.f32 	%f168, [_ZZN3cub18CUB_300001_SM_10006detail6reduce28DeviceReduceSingleTileKernelINS2_10policy_hubIfjN4cuda3std3__44plusIfEEE10Policy1000EPfSC_iS9_ffNS7_10__identityEEEvT0_T1_T2_T3_T4_T6_E12temp_storage+72];
	add.f32 	%f169, %f167, %f168;
	ld.shared.f32 	%f170, [_ZZN3cub18CUB_300001_SM_10006detail6reduce28DeviceReduceSingleTileKernelINS2_10policy_hubIfjN4cuda3std3__44plusIfEEE10Policy1000EPfSC_iS9_ffNS7_10__identityEEEvT0_T1_T2_T3_T4_T6_E12temp_storage+76];
	add.f32 	%f530, %f169, %f170;
$L__BB3_72:
	mov.u32 	%r379, %tid.x;
	setp.ne.s32 	%p111, %r379, 0;
	@%p111 bra 	$L__BB3_74;
	add.f32 	%f503, %f58, %f530;
	st.global.f32 	[%rd1], %f503;
$L__BB3_74:
	ret;

}
	// .globl	_ZN3cub18CUB_300001_SM_10006detail6reduce28DeviceReduceSingleTileKernelINS2_10policy_hubIfyN4cuda3std3__44plusIfEEE10Policy1000EN6thrust24THRUST_300001_SM_1000_NS6detail15normal_iteratorINSD_10device_ptrIfEEEEPfyS9_ff6squareEEvT0_T1_T2_T3_T4_T6_
.visible .entry _ZN3cub18CUB_300001_SM_10006detail6reduce28DeviceReduceSingleTileKernelINS2_10policy_hubIfyN4cuda3std3__44plusIfEEE10Policy1000EN6thrust24THRUST_300001_SM_1000_NS6detail15normal_iteratorINSD_10device_ptrIfEEEEPfyS9_ff6squareEEvT0_T1_T2_T3_T4_T6_(
	.param .align 8 .b8 _ZN3cub18CUB_300001_SM_10006detail6reduce28DeviceReduceSingleTileKernelINS2_10policy_hubIfyN4cuda3std3__44plusIfEEE10Policy1000EN6thrust24THRUST_300001_SM_1000_NS6detail15normal_iteratorINSD_10device_ptrIfEEEEPfyS9_ff6squareEEvT0_T1_T2_T3_T4_T6__param_0[8],
	.param .u64 .ptr .align 1 _ZN3cub18CUB_300001_SM_10006detail6reduce28DeviceReduceSingleTileKernelINS2_10policy_hubIfyN4cuda3std3__44plusIfEEE10Policy1000EN6thrust24THRUST_300001_SM_1000_NS6detail15normal_iteratorINSD_10device_ptrIfEEEEPfyS9_ff6squareEEvT0_T1_T2_T3_T4_T6__param_1,
	.param .u64 _ZN3cub18CUB_300001_SM_10006detail6reduce28DeviceReduceSingleTileKernelINS2_10policy_hubIfyN4cuda3std3__44plusIfEEE10Policy1000EN6thrust24THRUST_300001_SM_1000_NS6detail15normal_iteratorINSD_10device_ptrIfEEEEPfyS9_ff6squareEEvT0_T1_T2_T3_T4_T6__param_2,
	.param .align 1 .b8 _ZN3cub18CUB_300001_SM_10006detail6reduce28DeviceReduceSingleTileKernelINS2_10policy_hubIfyN4cuda3std3__44plusIfEEE10Policy1000EN6thrust24THRUST_300001_SM_1000_NS6detail15normal_iteratorINSD_10device_ptrIfEEEEPfyS9_ff6squareEEvT0_T1_T2_T3_T4_T6__param_3[1],
	.param .f32 _ZN3cub18CUB_300001_SM_10006detail6reduce28DeviceReduceSingleTileKernelINS2_10policy_hubIfyN4cuda3std3__44plusIfEEE10Policy1000EN6thrust24THRUST_300001_SM_1000_NS6detail15normal_iteratorINSD_10device_ptrIfEEEEPfyS9_ff6squareEEvT0_T1_T2_T3_T4_T6__param_4,
	.param .align 1 .b8 _ZN3cub18CUB_300001_SM_10006detail6reduce28DeviceReduceSingleTileKernelINS2_10policy_hubIfyN4cuda3std3__44plusIfEEE10Policy1000EN6thrust24THRUST_300001_SM_1000_NS6detail15normal_iteratorINSD_10device_ptrIfEEEEPfyS9_ff6squareEEvT0_T1_T2_T3_T4_T6__param_5[1]
)
.maxntid 256
.minnctapersm 1
{
	.reg .pred 	%p<59>;
	.reg .b32 	%r<171>;
	.reg .b32 	%f<344>;
	.reg .b64 	%rd<56>;
	// demoted variable
	.shared .align 4 .b8 _ZZN3cub18CUB_300001_SM_10006detail6reduce28DeviceReduceSingleTileKernelINS2_10policy_hubIfyN4cuda3std3__44plusIfEEE10Policy1000EN6thrust24THRUST_300001_SM_1000_NS6detail15normal_iteratorINSD_10device_ptrIfEEEEPfyS9_ff6squareEEvT0_T1_T2_T3_T4_T6_E12temp_storage[44];
	ld.param.u64 	%rd18, [_ZN3cub18CUB_300001_SM_10006detail6reduce28DeviceReduceSingleTileKernelINS2_10policy_hubIfyN4cuda3std3__44plusIfEEE10Policy1000EN6thrust24THRUST_300001_SM_1000_NS6detail15normal_iteratorINSD_10device_ptrIfEEEEPfyS9_ff6squareEEvT0_T1_T2_T3_T4_T6__param_0];
	ld.param.u64 	%rd20, [_ZN3cub18CUB_300001_SM_10006detail6reduce28DeviceReduceSingleTileKernelINS2_10policy_hubIfyN4cuda3std3__44plusIfEEE10Policy1000EN6thrust24THRUST_300001_SM_1000_NS6detail15normal_iteratorINSD_10device_ptrIfEEEEPfyS9_ff6squareEEvT0_T1_T2_T3_T4_T6__param_1];
	ld.param.u64 	%rd19, [_ZN3cub18CUB_300001_SM_10006detail6reduce28DeviceReduceSingleTileKernelINS2_10policy_hubIfyN4cuda3std3__44plusIfEEE10Policy1000EN6thrust24THRUST_300001_SM_1000_NS6detail15normal_iteratorINSD_10device_ptrIfEEEEPfyS9_ff6squareEEvT0_T1_T2_T3_T4_T6__param_2];
	ld.param.f32 	%f42, [_ZN3cub18CUB_300001_SM_10006detail6reduce28DeviceReduceSingleTileKernelINS2_10policy_hubIfyN4cuda3std3__44plusIfEEE10Policy1000EN6thrust24THRUST_300001_SM_1000_NS6detail15normal_iteratorINSD_10device_ptrIfEEEEPfyS9_ff6squareEEvT0_T1_T2_T3_T4_T6__param_4];
	cvta.to.global.u64 	%rd1, %rd20;
	setp.ne.s64 	%p1, %rd19, 0;
	@%p1 bra 	$L__BB4_3;
	mov.u32 	%r156, %tid.x;
	setp.ne.s32 	%p58, %r156, 0;
	@%p58 bra 	$L__BB4_51;
	st.global.f32 	[%rd1], %f42;
	bra.uni 	$L__BB4_51;
$L__BB4_3:
	cvta.to.global.u64 	%rd2, %rd18;
	setp.gt.u64 	%p2, %rd19, 4095;
	@%p2 bra 	$L__BB4_28;
	cvt.u32.u64 	%r1, %rd19;
	mov.u32 	%r2, %tid.x;
	setp.ge.u32 	%p24, %r2, %r1;
	mov.f32 	%f331, 0f00000000;
	mov.u32 	%r160, %r2;
	@%p24 bra 	$L__BB4_6;
	mul.wide.u32 	%rd41, %r2, 4;
	add.s64 	%rd42, %rd2, %rd41;
	ld.global.f32 	%f203, [%rd42];
	mul.f32 	%f331, %f203, %f203;
	add.s32 	%r160, %r2, 256;
$L__BB4_6:
	setp.ge.u32 	%p25, %r160, %r1;
	@%p25 bra 	$L__BB4_19;
	not.b32 	%r83, %r160;
	add.s32 	%r84, %r83, %r1;
	shr.u32 	%r85, %r84, 8;
	add.s32 	%r5, %r85, 1;
	and.b32  	%r6, %r5, 15;
	setp.lt.u32 	%p26, %r84, 3840;
	@%p26 bra 	$L__BB4_10;
	and.b32  	%r86, %r5, 33554416;
	neg.s32 	%r158, %r86;
	mul.wide.u32 	%rd43, %r160, 4;
	add.s64 	%rd44, %rd43, %rd2;
	add.s64 	%rd51, %rd44, 8192;
$L__BB4_9:
	.pragma "nounroll";
	ld.global.f32 	%f205, [%rd51+-8192];
	fma.rn.f32 	%f206, %f205, %f205, %f331;
	ld.global.f32 	%f207, [%rd51+-7168];
	fma.rn.f32 	%f208, %f207, %f207, %f206;
	ld.global.f32 	%f209, [%rd51+-6144];
	fma.rn.f32 	%f210, %f209, %f209, %f208;
	ld.global.f32 	%f211, [%rd51+-5120];
	fma.rn.f32 	%f212, %f211, %f211, %f210;
	ld.global.f32 	%f213, [%rd51+-4096];
	fma.rn.f32 	%f214, %f213, %f213, %f212;
	ld.global.f32 	%f215, [%rd51+-3072];
	fma.rn.f32 	%f216, %f215, %f215, %f214;
	ld.global.f32 	%f217, [%rd51+-2048];
	fma.rn.f32 	%f218, %f217, %f217, %f216;
	ld.global.f32 	%f219, [%rd51+-1024];
	fma.rn.f32 	%f220, %f219, %f219, %f218;
	ld.global.f32 	%f221, [%rd51];
	fma.rn.f32 	%f222, %f221, %f221, %f220;
	ld.global.f32 	%f223, [%rd51+1024];
	fma.rn.f32 	%f224, %f223, %f223, %f222;
	ld.global.f32 	%f225, [%rd51+2048];
	fma.rn.f32 	%f226, %f225, %f225, %f224;
	ld.global.f32 	%f227, [%rd51+3072];
	fma.rn.f32 	%f228, %f227, %f227, %f226;
	ld.global.f32 	%f229, [%rd51+4096];
	fma.rn.f32 	%f230, %f229, %f229, %f228;
	ld.global.f32 	%f231, [%rd51+5120];
	fma.rn.f32 	%f232, %f231, %f231, %f230;
	ld.global.f32 	%f233, [%rd51+6144];
	fma.rn.f32 	%f234, %f233, %f233, %f232;
	ld.global.f32 	%f235, [%rd51+7168];
	fma.rn.f32 	%f331, %f235, %f235, %f234;
	add.s32 	%r160, %r160, 4096;
	add.s32 	%r158, %r158, 16;
	add.s64 	%rd51, %rd51, 16384;
	setp.ne.s32 	%p27, %r158, 0;
	@%p27 bra 	$L__BB4_9;
$L__BB4_10:
	setp.eq.s32 	%p28, %r6, 0;
	@%p28 bra 	$L__BB4_19;
	and.b32  	%r13, %r5, 7;
	setp.lt.u32 	%p29, %r6, 8;
	@%p29 bra 	$L__BB4_13;
	mul.wide.s32 	%rd45, %r160, 4;
	add.s64 	%rd46, %rd2, %rd45;
	ld.global.f32 	%f237, [%rd46];
	fma.rn.f32 	%f238, %f237, %f237, %f331;
	ld.global.f32 	%f239, [%rd46+1024];
	fma.rn.f32 	%f240, %f239, %f239, %f238;
	ld.global.f32 	%f241, [%rd46+2048];
	fma.rn.f32 	%f242, %f241, %f241, %f240;
	ld.global.f32 	%f243, [%rd46+3072];
	fma.rn.f32 	%f244, %f243, %f243, %f242;
	ld.global.f32 	%f245, [%rd46+4096];
	fma.rn.f32 	%f246, %f245, %f245, %f244;
	ld.global.f32 	%f247, [%rd46+5120];
	fma.rn.f32 	%f248, %f247, %f247, %f246;
	ld.global.f32 	%f249, [%rd46+6144];
	fma.rn.f32 	%f250, %f249, %f249, %f248;
	ld.global.f32 	%f251, [%rd46+7168];
	fma.rn.f32 	%f331, %f251, %f251, %f250;
	add.s32 	%r160, %r160, 2048;
$L__BB4_13:
	setp.eq.s32 	%p30, %r13, 0;
	@%p30 bra 	$L__BB4_19;
	and.b32  	%r16, %r5, 3;
	setp.lt.u32 	%p31, %r13, 4;
	@%p31 bra 	$L__BB4_16;
	mul.wide.s32 	%rd47, %r160, 4;
	add.s64 	%rd48, %rd2, %rd47;
	ld.global.f32 	%f253, [%rd48];
	fma.rn.f32 	%f254, %f253, %f253, %f331;
	ld.global.f32 	%f255, [%rd48+1024];
	fma.rn.f32 	%f256, %f255, %f255, %f254;
	ld.global.f32 	%f257, [%rd48+2048];
	fma.rn.f32 	%f258, %f257, %f257, %f256;
	ld.global.f32 	%f259, [%rd48+3072];
	fma.rn.f32 	%f331, %f259, %f259, %f258;
	add.s32 	%r160, %r160, 1024;
$L__BB4_16:
	setp.eq.s32 	%p32, %r16, 0;
	@%p32 bra 	$L__BB4_19;
	neg.s32 	%r163, %r16;
$L__BB4_18:
	.pragma "nounroll";
	mul.wide.s32 	%rd49, %r160, 4;
	add.s64 	%rd50, %rd2, %rd49;
	ld.global.f32 	%f260, [%rd50];
	fma.rn.f32 	%f331, %f260, %f260, %f331;
	add.s32 	%r160, %r160, 256;
	add.s32 	%r163, %r163, 1;
	setp.ne.s32 	%p33, %r163, 0;
	@%p33 bra 	$L__BB4_18;
$L__BB4_19:
	setp.lt.u64 	%p34, %rd19, 256;
	@%p34 bra 	$L__BB4_24;
	// begin inline asm
	mov.u32 %r125, %laneid;
	// end inline asm
	mov.b32 	%r127, %f331;
	mov.b32 	%r128, 1;
	mov.b32 	%r149, 31;
	mov.b32 	%r150, -1;
	// begin inline asm
	shfl.sync.down.b32 %r126, %r127, %r128, %r149, %r150;
	// end inline asm
	setp.gt.s32 	%p50, %r125, 30;
	mov.b32 	%f295, %r126;
	add.f32 	%f296, %f331, %f295;
	selp.f32 	%f297, %f331, %f296, %p50;
	mov.b32 	%r132, %f297;
	mov.b32 	%r133, 2;
	// begin inline asm
	shfl.sync.down.b32 %r131, %r132, %r133, %r149, %r150;
	// end inline asm
	setp.gt.s32 	%p51, %r125, 29;
	mov.b32 	%f298, %r131;
	add.f32 	%f299, %f297, %f298;
	selp.f32 	%f300, %f297, %f299, %p51;
	mov.b32 	%r137, %f300;
	mov.b32 	%r138, 4;
	// begin inline asm
	shfl.sync.down.b32 %r136, %r137, %r138, %r149, %r150;
	// end inline asm
	setp.gt.s32 	%p52, %r125, 27;
	mov.b32 	%f301, %r136;
	add.f32 	%f302, %f300, %f301;
	selp.f32 	%f303, %f300, %f302, %p52;
	mov.b32 	%r142, %f303;
	mov.b32 	%r143, 8;
	// begin inline asm
	shfl.sync.down.b32 %r141, %r142, %r143, %r149, %r150;
	// end inline asm
	setp.gt.s32 	%p53, %r125, 23;
	mov.b32 	%f304, %r141;
	add.f32 	%f305, %f303, %f304;
	selp.f32 	%f306, %f303, %f305, %p53;
	mov.b32 	%r147, %f306;
	mov.b32 	%r148, 16;
	// begin inline asm
	shfl.sync.down.b32 %r146, %r147, %r148, %r149, %r150;
	// end inline asm
	setp.gt.s32 	%p54, %r125, 15;
	mov.b32 	%f307, %r146;
	add.f32 	%f16, %f306, %f307;
	selp.f32 	%f343, %f306, %f16, %p54;
	setp.ne.s32 	%p55, %r125, 0;
	@%p55 bra 	$L__BB4_22;
	shr.u32 	%r151, %r2, 3;
	and.b32  	%r152, %r151, 124;
	mov.u32 	%r153, _ZZN3cub18CUB_300001_SM_10006detail6reduce28DeviceReduceSingleTileKernelINS2_10policy_hubIfyN4cuda3std3__44plusIfEEE10Policy1000EN6thrust24THRUST_300001_SM_1000_NS6detail15normal_iteratorINSD_10device_ptrIfEEEEPfyS9_ff6squareEEvT0_T1_T2_T3_T4_T6_E12temp_storage;
	add.s32 	%r154, %r153, %r152;
	st.shared.f32 	[%r154+8], %f16;
$L__BB4_22:
	bar.sync 	0;
	setp.ne.s32 	%p56, %r2, 0;
	@%p56 bra 	$L__BB4_49;
	ld.shared.f32 	%f308, [_ZZN3cub18CUB_300001_SM_10006detail6reduce28DeviceReduceSingleTileKernelINS2_10policy_hubIfyN4cuda3std3__44plusIfEEE10Policy1000EN6thrust24THRUST_300001_SM_1000_NS6detail15normal_iteratorINSD_10device_ptrIfEEEEPfyS9_ff6squareEEvT0_T1_T2_T3_T4_T6_E12temp_storage+12];
	add.f32 	%f309, %f343, %f308;
	ld.shared.f32 	%f310, [_ZZN3cub18CUB_300001_SM_10006detail6reduce28DeviceReduceSingleTileKernelINS2_10policy_hubIfyN4cuda3std3__44plusIfEEE10Policy1000EN6thrust24THRUST_300001_SM_1000_NS6detail15normal_iteratorINSD_10device_ptrIfEEEEPfyS9_ff6squareEEvT0_T1_T2_T3_T4_T6_E12temp_storage+16];
	add.f32 	%f311, %f309, %f310;
	ld.shared.f32 	%f312, [_ZZN3cub18CUB_300001_SM_10006detail6reduce28DeviceReduceSingleTileKernelINS2_10policy_hubIfyN4cuda3std3__44plusIfEEE10Policy1000EN6thrust24THRUST_300001_SM_1000_NS6detail15normal_iteratorINSD_10device_ptrIfEEEEPfyS9_ff6squareEEvT0_T1_T2_T3_T4_T6_E12temp_storage+20];
	add.f32 	%f313, %f311, %f312;
	ld.shared.f32 	%f314, [_ZZN3cub18CUB_300001_SM_10006detail6reduce28DeviceReduceSingleTileKernelINS2_10policy_hubIfyN4cuda3std3__44plusIfEEE10Policy1000EN6thrust24THRUST_300001_SM_1000_NS6detail15normal_iteratorINSD_10device_ptrIfEEEEPfyS9_ff6squareEEvT0_T1_T2_T3_T4_T6_E12temp_storage+24];
	add.f32 	%f315, %f313, %f314;
	ld.shared.f32 	%f316, [_ZZN3cub18CUB_300001_SM_10006detail6reduce28DeviceReduceSingleTileKernelINS2_10policy_hubIfyN4cuda3std3__44plusIfEEE10Policy1000EN6thrust24THRUST_300001_SM_1000_NS6detail15normal_iteratorINSD_10device_ptrIfEEEEPfyS9_ff6squareEEvT0_T1_T2_T3_T4_T6_E12temp_storage+28];
	add.f32 	%f317, %f315, %f316;
	ld.shared.f32 	%f318, [_ZZN3cub18CUB_300001_SM_10006detail6reduce28DeviceReduceSingleTileKernelINS2_10policy_hubIfyN4cuda3std3__44plusIfEEE10Policy1000EN6thrust24THRUST_300001_SM_1000_NS6detail15normal_iteratorINSD_10device_ptrIfEEEEPfyS9_ff6squareEEvT0_T1_T2_T3_T4_T6_E12temp_storage+32];
	add.f32 	%f319, %f317, %f318;
	ld.shared.f32 	%f320, [_ZZN3cub18CUB_300001_SM_10006detail6reduce28DeviceReduceSingleTileKernelINS2_10policy_hubIfyN4cuda3std3__44plusIfEEE10Policy1000EN6thrust24THRUST_300001_SM_1000_NS6detail15normal_iteratorINSD_10device_ptrIfEEEEPfyS9_ff6squareEEvT0_T1_T2_T3_T4_T6_E12temp_storage+36];
	add.f32 	%f343, %f319, %f320;
	bra.uni 	$L__BB4_49;
$L__BB4_24:
	// begin inline asm
	mov.u32 %r87, %laneid;
	// end inline asm
	and.b32  	%r113, %r2, 992;
	add.s32 	%r114, %r113, 32;
	setp.gt.u32 	%p35, %r114, %r1;
	not.b32 	%r115, %r113;
	add.s32 	%r116, %r1, %r115;
	selp.b32 	%r111, %r116, 31, %p35;
	mov.b32 	%r89, %f331;
	mov.b32 	%r90, 1;
	mov.b32 	%r112, -1;
	// begin inline asm
	shfl.sync.down.b32 %r88, %r89, %r90, %r111, %r112;
	// end inline asm
	setp.lt.s32 	%p36, %r87, %r111;
	mov.b32 	%f261, %r88;
	add.f32 	%f262, %f331, %f261;
	selp.f32 	%f263, %f262, %f331, %p36;
	mov.b32 	%r94, %f263;
	mov.b32 	%r95, 2;
	// begin inline asm
	shfl.sync.down.b32 %r93, %r94, %r95, %r111, %r112;
	// end inline asm
	add.s32 	%r117, %r87, 2;
	setp.gt.s32 	%p37, %r117, %r111;
	mov.b32 	%f264, %r93;
	add.f32 	%f265, %f263, %f264;
	selp.f32 	%f266, %f263, %f265, %p37;
	mov.b32 	%r99, %f266;
	mov.b32 	%r100, 4;
	// begin inline asm
	shfl.sync.down.b32 %r98, %r99, %r100, %r111, %r112;
	// end inline asm
	add.s32 	%r118, %r87, 4;
	setp.gt.s32 	%p38, %r118, %r111;
	mov.b32 	%f267, %r98;
	add.f32 	%f268, %f266, %f267;
	selp.f32 	%f269, %f266, %f268, %p38;
	mov.b32 	%r104, %f269;
	mov.b32 	%r105, 8;
	// begin inline asm
	shfl.sync.down.b32 %r103, %r104, %r105, %r111, %r112;
	// end inline asm
	add.s32 	%r119, %r87, 8;
	setp.gt.s32 	%p39, %r119, %r111;
	mov.b32 	%f270, %r103;
	add.f32 	%f271, %f269, %f270;
	selp.f32 	%f272, %f269, %f271, %p39;
	mov.b32 	%r109, %f272;
	mov.b32 	%r110, 16;
	// begin inline asm
	shfl.sync.down.b32 %r108, %r109, %r110, %r111, %r112;
	// end inline asm
	add.s32 	%r120, %r87, 16;
	setp.gt.s32 	%p40, %r120, %r111;
	mov.b32 	%f273, %r108;
	add.f32 	%f274, %f272, %f273;
	selp.f32 	%f343, %f272, %f274, %p40;
	setp.ne.s32 	%p41, %r87, 0;
	@%p41 bra 	$L__BB4_26;
	shr.u32 	%r121, %r2, 3;
	and.b32  	%r122, %r121, 124;
	mov.u32 	%r123, _ZZN3cub18CUB_300001_SM_10006detail6reduce28DeviceReduceSingleTileKernelINS2_10policy_hubIfyN4cuda3std3__44plusIfEEE10Policy1000EN6thrust24THRUST_300001_SM_1000_NS6detail15normal_iteratorINSD_10device_ptrIfEEEEPfyS9_ff6squareEEvT0_T1_T2_T3_T4_T6_E12temp_storage;
	add.s32 	%r124, %r123, %r122;
	st.shared.f32 	[%r124+8], %f343;
$L__BB4_26:
	bar.sync 	0;
	setp.ne.s32 	%p42, %r2, 0;
	@%p42 bra 	$L__BB4_49;
	setp.gt.u64 	%p43, %rd19, 32;
	ld.shared.f32 	%f275, [_ZZN3cub18CUB_300001_SM_10006detail6reduce28DeviceReduceSingleTileKernelINS2_10policy_hubIfyN4cuda3std3__44plusIfEEE10Policy1000EN6thrust24THRUST_300001_SM_1000_NS6detail15normal_iteratorINSD_10device_ptrIfEEEEPfyS9_ff6squareEEvT0_T1_T2_T3_T4_T6_E12temp_storage+12];
	add.f32 	%f276, %f343, %f275;
	selp.f32 	%f277, %f276, %f343, %p43;
	setp.gt.u64 	%p44, %rd19, 64;
	ld.shared.f32 	%f278, [_ZZN3cub18CUB_300001_SM_10006detail6reduce28DeviceReduceSingleTileKernelINS2_10policy_hubIfyN4cuda3std3__44plusIfEEE10Policy1000EN6thrust24THRUST_300001_SM_1000_NS6detail15normal_iteratorINSD_10device_ptrIfEEEEPfyS9_ff6squareEEvT0_T1_T2_T3_T4_T6_E12temp_storage+16];
	add.f32 	%f279, %f278, %f277;
	selp.f32 	%f280, %f279, %f277, %p44;
	setp.gt.u64 	%p45, %rd19, 96;
	ld.shared.f32 	%f281, [_ZZN3cub18CUB_300001_SM_10006detail6reduce28DeviceReduceSingleTileKernelINS2_10policy_hubIfyN4cuda3std3__44plusIfEEE10Policy1000EN6thrust24THRUST_300001_SM_1000_NS6detail15normal_iteratorINSD_10device_ptrIfEEEEPfyS9_ff6squareEEvT0_T1_T2_T3_T4_T6_E12temp_storage+20];
	add.f32 	%f282, %f281, %f280;
	selp.f32 	%f283, %f282, %f280, %p45;
	setp.gt.u64 	%p46, %rd19, 128;
	ld.shared.f32 	%f284, [_ZZN3cub18CUB_300001_SM_10006detail6reduce28DeviceReduceSingleTileKernelINS2_10policy_hubIfyN4cuda3std3__44plusIfEEE10Policy1000EN6thrust24THRUST_300001_SM_1000_NS6detail15normal_iteratorINSD_10device_ptrIfEEEEPfyS9_ff6squareEEvT0_T1_T2_T3_T4_T6_E12temp_storage+24];
	add.f32 	%f285, %f284, %f283;
	selp.f32 	%f286, %f285, %f283, %p46;
	setp.gt.u64 	%p47, %rd19, 160;
	ld.shared.f32 	%f287, [_ZZN3cub18CUB_300001_SM_10006detail6reduce28DeviceReduceSingleTileKernelINS2_10policy_hubIfyN4cuda3std3__44plusIfEEE10Policy1000EN6thrust24THRUST_300001_SM_1000_NS6detail15normal_iteratorINSD_10device_ptrIfEEEEPfyS9_ff6squareEEvT0_T1_T2_T3_T4_T6_E12temp_storage+28];
	add.f32 	%f288, %f287, %f286;
	selp.f32 	%f289, %f288, %f286, %p47;
	setp.gt.u64 	%p48, %rd19, 192;
	ld.shared.f32 	%f290, [_ZZN3cub18CUB_300001_SM_10006detail6reduce28DeviceReduceSingleTileKernelINS2_10policy_hubIfyN4cuda3std3__44plusIfEEE10Policy1000EN6thrust24THRUST_300001_SM_1000_NS6detail15normal_iteratorINSD_10device_ptrIfEEEEPfyS9_ff6squareEEvT0_T1_T2_T3_T4_T6_E12temp_storage+32];
	add.f32 	%f291, %f290, %f289;
	selp.f32 	%f292, %f291, %f289, %p48;
	setp.gt.u64 	%p49, %rd19, 224;
	ld.shared.f32 	%f293, [_ZZN3cub18CUB_300001_SM_10006detail6reduce28DeviceReduceSingleTileKernelINS2_10policy_hubIfyN4cuda3std3__44plusIfEEE10Policy1000EN6thrust24THRUST_300001_SM_1000_NS6detail15normal_iteratorINSD_10device_ptrIfEEEEPfyS9_ff6squareEEvT0_T1_T2_T3_T4_T6_E12temp_storage+36];
	add.f32 	%f294, %f293, %f292;
	selp.f32 	%f343, %f294, %f292, %p49;
	bra.uni 	$L__BB4_49;
$L__BB4_28:
	mov.u32 	%r24, %tid.x;
	cvt.u64.u32 	%rd6, %r24;
	mul.wide.u32 	%rd22, %r24, 4;
	add.s64 	%rd7, %rd2, %rd22;
	ld.global.f32 	%f43, [%rd7];
	ld.global.f32 	%f44, [%rd7+1024];
	mul.f32 	%f45, %f44, %f44;
	ld.global.f32 	%f46, [%rd7+2048];
	ld.global.f32 	%f47, [%rd7+3072];
	mul.f32 	%f48, %f47, %f47;
	ld.global.f32 	%f49, [%rd7+4096];
	ld.global.f32 	%f50, [%rd7+5120];
	mul.f32 	%f51, %f50, %f50;
	ld.global.f32 	%f52, [%rd7+6144];
	ld.global.f32 	%f53, [%rd7+7168];
	mul.f32 	%f54, %f53, %f53;
	ld.global.f32 	%f55, [%rd7+8192];
	ld.global.f32 	%f56, [%rd7+9216];
	mul.f32 	%f57, %f56, %f56;
	ld.global.f32 	%f58, [%rd7+10240];
	ld.global.f32 	%f59, [%rd7+11264];
	mul.f32 	%f60, %f59, %f59;
	ld.global.f32 	%f61, [%rd7+12288];
	ld.global.f32 	%f62, [%rd7+13312];
	mul.f32 	%f63, %f62, %f62;
	ld.global.f32 	%f64, [%rd7+14336];
	ld.global.f32 	%f65, [%rd7+15360];
	mul.f32 	%f66, %f65, %f65;
	fma.rn.f32 	%f67, %f43, %f43, %f45;
	fma.rn.f32 	%f68, %f46, %f46, %f48;
	fma.rn.f32 	%f69, %f49, %f49, %f51;
	fma.rn.f32 	%f70, %f52, %f52, %f54;
	fma.rn.f32 	%f71, %f55, %f55, %f57;
	fma.rn.f32 	%f72, %f58, %f58, %f60;
	fma.rn.f32 	%f73, %f61, %f61, %f63;
	fma.rn.f32 	%f74, %f64, %f64, %f66;
	add.f32 	%f75, %f67, %f68;
	add.f32 	%f76, %f69, %f70;
	add.f32 	%f77, %f71, %f72;
	add.f32 	%f78, %f73, %f74;
	add.f32 	%f79, %f75, %f76;
	add.f32 	%f80, %f77, %f78;
	add.f32 	%f342, %f79, %f80;
	add.s64 	%rd8, %rd19, -4096;
	setp.lt.u64 	%p3, %rd8, 4096;
	mov.b64 	%rd53, 4096;
	@%p3 bra 	$L__BB4_32;
	mov.b64 	%rd53, 4096;
$L__BB4_30:
	shl.b64 	%rd24, %rd53, 2;
	add.s64 	%rd25, %rd7, %rd24;
	ld.global.f32 	%f81, [%rd25];
	ld.global.f32 	%f82, [%rd25+1024];
	ld.global.f32 	%f83, [%rd25+2048];
	mul.f32 	%f84, %f83, %f83;
	ld.global.f32 	%f85, [%rd25+3072];
	ld.global.f32 	%f86, [%rd25+4096];
	mul.f32 	%f87, %f86, %f86;
	ld.global.f32 	%f88, [%rd25+5120];
	ld.global.f32 	%f89, [%rd25+6144];
	mul.f32 	%f90, %f89, %f89;
	ld.global.f32 	%f91, [%rd25+7168];
	ld.global.f32 	%f92, [%rd25+8192];
	mul.f32 	%f93, %f92, %f92;
	ld.global.f32 	%f94, [%rd25+9216];
	ld.global.f32 	%f95, [%rd25+10240];
	mul.f32 	%f96, %f95, %f95;
	ld.global.f32 	%f97, [%rd25+11264];
	ld.global.f32 	%f98, [%rd25+12288];
	mul.f32 	%f99, %f98, %f98;
	ld.global.f32 	%f100, [%rd25+13312];
	ld.global.f32 	%f101, [%rd25+14336];
	mul.f32 	%f102, %f101, %f101;
	ld.global.f32 	%f103, [%rd25+15360];
	fma.rn.f32 	%f104, %f81, %f81, %f342;
	fma.rn.f32 	%f105, %f82, %f82, %f84;
	fma.rn.f32 	%f106, %f85, %f85, %f87;
	fma.rn.f32 	%f107, %f88, %f88, %f90;
	fma.rn.f32 	%f108, %f91, %f91, %f93;
	fma.rn.f32 	%f109, %f94, %f94, %f96;
	fma.rn.f32 	%f110, %f97, %f97, %f99;
	fma.rn.f32 	%f111, %f100, %f100, %f102;
	add.f32 	%f112, %f104, %f105;
	add.f32 	%f113, %f106, %f107;
	add.f32 	%f114, %f108, %f109;
	add.f32 	%f115, %f110, %f111;
	add.f32 	%f116, %f112, %f113;
	add.f32 	%f117, %f114, %f115;
	add.f32 	%f118, %f116, %f117;
	fma.rn.f32 	%f342, %f103, %f103, %f118;
	sub.s64 	%rd26, %rd19, %rd53;
	setp.lt.u64 	%p4, %rd26, 4096;
	@%p4 bra 	$L__BB4_45;
	add.s64 	%rd53, %rd53, 4096;
	setp.le.u64 	%p5, %rd53, %rd8;
	@%p5 bra 	$L__BB4_30;
$L__BB4_32:
	setp.le.u64 	%p6, %rd19, %rd53;
	cvt.u32.u64 	%r42, %rd53;
	cvt.u32.u64 	%r43, %rd19;
	sub.s32 	%r44, %r43, %r42;
	setp.ge.s32 	%p7, %r24, %r44;
	or.pred  	%p8, %p6, %p7;
	@%p8 bra 	$L__BB4_45;
	not.b32 	%r47, %r24;
	add.s32 	%r48, %r47, %r43;
	sub.s32 	%r50, %r48, %r42;
	shr.u32 	%r51, %r50, 8;
	add.s32 	%r25, %r51, 1;
	and.b32  	%r26, %r25, 15;
	setp.lt.u32 	%p9, %r50, 3840;
	mov.u32 	%r167, %r24;
	@%p9 bra 	$L__BB4_36;
	and.b32  	%r52, %r25, 33554416;
	neg.s32 	%r165, %r52;
	add.s64 	%rd27, %rd53, %rd6;
	shl.b64 	%rd28, %rd27, 2;
	add.s64 	%rd29, %rd28, %rd2;
	add.s64 	%rd54, %rd29, 8192;
	mov.u32 	%r167, %r24;
$L__BB4_35:
	.pragma "nounroll";
	ld.global.f32 	%f120, [%rd54+-8192];
	fma.rn.f32 	%f121, %f120, %f120, %f342;
	ld.global.f32 	%f122, [%rd54+-7168];
	fma.rn.f32 	%f123, %f122, %f122, %f121;
	ld.global.f32 	%f124, [%rd54+-6144];
	fma.rn.f32 	%f125, %f124, %f124, %f123;
	ld.global.f32 	%f126, [%rd54+-5120];
	fma.rn.f32 	%f127, %f126, %f126, %f125;
	ld.global.f32 	%f128, [%rd54+-4096];
	fma.rn.f32 	%f129, %f128, %f128, %f127;
	ld.global.f32 	%f130, [%rd54+-3072];
	fma.rn.f32 	%f131, %f130, %f130, %f129;
	ld.global.f32 	%f132, [%rd54+-2048];
	fma.rn.f32 	%f133, %f132, %f132, %f131;
	ld.global.f32 	%f134, [%rd54+-1024];
	fma.rn.f32 	%f135, %f134, %f134, %f133;
	ld.global.f32 	%f136, [%rd54];
	fma.rn.f32 	%f137, %f136, %f136, %f135;
	ld.global.f32 	%f138, [%rd54+1024];
	fma.rn.f32 	%f139, %f138, %f138, %f137;
	ld.global.f32 	%f140, [%rd54+2048];
	fma.rn.f32 	%f141, %f140, %f140, %f139;
	ld.global.f32 	%f142, [%rd54+3072];
	fma.rn.f32 	%f143, %f142, %f142, %f141;
	ld.global.f32 	%f144, [%rd54+4096];
	fma.rn.f32 	%f145, %f144, %f144, %f143;
	ld.global.f32 	%f146, [%rd54+5120];
	fma.rn.f32 	%f147, %f146, %f146, %f145;
	ld.global.f32 	%f148, [%rd54+6144];
	fma.rn.f32 	%f149, %f148, %f148, %f147;
	ld.global.f32 	%f150, [%rd54+7168];
	fma.rn.f32 	%f342, %f150, %f150, %f149;
	add.s32 	%r167, %r167, 4096;
	add.s32 	%r165, %r165, 16;
	add.s64 	%rd54, %rd54, 16384;
	setp.ne.s32 	%p10, %r165, 0;
	@%p10 bra 	$L__BB4_35;
$L__BB4_36:
	setp.eq.s32 	%p11, %r26, 0;
	@%p11 bra 	$L__BB4_45;
	and.b32  	%r33, %r25, 7;
	setp.lt.u32 	%p12, %r26, 8;
	@%p12 bra 	$L__BB4_39;
	cvt.u64.u32 	%rd30, %r167;
	add.s64 	%rd31, %rd53, %rd30;
	shl.b64 	%rd32, %rd31, 2;
	add.s64 	%rd33, %rd2, %rd32;
	ld.global.f32 	%f152, [%rd33];
	fma.rn.f32 	%f153, %f152, %f152, %f342;
	ld.global.f32 	%f154, [%rd33+1024];
	fma.rn.f32 	%f155, %f154, %f154, %f153;
	ld.global.f32 	%f156, [%rd33+2048];
	fma.rn.f32 	%f157, %f156, %f156, %f155;
	ld.global.f32 	%f158, [%rd33+3072];
	fma.rn.f32 	%f159, %f158, %f158, %f157;
	ld.global.f32 	%f160, [%rd33+4096];
	fma.rn.f32 	%f161, %f160, %f160, %f159;
	ld.global.f32 	%f162, [%rd33+5120];
	fma.rn.f32 	%f163, %f162, %f162, %f161;
	ld.global.f32 	%f164, [%rd33+6144];
	fma.rn.f32 	%f165, %f164, %f164, %f163;
	ld.global.f32 	%f166, [%rd33+7168];
	fma.rn.f32 	%f342, %f166, %f166, %f165;
	add.s32 	%r167, %r167, 2048;
$L__BB4_39:
	setp.eq.s32 	%p13, %r33, 0;
	@%p13 bra 	$L__BB4_45;
	and.b32  	%r36, %r25, 3;
	setp.lt.u32 	%p14, %r33, 4;
	@%p14 bra 	$L__BB4_42;
	cvt.u64.u32 	%rd34, %r167;
	add.s64 	%rd35, %rd53, %rd34;
	shl.b64 	%rd36, %rd35, 2;
	add.s64 	%rd37, %rd2, %rd36;
	ld.global.f32 	%f168, [%rd37];
	fma.rn.f32 	%f169, %f168, %f168, %f342;
	ld.global.f32 	%f170, [%rd37+1024];
	fma.rn.f32 	%f171, %f170, %f170, %f169;
	ld.global.f32 	%f172, [%rd37+2048];
	fma.rn.f32 	%f173, %f172, %f172, %f171;
	ld.global.f32 	%f174, [%rd37+3072];
	fma.rn.f32 	%f342, %f174, %f174, %f173;
	add.s32 	%r167, %r167, 1024;
$L__BB4_42:
	setp.eq.s32 	%p15, %r36, 0;
	@%p15 bra 	$L__BB4_45;
	cvt.u64.u32 	%rd38, %r167;
	add.s64 	%rd39, %rd53, %rd38;
	shl.b64 	%rd40, %rd39, 2;
	add.s64 	%rd55, %rd2, %rd40;
	neg.s32 	%r170, %r36;
$L__BB4_44:
	.pragma "nounroll";
	ld.global.f32 	%f175, [%rd55];
	fma.rn.f32 	%f342, %f175, %f175, %f342;
	add.s64 	%rd55, %rd55, 1024;
	add.s32 	%r170, %r170, 1;
	setp.ne.s32 	%p16, %r170, 0;
	@%p16 bra 	$L__BB4_44;
$L__BB4_45:
	// begin inline asm
	mov.u32 %r53, %laneid;
	// end inline asm
	mov.b32 	%r55, %f342;
	mov.b32 	%r56, 1;
	mov.b32 	%r77, 31;
	mov.b32 	%r78, -1;
	// begin inline asm
	shfl.sync.down.b32 %r54, %r55, %r56, %r77, %r78;
	// end inline asm
	setp.gt.s32 	%p17, %r53, 30;
	mov.b32 	%f176, %r54;
	add.f32 	%f177, %f342, %f176;
	selp.f32 	%f178, %f342, %f177, %p17;
	mov.b32 	%r60, %f178;
	mov.b32 	%r61, 2;
	// begin inline asm
	shfl.sync.down.b32 %r59, %r60, %r61, %r77, %r78;
	// end inline asm
	setp.gt.s32 	%p18, %r53, 29;
	mov.b32 	%f179, %r59;
	add.f32 	%f180, %f178, %f179;
	selp.f32 	%f181, %f178, %f180, %p18;
	mov.b32 	%r65, %f181;
	mov.b32 	%r66, 4;
	// begin inline asm
	shfl.sync.down.b32 %r64, %r65, %r66, %r77, %r78;
	// end inline asm
	setp.gt.s32 	%p19, %r53, 27;
	mov.b32 	%f182, %r64;
	add.f32 	%f183, %f181, %f182;
	selp.f32 	%f184, %f181, %f183, %p19;
	mov.b32 	%r70, %f184;
	mov.b32 	%r71, 8;
	// begin inline asm
	shfl.sync.down.b32 %r69, %r70, %r71, %r77, %r78;
	// end inline asm
	setp.gt.s32 	%p20, %r53, 23;
	mov.b32 	%f185, %r69;
	add.f32 	%f186, %f184, %f185;
	selp.f32 	%f187, %f184, %f186, %p20;
	mov.b32 	%r75, %f187;
	mov.b32 	%r76, 16;
	// begin inline asm
	shfl.sync.down.b32 %r74, %r75, %r76, %r77, %r78;
	// end inline asm
	setp.gt.s32 	%p21, %r53, 15;
	mov.b32 	%f188, %r74;
	add.f32 	%f38, %f187, %f188;
	selp.f32 	%f343, %f187, %f38, %p21;
	setp.ne.s32 	%p22, %r53, 0;
	@%p22 bra 	$L__BB4_47;
	shr.u32 	%r79, %r24, 3;
	and.b32  	%r80, %r79, 124;
	mov.u32 	%r81, _ZZN3cub18CUB_300001_SM_10006detail6reduce28DeviceReduceSingleTileKernelINS2_10policy_hubIfyN4cuda3std3__44plusIfEEE10Policy1000EN6thrust24THRUST_300001_SM_1000_NS6detail15normal_iteratorINSD_10device_ptrIfEEEEPfyS9_ff6squareEEvT0_T1_T2_T3_T4_T6_E12temp_storage;
	add.s32 	%r82, %r81, %r80;
	st.shared.f32 	[%r82+8], %f38;
$L__BB4_47:
	bar.sync 	0;
	setp.ne.s32 	%p23, %r24, 0;
	@%p23 bra 	$L__BB4_49;
	ld.shared.f32 	%f189, [_ZZN3cub18CUB_300001_SM_10006detail6reduce28DeviceReduceSingleTileKernelINS2_10policy_hubIfyN4cuda3std3__44plusIfEEE10Policy1000EN6thrust24THRUST_300001_SM_1000_NS6detail15normal_iteratorINSD_10device_ptrIfEEEEPfyS9_ff6squareEEvT0_T1_T2_T3_T4_T6_E12temp_storage+12];
	add.f32 	%f190, %f343, %f189;
	ld.shared.f32 	%f191, [_ZZN3cub18CUB_300001_SM_10006detail6reduce28DeviceReduceSingleTileKernelINS2_10policy_hubIfyN4cuda3std3__44plusIfEEE10Policy1000EN6thrust24THRUST_300001_SM_1000_NS6detail15normal_iteratorINSD_10device_ptrIfEEEEPfyS9_ff6squareEEvT0_T1_T2_T3_T4_T6_E12temp_storage+16];
	add.f32 	%f192, %f190, %f191;
	ld.shared.f32 	%f193, [_ZZN3cub18CUB_300001_SM_10006detail6reduce28DeviceReduceSingleTileKernelINS2_10policy_hubIfyN4cuda3std3__44plusIfEEE10Policy1000EN6thrust24THRUST_300001_SM_1000_NS6detail15normal_iteratorINSD_10device_ptrIfEEEEPfyS9_ff6squareEEvT0_T1_T2_T3_T4_T6_E12temp_storage+20];
	add.f32 	%f194, %f192, %f193;
	ld.shared.f32 	%f195, [_ZZN3cub18CUB_300001_SM_10006detail6reduce28DeviceReduceSingleTileKernelINS2_10policy_hubIfyN4cuda3std3__44plusIfEEE10Policy1000EN6thrust24THRUST_300001_SM_1000_NS6detail15normal_iteratorINSD_10device_ptrIfEEEEPfyS9_ff6squareEEvT0_T1_T2_T3_T4_T6_E12temp_storage+24];
	add.f32 	%f196, %f194, %f195;
	ld.shared.f32 	%f197, [_ZZN3cub18CUB_300001_SM_10006detail6reduce28DeviceReduceSingleTileKernelINS2_10policy_hubIfyN4cuda3std3__44plusIfEEE10Policy1000EN6thrust24THRUST_300001_SM_1000_NS6detail15normal_iteratorINSD_10device_ptrIfEEEEPfyS9_ff6squareEEvT0_T1_T2_T3_T4_T6_E12temp_storage+28];
	add.f32 	%f198, %f196, %f197;
	ld.shared.f32 	%f199, [_ZZN3cub18CUB_300001_SM_10006detail6reduce28DeviceReduceSingleTileKernelINS2_10policy_hubIfyN4cuda3std3__44plusIfEEE10Policy1000EN6thrust24THRUST_300001_SM_1000_NS6detail15normal_iteratorINSD_10device_ptrIfEEEEPfyS9_ff6squareEEvT0_T1_T2_T3_T4_T6_E12temp_storage+32];
	add.f32 	%f200, %f198, %f199;
	ld.shared.f32 	%f201, [_ZZN3cub18CUB_300001_SM_10006detail6reduce28DeviceReduceSingleTileKernelINS2_10policy_hubIfyN4cuda3std3__44plusIfEEE10Policy1000EN6thrust24THRUST_300001_SM_1000_NS6detail15normal_iteratorINSD_10device_ptrIfEEEEPfyS9_ff6squareEEvT0_T1_T2_T3_T4_T6_E12temp_storage+36];
	add.f32 	%f343, %f200, %f201;
$L__BB4_49:
	mov.u32 	%r155, %tid.x;
	setp.ne.s32 	%p57, %r155, 0;
	@%p57 bra 	$L__BB4_51;
	add.f32 	%f321, %f42, %f343;
	st.global.f32 	[%rd1], %f321;
$L__BB4_51:
	ret;

}
	// .globl	_ZN3cub18CUB_300001_SM_10006detail6reduce18DeviceReduceKernelINS2_10policy_hubIfyN4cuda3std3__44plusIfEEE10Policy1000EN6thrust24THRUST_300001_SM_1000_NS6detail15normal_iteratorINSD_10device_ptrIfEEEEyS9_f6squareEEvT0_PT3_T1_NS0_13GridEvenShareISN_EET2_T4_
.visible .entry _ZN3cub18CUB_300001_SM_10006detail6reduce18DeviceReduceKernelINS2_10policy_hubIfyN4cuda3std3__44plusIfEEE10Policy1000EN6thrust24THRUST_300001_SM_1000_NS6detail15normal_iteratorINSD_10device_ptrIfEEEEyS9_f6squareEEvT0_PT3_T1_NS0_13GridEvenShareISN_EET2_T4_(
	.param .align 8 .b8 _ZN3cub18CUB_300001_SM_10006detail6reduce18DeviceReduceKernelINS2_10policy_hubIfyN4cuda3std3__44plusIfEEE10Policy1000EN6thrust24THRUST_300001_SM_1000_NS6detail15normal_iteratorINSD_10device_ptrIfEEEEyS9_f6squareEEvT0_PT3_T1_NS0_13GridEvenShareISN_EET2_T4__param_0[8],
	.param .u64 .ptr .align 1 _ZN3cub18CUB_300001_SM_10006detail6reduce18DeviceReduceKernelINS2_10policy_hubIfyN4cuda3std3__44plusIfEEE10Policy1000EN6thrust24THRUST_300001_SM_1000_NS6detail15normal_iteratorINSD_10device_ptrIfEEEEyS9_f6squareEEvT0_PT3_T1_NS0_13GridEvenShareISN_EET2_T4__param_1,
	.param .u64 _ZN3cub18CUB_300001_SM_10006detail6reduce18DeviceReduceKernelINS2_10policy_hubIfyN4cuda3std3__44plusIfEEE10Policy1000EN6thrust24THRUST_300001_SM_1000_NS6detail15normal_iteratorINSD_10device_ptrIfEEEEyS9_f6squareEEvT0_PT3_T1_NS0_13GridEvenShareISN_EET2_T4__param_2,
	.param .align 8 .b8 _ZN3cub18CUB_300001_SM_10006detail6reduce18DeviceReduceKernelINS2_10policy_hubIfyN4cuda3std3__44plusIfEEE10Policy1000EN6thrust24THRUST_300001_SM_1000_NS6detail15normal_iteratorINSD_10device_ptrIfEEEEyS9_f6squareEEvT0_PT3_T1_NS0_13GridEvenShareISN_EET2_T4__param_3[72],
	.param .align 1 .b8 _ZN3cub18CUB_300001_SM_10006detail6reduce18DeviceReduceKernelINS2_10policy_hubIfyN4cuda3std3__44plusIfEEE10Policy1000EN6thrust24THRUST_300001_SM_1000_NS6detail15normal_iteratorINSD_10device_ptrIfEEEEyS9_f6squareEEvT0_PT3_T1_NS0_13GridEvenShareISN_EET2_T4__param_4[1],
	.param .align 1 .b8 _ZN3cub18CUB_300001_SM_10006detail6reduce18DeviceReduceKernelINS2_10policy_hubIfyN4cuda3std3__44plusIfEEE10Policy1000EN6thrust24THRUST_300001_SM_1000_NS6detail15normal_iteratorINSD_10device_ptrIfEEEEyS9_f6squareEEvT0_PT3_T1_NS0_13GridEvenShareISN_EET2_T4__param_5[1]
)
.maxntid 256
{
	.reg .pred 	%p<57>;
	.reg .b16 	%rs<4>;
	.reg .b32 	%r<205>;
	.reg .b32 	%f<340>;
	.reg .b64 	%rd<74>;
	// demoted variable
	.shared .align 4 .b8 _ZZN3cub18CUB_300001_SM_10006detail6reduce18DeviceReduceKernelINS2_10policy_hubIfyN4cuda3std3__44plusIfEEE10Policy1000EN6thrust24THRUST_300001_SM_1000_NS6detail15normal_iteratorINSD_10device_ptrIfEEEEyS9_f6squareEEvT0_PT3_T1_NS0_13GridEvenShareISN_EET2_T4_E12temp_storage[44];
	ld.param.u64 	%rd1, [_ZN3cub18CUB_300001_SM_10006detail6reduce18DeviceReduceKernelINS2_10policy_hubIfyN4cuda3std3__44plusIfEEE10Policy1000EN6thrust24THRUST_300001_SM_1000_NS6detail15normal_iteratorINSD_10device_ptrIfEEEEyS9_f6squareEEvT0_PT3_T1_NS0_13GridEvenShareISN_EET2_T4__param_3+32];
	ld.param.u32 	%r1, [_ZN3cub18CUB_300001_SM_10006detail6reduce18DeviceReduceKernelINS2_10policy_hubIfyN4cuda3std3__44plusIfEEE10Policy1000EN6thrust24THRUST_300001_SM_1000_NS6detail15normal_iteratorINSD_10device_ptrIfEEEEyS9_f6squareEEvT0_PT3_T1_NS0_13GridEvenShareISN_EET2_T4__param_3+40];
	ld.param.u64 	%rd25, [_ZN3cub18CUB_300001_SM_10006detail6reduce18DeviceReduceKernelINS2_10policy_hubIfyN4cuda3std3__44plusIfEEE10Policy1000EN6thrust24THRUST_300001_SM_1000_NS6detail15normal_iteratorINSD_10device_ptrIfEEEEyS9_f6squareEEvT0_PT3_T1_NS0_13GridEvenShareISN_EET2_T4__param_0];
	ld.param.u64 	%rd24, [_ZN3cub18CUB_300001_SM_10006detail6reduce18DeviceReduceKernelINS2_10policy_hubIfyN4cuda3std3__44plusIfEEE10Policy1000EN6thrust24THRUST_300001_SM_1000_NS6detail15normal_iteratorINSD_10device_ptrIfEEEEyS9_f6squareEEvT0_PT3_T1_NS0_13GridEvenShareISN_EET2_T4__param_1];
	cvta.to.global.u64 	%rd2, %rd25;
	mov.u32 	%r2, %ctaid.x;
	shl.b32 	%r50, %r1, 12;
	cvt.s64.s32 	%rd3, %r50;
	shl.b32 	%r51, %r2, 12;
	cvt.u64.u32 	%rd4, %r51;
	sub.s64 	%rd5, %rd1, %rd4;
	setp.gt.u64 	%p1, %rd5, 4095;
	@%p1 bra 	$L__BB5_25;
	cvt.u32.u64 	%r111, %rd4;
	cvt.u32.u64 	%r3, %rd1;
	sub.s32 	%r4, %r3, %r111;
	mov.u32 	%r5, %tid.x;
	setp.ge.s32 	%p23, %r5, %r4;
	mov.f32 	%f328, 0f00000000;
	mov.u32 	%r192, %r5;
	@%p23 bra 	$L__BB5_3;
	add.s32 	%r113, %r111, %r5;
	mul.wide.u32 	%rd48, %r113, 4;
	add.s64 	%rd49, %rd2, %rd48;
	ld.global.f32 	%f201, [%rd49];
	mul.f32 	%f328, %f201, %f201;
	add.s32 	%r192, %r5, 256;
$L__BB5_3:
	setp.ge.s32 	%p24, %r192, %r4;
	@%p24 bra 	$L__BB5_16;
	not.b32 	%r115, %r192;
	add.s32 	%r116, %r115, %r3;
	sub.s32 	%r117, %r116, %r111;
	shr.u32 	%r118, %r117, 8;
	add.s32 	%r8, %r118, 1;
	and.b32  	%r9, %r8, 15;
	setp.lt.u32 	%p25, %r117, 3840;
	@%p25 bra 	$L__BB5_7;
	and.b32  	%r119, %r8, 33554416;
	neg.s32 	%r190, %r119;
	mul.wide.u32 	%rd50, %r2, 16384;
	mul.wide.u32 	%rd51, %r192, 4;
	or.b64  	%rd52, %rd50, %rd51;
	add.s64 	%rd53, %rd52, %rd2;
	add.s64 	%rd68, %rd53, 8192;
$L__BB5_6:
	.pragma "nounroll";
	ld.global.f32 	%f203, [%rd68+-8192];
	fma.rn.f32 	%f204, %f203, %f203, %f328;
	ld.global.f32 	%f205, [%rd68+-7168];
	fma.rn.f32 	%f206, %f205, %f205, %f204;
	ld.global.f32 	%f207, [%rd68+-6144];
	fma.rn.f32 	%f208, %f207, %f207, %f206;
	ld.global.f32 	%f209, [%rd68+-5120];
	fma.rn.f32 	%f210, %f209, %f209, %f208;
	ld.global.f32 	%f211, [%rd68+-4096];
	fma.rn.f32 	%f212, %f211, %f211, %f210;
	ld.global.f32 	%f213, [%rd68+-3072];
	fma.rn.f32 	%f214, %f213, %f213, %f212;
	ld.global.f32 	%f215, [%rd68+-2048];
	fma.rn.f32 	%f216, %f215, %f215, %f214;
	ld.global.f32 	%f217, [%rd68+-1024];
	fma.rn.f32 	%f218, %f217, %f217, %f216;
	ld.global.f32 	%f219, [%rd68];
	fma.rn.f32 	%f220, %f219, %f219, %f218;
	ld.global.f32 	%f221, [%rd68+1024];
	fma.rn.f32 	%f222, %f221, %f221, %f220;
	ld.global.f32 	%f223, [%rd68+2048];
	fma.rn.f32 	%f224, %f223, %f223, %f222;
	ld.global.f32 	%f225, [%rd68+3072];
	fma.rn.f32 	%f226, %f225, %f225, %f224;
	ld.global.f32 	%f227, [%rd68+4096];
	fma.rn.f32 	%f228, %f227, %f227, %f226;
	ld.global.f32 	%f229, [%rd68+5120];
	fma.rn.f32 	%f230, %f229, %f229, %f228;
	ld.global.f32 	%f231, [%rd68+6144];
	fma.rn.f32 	%f232, %f231, %f231, %f230;
	ld.global.f32 	%f233, [%rd68+7168];
	fma.rn.f32 	%f328, %f233, %f233, %f232;
	add.s32 	%r192, %r192, 4096;
	add.s32 	%r190, %r190, 16;
	add.s64 	%rd68, %rd68, 16384;
	setp.ne.s32 	%p26, %r190, 0;
	@%p26 bra 	$L__BB5_6;
$L__BB5_7:
	setp.eq.s32 	%p27, %r9, 0;
	@%p27 bra 	$L__BB5_16;
	and.b32  	%r16, %r8, 7;
	setp.lt.u32 	%p28, %r9, 8;
	@%p28 bra 	$L__BB5_10;
	cvt.s64.s32 	%rd54, %r192;
	add.s64 	%rd55, %rd54, %rd4;
	shl.b64 	%rd56, %rd55, 2;
	add.s64 	%rd57, %rd2, %rd56;
	ld.global.f32 	%f235, [%rd57];
	fma.rn.f32 	%f236, %f235, %f235, %f328;
	ld.global.f32 	%f237, [%rd57+1024];
	fma.rn.f32 	%f238, %f237, %f237, %f236;
	ld.global.f32 	%f239, [%rd57+2048];
	fma.rn.f32 	%f240, %f239, %f239, %f238;
	ld.global.f32 	%f241, [%rd57+3072];
	fma.rn.f32 	%f242, %f241, %f241, %f240;
	ld.global.f32 	%f243, [%rd57+4096];
	fma.rn.f32 	%f244, %f243, %f243, %f242;
	ld.global.f32 	%f245, [%rd57+5120];
	fma.rn.f32 	%f246, %f245, %f245, %f244;
	ld.global.f32 	%f247, [%rd57+6144];
	fma.rn.f32 	%f248, %f247, %f247, %f246;
	ld.global.f32 	%f249, [%rd57+7168];
	fma.rn.f32 	%f328, %f249, %f249, %f248;
	add.s32 	%r192, %r192, 2048;
$L__BB5_10:
	setp.eq.s32 	%p29, %r16, 0;
	@%p29 bra 	$L__BB5_16;
	and.b32  	%r19, %r8, 3;
	setp.lt.u32 	%p30, %r16, 4;
	@%p30 bra 	$L__BB5_13;
	cvt.s64.s32 	%rd58, %r192;
	add.s64 	%rd59, %rd58, %rd4;
	shl.b64 	%rd60, %rd59, 2;
	add.s64 	%rd61, %rd2, %rd60;
	ld.global.f32 	%f251, [%rd61];
	fma.rn.f32 	%f252, %f251, %f251, %f328;
	ld.global.f32 	%f253, [%rd61+1024];
	fma.rn.f32 	%f254, %f253, %f253, %f252;
	ld.global.f32 	%f255, [%rd61+2048];
	fma.rn.f32 	%f256, %f255, %f255, %f254;
	ld.global.f32 	%f257, [%rd61+3072];
	fma.rn.f32 	%f328, %f257, %f257, %f256;
	add.s32 	%r192, %r192, 1024;
$L__BB5_13:
	setp.eq.s32 	%p31, %r19, 0;
	@%p31 bra 	$L__BB5_16;
	mul.wide.u32 	%rd62, %r2, 16384;
	add.s64 	%rd9, %rd2, %rd62;
	neg.s32 	%r195, %r19;
$L__BB5_15:
	.pragma "nounroll";
	mul.wide.s32 	%rd63, %r192, 4;
	add.s64 	%rd64, %rd9, %rd63;
	ld.global.f32 	%f258, [%rd64];
	fma.rn.f32 	%f328, %f258, %f258, %f328;
	add.s32 	%r192, %r192, 256;
	add.s32 	%r195, %r195, 1;
	setp.ne.s32 	%p32, %r195, 0;
	@%p32 bra 	$L__BB5_15;
$L__BB5_16:
	setp.lt.s32 	%p33, %r4, 256;
	@%p33 bra 	$L__BB5_21;
	// begin inline asm
	mov.u32 %r158, %laneid;
	// end inline asm
	mov.b32 	%r160, %f328;
	mov.b32 	%r161, 1;
	mov.b32 	%r182, 31;
	mov.b32 	%r183, -1;
	// begin inline asm
	shfl.sync.down.b32 %r159, %r160, %r161, %r182, %r183;
	// end inline asm
	setp.gt.s32 	%p49, %r158, 30;
	mov.b32 	%f293, %r159;
	add.f32 	%f294, %f328, %f293;
	selp.f32 	%f295, %f328, %f294, %p49;
	mov.b32 	%r165, %f295;
	mov.b32 	%r166, 2;
	// begin inline asm
	shfl.sync.down.b32 %r164, %r165, %r166, %r182, %r183;
	// end inline asm
	setp.gt.s32 	%p50, %r158, 29;
	mov.b32 	%f296, %r164;
	add.f32 	%f297, %f295, %f296;
	selp.f32 	%f298, %f295, %f297, %p50;
	mov.b32 	%r170, %f298;
	mov.b32 	%r171, 4;
	// begin inline asm
	shfl.sync.down.b32 %r169, %r170, %r171, %r182, %r183;
	// end inline asm
	setp.gt.s32 	%p51, %r158, 27;
	mov.b32 	%f299, %r169;
	add.f32 	%f300, %f298, %f299;
	selp.f32 	%f301, %f298, %f300, %p51;
	mov.b32 	%r175, %f301;
	mov.b32 	%r176, 8;
	// begin inline asm
	shfl.sync.down.b32 %r174, %r175, %r176, %r182, %r183;
	// end inline asm
	setp.gt.s32 	%p52, %r158, 23;
	mov.b32 	%f302, %r174;
	add.f32 	%f303, %f301, %f302;
	selp.f32 	%f304, %f301, %f303, %p52;
	mov.b32 	%r180, %f304;
	mov.b32 	%r181, 16;
	// begin inline asm
	shfl.sync.down.b32 %r179, %r180, %r181, %r182, %r183;
	// end inline asm
	setp.gt.s32 	%p53, %r158, 15;
	mov.b32 	%f305, %r179;
	add.f32 	%f16, %f304, %f305;
	selp.f32 	%f339, %f304, %f16, %p53;
	setp.ne.s32 	%p54, %r158, 0;
	@%p54 bra 	$L__BB5_19;
	shr.u32 	%r184, %r5, 3;
	and.b32  	%r185, %r184, 124;
	mov.u32 	%r186, _ZZN3cub18CUB_300001_SM_10006detail6reduce18DeviceReduceKernelINS2_10policy_hubIfyN4cuda3std3__44plusIfEEE10Policy1000EN6thrust24THRUST_300001_SM_1000_NS6detail15normal_iteratorINSD_10device_ptrIfEEEEyS9_f6squareEEvT0_PT3_T1_NS0_13GridEvenShareISN_EET2_T4_E12temp_storage;
	add.s32 	%r187, %r186, %r185;
	st.shared.f32 	[%r187+8], %f16;
$L__BB5_19:
	bar.sync 	0;
	setp.ne.s32 	%p55, %r5, 0;
	@%p55 bra 	$L__BB5_46;
	ld.shared.f32 	%f306, [_ZZN3cub18CUB_300001_SM_10006detail6reduce18DeviceReduceKernelINS2_10policy_hubIfyN4cuda3std3__44plusIfEEE10Policy1000EN6thrust24THRUST_300001_SM_1000_NS6detail15normal_iteratorINSD_10device_ptrIfEEEEyS9_f6squareEEvT0_PT3_T1_NS0_13GridEvenShareISN_EET2_T4_E12temp_storage+12];
	add.f32 	%f307, %f339, %f306;
	ld.shared.f32 	%f308, [_ZZN3cub18CUB_300001_SM_10006detail6reduce18DeviceReduceKernelINS2_10policy_hubIfyN4cuda3std3__44plusIfEEE10Policy1000EN6thrust24THRUST_300001_SM_1000_NS6detail15normal_iteratorINSD_10device_ptrIfEEEEyS9_f6squareEEvT0_PT3_T1_NS0_13GridEvenShareISN_EET2_T4_E12temp_storage+16];
	add.f32 	%f309, %f307, %f308;
	ld.shared.f32 	%f310, [_ZZN3cub18CUB_300001_SM_10006detail6reduce18DeviceReduceKernelINS2_10policy_hubIfyN4cuda3std3__44plusIfEEE10Policy1000EN6thrust24THRUST_300001_SM_1000_NS6detail15normal_iteratorINSD_10device_ptrIfEEEEyS9_f6squareEEvT0_PT3_T1_NS0_13GridEvenShareISN_EET2_T4_E12temp_storage+20];
	add.f32 	%f311, %f309, %f310;
	ld.shared.f32 	%f312, [_ZZN3cub18CUB_300001_SM_10006detail6reduce18DeviceReduceKernelINS2_10policy_hubIfyN4cuda3std3__44plusIfEEE10Policy1000EN6thrust24THRUST_300001_SM_1000_NS6detail15normal_iteratorINSD_10device_ptrIfEEEEyS9_f6squareEEvT0_PT3_T1_NS0_13GridEvenShareISN_EET2_T4_E12temp_storage+24];
	add.f32 	%f313, %f311, %f312;
	ld.shared.f32 	%f314, [_ZZN3cub18CUB_300001_SM_10006detail6reduce18DeviceReduceKernelINS2_10policy_hubIfyN4cuda3std3__44plusIfEEE10Policy1000EN6thrust24THRUST_300001_SM_1000_NS6detail15normal_iteratorINSD_10device_ptrIfEEEEyS9_f6squareEEvT0_PT3_T1_NS0_13GridEvenShareISN_EET2_T4_E12temp_storage+28];
	add.f32 	%f315, %f313, %f314;
	ld.shared.f32 	%f316, [_ZZN3cub18CUB_300001_SM_10006detail6reduce18DeviceReduceKernelINS2_10policy_hubIfyN4cuda3std3__44plusIfEEE10Policy1000EN6thrust24THRUST_300001_SM_1000_NS6detail15normal_iteratorINSD_10device_ptrIfEEEEyS9_f6squareEEvT0_PT3_T1_NS0_13GridEvenShareISN_EET2_T4_E12temp_storage+32];
	add.f32 	%f317, %f315, %f316;
	ld.shared.f32 	%f318, [_ZZN3cub18CUB_300001_SM_10006detail6reduce18DeviceReduceKernelINS2_10policy_hubIfyN4cuda3std3__44plusIfEEE10Policy1000EN6thrust24THRUST_300001_SM_1000_NS6detail15normal_iteratorINSD_10device_ptrIfEEEEyS9_f6squareEEvT0_PT3_T1_NS0_13GridEvenShareISN_EET2_T4_E12temp_storage+36];
	add.f32 	%f339, %f317, %f318;
	bra.uni 	$L__BB5_46;
$L__BB5_21:
	// begin inline asm
	mov.u32 %r120, %laneid;
	// end inline asm
	and.b32  	%r146, %r5, 992;
	add.s32 	%r147, %r146, 32;
	setp.gt.s32 	%p34, %r147, %r4;
	not.b32 	%r148, %r146;
	add.s32 	%r149, %r4, %r148;
	selp.b32 	%r144, %r149, 31, %p34;
	mov.b32 	%r122, %f328;
	mov.b32 	%r123, 1;
	mov.b32 	%r145, -1;
	// begin inline asm
	shfl.sync.down.b32 %r121, %r122, %r123, %r144, %r145;
	// end inline asm
	setp.lt.s32 	%p35, %r120, %r144;
	mov.b32 	%f259, %r121;
	add.f32 	%f260, %f328, %f259;
	selp.f32 	%f261, %f260, %f328, %p35;
	mov.b32 	%r127, %f261;
	mov.b32 	%r128, 2;
	// begin inline asm
	shfl.sync.down.b32 %r126, %r127, %r128, %r144, %r145;
	// end inline asm
	add.s32 	%r150, %r120, 2;
	setp.gt.s32 	%p36, %r150, %r144;
	mov.b32 	%f262, %r126;
	add.f32 	%f263, %f261, %f262;
	selp.f32 	%f264, %f261, %f263, %p36;
	mov.b32 	%r132, %f264;
	mov.b32 	%r133, 4;
	// begin inline asm
	shfl.sync.down.b32 %r131, %r132, %r133, %r144, %r145;
	// end inline asm
	add.s32 	%r151, %r120, 4;
	setp.gt.s32 	%p37, %r151, %r144;
	mov.b32 	%f265, %r131;
	add.f32 	%f266, %f264, %f265;
	selp.f32 	%f267, %f264, %f266, %p37;
	mov.b32 	%r137, %f267;
	mov.b32 	%r138, 8;
	// begin inline asm
	shfl.sync.down.b32 %r136, %r137, %r138, %r144, %r145;
	// end inline asm
	add.s32 	%r152, %r120, 8;
	setp.gt.s32 	%p38, %r152, %r144;
	mov.b32 	%f268, %r136;
	add.f32 	%f269, %f267, %f268;
	selp.f32 	%f270, %f267, %f269, %p38;
	mov.b32 	%r142, %f270;
	mov.b32 	%r143, 16;
	// begin inline asm
	shfl.sync.down.b32 %r141, %r142, %r143, %r144, %r145;
	// end inline asm
	add.s32 	%r153, %r120, 16;
	setp.gt.s32 	%p39, %r153, %r144;
	mov.b32 	%f271, %r141;
	add.f32 	%f272, %f270, %f271;
	selp.f32 	%f339, %f270, %f272, %p39;
	setp.ne.s32 	%p40, %r120, 0;
	@%p40 bra 	$L__BB5_23;
	shr.u32 	%r154, %r5, 3;
	and.b32  	%r155, %r154, 124;
	mov.u32 	%r156, _ZZN3cub18CUB_300001_SM_10006detail6reduce18DeviceReduceKernelINS2_10policy_hubIfyN4cuda3std3__44plusIfEEE10Policy1000EN6thrust24THRUST_300001_SM_1000_NS6detail15normal_iteratorINSD_10device_ptrIfEEEEyS9_f6squareEEvT0_PT3_T1_NS0_13GridEvenShareISN_EET2_T4_E12temp_storage;
	add.s32 	%r157, %r156, %r155;
	st.shared.f32 	[%r157+8], %f339;
$L__BB5_23:
	bar.sync 	0;
	setp.ne.s32 	%p41, %r5, 0;
	@%p41 bra 	$L__BB5_46;
	setp.gt.s32 	%p42, %r4, 32;
	ld.shared.f32 	%f273, [_ZZN3cub18CUB_300001_SM_10006detail6reduce18DeviceReduceKernelINS2_10policy_hubIfyN4cuda3std3__44plusIfEEE10Policy1000EN6thrust24THRUST_300001_SM_1000_NS6detail15normal_iteratorINSD_10device_ptrIfEEEEyS9_f6squareEEvT0_PT3_T1_NS0_13GridEvenShareISN_EET2_T4_E12temp_storage+12];
	add.f32 	%f274, %f339, %f273;
	selp.f32 	%f275, %f274, %f339, %p42;
	setp.gt.s32 	%p43, %r4, 64;
	ld.shared.f32 	%f276, [_ZZN3cub18CUB_300001_SM_10006detail6reduce18DeviceReduceKernelINS2_10policy_hubIfyN4cuda3std3__44plusIfEEE10Policy1000EN6thrust24THRUST_300001_SM_1000_NS6detail15normal_iteratorINSD_10device_ptrIfEEEEyS9_f6squareEEvT0_PT3_T1_NS0_13GridEvenShareISN_EET2_T4_E12temp_storage+16];
	add.f32 	%f277, %f276, %f275;
	selp.f32 	%f278, %f277, %f275, %p43;
	setp.gt.s32 	%p44, %r4, 96;
	ld.shared.f32 	%f279, [_ZZN3cub18CUB_300001_SM_10006detail6reduce18DeviceReduceKernelINS2_10policy_hubIfyN4cuda3std3__44plusIfEEE10Policy1000EN6thrust24THRUST_300001_SM_1000_NS6detail15normal_iteratorINSD_10device_ptrIfEEEEyS9_f6squareEEvT0_PT3_T1_NS0_13GridEvenShareISN_EET2_T4_E12temp_storage+20];
	add.f32 	%f280, %f279, %f278;
	selp.f32 	%f281, %f280, %f278, %p44;
	setp.gt.s32 	%p45, %r4, 128;
	ld.shared.f32 	%f282, [_ZZN3cub18CUB_300001_SM_10006detail6reduce18DeviceReduceKernelINS2_10policy_hubIfyN4cuda3std3__44plusIfEEE10Policy1000EN6thrust24THRUST_300001_SM_1000_NS6detail15normal_iteratorINSD_10device_ptrIfEEEEyS9_f6squareEEvT0_PT3_T1_NS0_13GridEvenShareISN_EET2_T4_E12temp_storage+24];
	add.f32 	%f283, %f282, %f281;
	selp.f32 	%f284, %f283, %f281, %p45;
	setp.gt.s32 	%p46, %r4, 160;
	ld.shared.f32 	%f285, [_ZZN3cub18CUB_300001_SM_10006detail6reduce18DeviceReduceKernelINS2_10policy_hubIfyN4cuda3std3__44plusIfEEE10Policy1000EN6thrust24THRUST_300001_SM_1000_NS6detail15normal_iteratorINSD_10device_ptrIfEEEEyS9_f6squareEEvT0_PT3_T1_NS0_13GridEvenShareISN_EET2_T4_E12temp_storage+28];
	add.f32 	%f286, %f285, %f284;
	selp.f32 	%f287, %f286, %f284, %p46;
	setp.gt.s32 	%p47, %r4, 192;
	ld.shared.f32 	%f288, [_ZZN3cub18CUB_300001_SM_10006detail6reduce18DeviceReduceKernelINS2_10policy_hubIfyN4cuda3std3__44plusIfEEE10Policy1000EN6thrust24THRUST_300001_SM_1000_NS6detail15normal_iteratorINSD_10device_ptrIfEEEEyS9_f6squareEEvT0_PT3_T1_NS0_13GridEvenShareISN_EET2_T4_E12temp_storage+32];
	add.f32 	%f289, %f288, %f287;
	selp.f32 	%f290, %f289, %f287, %p47;
	setp.gt.s32 	%p48, %r4, 224;
	ld.shared.f32 	%f291, [_ZZN3cub18CUB_300001_SM_10006detail6reduce18DeviceReduceKernelINS2_10policy_hubIfyN4cuda3std3__44plusIfEEE10Policy1000EN6thrust24THRUST_300001_SM_1000_NS6detail15normal_iteratorINSD_10device_ptrIfEEEEyS9_f6squareEEvT0_PT3_T1_NS0_13GridEvenShareISN_EET2_T4_E12temp_storage+36];
	add.f32 	%f292, %f291, %f290;
	selp.f32 	%f339, %f292, %f290, %p48;
	bra.uni 	$L__BB5_46;
$L__BB5_25:
	cvt.u32.u64 	%r52, %rd4;
	mov.u32 	%r27, %tid.x;
	add.s32 	%r53, %r27, %r52;
	mul.wide.u32 	%rd26, %r53, 4;
	add.s64 	%rd27, %rd2, %rd26;
	ld.global.f32 	%f41, [%rd27];
	ld.global.f32 	%f42, [%rd27+1024];
	mul.f32 	%f43, %f42, %f42;
	ld.global.f32 	%f44, [%rd27+2048];
	ld.global.f32 	%f45, [%rd27+3072];
	mul.f32 	%f46, %f45, %f45;
	ld.global.f32 	%f47, [%rd27+4096];
	ld.global.f32 	%f48, [%rd27+5120];
	mul.f32 	%f49, %f48, %f48;
	ld.global.f32 	%f50, [%rd27+6144];
	ld.global.f32 	%f51, [%rd27+7168];
	mul.f32 	%f52, %f51, %f51;
	ld.global.f32 	%f53, [%rd27+8192];
	ld.global.f32 	%f54, [%rd27+9216];
	mul.f32 	%f55, %f54, %f54;
	ld.global.f32 	%f56, [%rd27+10240];
	ld.global.f32 	%f57, [%rd27+11264];
	mul.f32 	%f58, %f57, %f57;
	ld.global.f32 	%f59, [%rd27+12288];
	ld.global.f32 	%f60, [%rd27+13312];
	mul.f32 	%f61, %f60, %f60;
	ld.global.f32 	%f62, [%rd27+14336];
	ld.global.f32 	%f63, [%rd27+15360];
	mul.f32 	%f64, %f63, %f63;
	fma.rn.f32 	%f65, %f41, %f41, %f43;
	fma.rn.f32 	%f66, %f44, %f44, %f46;
	fma.rn.f32 	%f67, %f47, %f47, %f49;
	fma.rn.f32 	%f68, %f50, %f50, %f52;
	fma.rn.f32 	%f69, %f53, %f53, %f55;
	fma.rn.f32 	%f70, %f56, %f56, %f58;
	fma.rn.f32 	%f71, %f59, %f59, %f61;
	fma.rn.f32 	%f72, %f62, %f62, %f64;
	add.f32 	%f73, %f65, %f66;
	add.f32 	%f74, %f67, %f68;
	add.f32 	%f75, %f69, %f70;
	add.f32 	%f76, %f71, %f72;
	add.f32 	%f77, %f73, %f74;
	add.f32 	%f78, %f75, %f76;
	add.f32 	%f338, %f77, %f78;
	setp.lt.u64 	%p2, %rd5, %rd3;
	@%p2 bra 	$L__BB5_42;
	cvt.u32.u64 	%r55, %rd3;
	cvt.u64.u32 	%rd10, %r27;
	add.s64 	%rd70, %rd4, %rd3;
	cvt.u32.u64 	%r28, %rd1;
	not.b32 	%r57, %r27;
	add.s32 	%r58, %r57, %r28;
	sub.s32 	%r59, %r58, %r55;
	sub.s32 	%r197, %r59, %r52;
	add.s64 	%rd28, %rd70, %rd10;
	shl.b64 	%rd29, %rd28, 2;
	add.s64 	%rd30, %rd29, %rd2;
	add.s64 	%rd69, %rd30, 8192;
	mov.b32 	%r198, 0;
	mov.u64 	%rd71, %rd4;
$L__BB5_27:
	add.s64 	%rd71, %rd71, %rd3;
	add.s64 	%rd31, %rd1, -4096;
	setp.gt.u64 	%p3, %rd71, %rd31;
	@%p3 bra 	$L__BB5_29;
	cvt.u32.u64 	%r60, %rd3;
	add.s64 	%rd32, %rd71, %rd10;
	shl.b64 	%rd33, %rd32, 2;
	add.s64 	%rd34, %rd2, %rd33;
	ld.global.f32 	%f79, [%rd34];
	ld.global.f32 	%f80, [%rd34+1024];
	ld.global.f32 	%f81, [%rd34+2048];
	mul.f32 	%f82, %f81, %f81;
	ld.global.f32 	%f83, [%rd34+3072];
	ld.global.f32 	%f84, [%rd34+4096];
	mul.f32 	%f85, %f84, %f84;
	ld.global.f32 	%f86, [%rd34+5120];
	ld.global.f32 	%f87, [%rd34+6144];
	mul.f32 	%f88, %f87, %f87;
	ld.global.f32 	%f89, [%rd34+7168];
	ld.global.f32 	%f90, [%rd34+8192];
	mul.f32 	%f91, %f90, %f90;
	ld.global.f32 	%f92, [%rd34+9216];
	ld.global.f32 	%f93, [%rd34+10240];
	mul.f32 	%f94, %f93, %f93;
	ld.global.f32 	%f95, [%rd34+11264];
	ld.global.f32 	%f96, [%rd34+12288];
	mul.f32 	%f97, %f96, %f96;
	ld.global.f32 	%f98, [%rd34+13312];
	ld.global.f32 	%f99, [%rd34+14336];
	mul.f32 	%f100, %f99, %f99;
	ld.global.f32 	%f101, [%rd34+15360];
	fma.rn.f32 	%f102, %f79, %f79, %f338;
	fma.rn.f32 	%f103, %f80, %f80, %f82;
	fma.rn.f32 	%f104, %f83, %f83, %f85;
	fma.rn.f32 	%f105, %f86, %f86, %f88;
	fma.rn.f32 	%f106, %f89, %f89, %f91;
	fma.rn.f32 	%f107, %f92, %f92, %f94;
	fma.rn.f32 	%f108, %f95, %f95, %f97;
	fma.rn.f32 	%f109, %f98, %f98, %f100;
	add.f32 	%f110, %f102, %f103;
	add.f32 	%f111, %f104, %f105;
	add.f32 	%f112, %f106, %f107;
	add.f32 	%f113, %f108, %f109;
	add.f32 	%f114, %f110, %f111;
	add.f32 	%f115, %f112, %f113;
	add.f32 	%f116, %f114, %f115;
	fma.rn.f32 	%f338, %f101, %f101, %f116;
	sub.s64 	%rd35, %rd1, %rd71;
	setp.lt.u64 	%p4, %rd35, %rd3;
	add.s32 	%r198, %r198, 1;
	add.s64 	%rd70, %rd70, %rd3;
	sub.s32 	%r197, %r197, %r60;
	shl.b64 	%rd36, %rd3, 2;
	add.s64 	%rd69, %rd69, %rd36;
	@%p4 bra 	$L__BB5_42;
	bra.uni 	$L__BB5_27;
$L__BB5_29:
	setp.le.u64 	%p5, %rd1, %rd71;
	cvt.u32.u64 	%r61, %rd71;
	cvt.u32.u64 	%r62, %rd1;
	sub.s32 	%r63, %r62, %r61;
	setp.ge.s32 	%p6, %r27, %r63;
	or.pred  	%p7, %p5, %p6;
	@%p7 bra 	$L__BB5_42;
	cvt.u32.u64 	%r65, %rd3;
	cvt.u32.u64 	%r66, %rd4;
	not.b32 	%r67, %r27;
	add.s32 	%r68, %r67, %r28;
	add.s32 	%r69, %r65, %r66;
	sub.s32 	%r70, %r68, %r69;
	mul.lo.s32 	%r71, %r1, %r198;
	shl.b32 	%r72, %r71, 12;
	sub.s32 	%r73, %r70, %r72;
	shr.u32 	%r74, %r73, 8;
	add.s32 	%r34, %r74, 1;
	and.b32  	%r35, %r34, 15;
	setp.lt.u32 	%p8, %r73, 3840;
	mov.u32 	%r201, %r27;
	@%p8 bra 	$L__BB5_33;
	shr.u32 	%r75, %r197, 8;
	add.s32 	%r76, %r75, 1;
	and.b32  	%r77, %r76, 33554416;
	neg.s32 	%r199, %r77;
	mov.u32 	%r201, %r27;
$L__BB5_32:
	.pragma "nounroll";
	ld.global.f32 	%f118, [%rd69+-8192];
	fma.rn.f32 	%f119, %f118, %f118, %f338;
	ld.global.f32 	%f120, [%rd69+-7168];
	fma.rn.f32 	%f121, %f120, %f120, %f119;
	ld.global.f32 	%f122, [%rd69+-6144];
	fma.rn.f32 	%f123, %f122, %f122, %f121;
	ld.global.f32 	%f124, [%rd69+-5120];
	fma.rn.f32 	%f125, %f124, %f124, %f123;
	ld.global.f32 	%f126, [%rd69+-4096];
	fma.rn.f32 	%f127, %f126, %f126, %f125;
	ld.global.f32 	%f128, [%rd69+-3072];
	fma.rn.f32 	%f129, %f128, %f128, %f127;
	ld.global.f32 	%f130, [%rd69+-2048];
	fma.rn.f32 	%f131, %f130, %f130, %f129;
	ld.global.f32 	%f132, [%rd69+-1024];
	fma.rn.f32 	%f133, %f132, %f132, %f131;
	ld.global.f32 	%f134, [%rd69];
	fma.rn.f32 	%f135, %f134, %f134, %f133;
	ld.global.f32 	%f136, [%rd69+1024];
	fma.rn.f32 	%f137, %f136, %f136, %f135;
	ld.global.f32 	%f138, [%rd69+2048];
	fma.rn.f32 	%f139, %f138, %f138, %f137;
	ld.global.f32 	%f140, [%rd69+3072];
	fma.rn.f32 	%f141, %f140, %f140, %f139;
	ld.global.f32 	%f142, [%rd69+4096];
	fma.rn.f32 	%f143, %f142, %f142, %f141;
	ld.global.f32 	%f144, [%rd69+5120];
	fma.rn.f32 	%f145, %f144, %f144, %f143;
	ld.global.f32 	%f146, [%rd69+6144];
	fma.rn.f32 	%f147, %f146, %f146, %f145;
	ld.global.f32 	%f148, [%rd69+7168];
	fma.rn.f32 	%f338, %f148, %f148, %f147;
	add.s32 	%r201, %r201, 4096;
	add.s32 	%r199, %r199, 16;
	add.s64 	%rd69, %rd69, 16384;
	setp.ne.s32 	%p9, %r199, 0;
	@%p9 bra 	$L__BB5_32;
$L__BB5_33:
	setp.eq.s32 	%p10, %r35, 0;
	@%p10 bra 	$L__BB5_42;
	and.b32  	%r42, %r34, 7;
	setp.lt.u32 	%p11, %r35, 8;
	@%p11 bra 	$L__BB5_36;
	cvt.u64.u32 	%rd37, %r201;
	add.s64 	%rd38, %rd71, %rd37;
	shl.b64 	%rd39, %rd38, 2;
	add.s64 	%rd40, %rd2, %rd39;
	ld.global.f32 	%f150, [%rd40];
	fma.rn.f32 	%f151, %f150, %f150, %f338;
	ld.global.f32 	%f152, [%rd40+1024];
	fma.rn.f32 	%f153, %f152, %f152, %f151;
	ld.global.f32 	%f154, [%rd40+2048];
	fma.rn.f32 	%f155, %f154, %f154, %f153;
	ld.global.f32 	%f156, [%rd40+3072];
	fma.rn.f32 	%f157, %f156, %f156, %f155;
	ld.global.f32 	%f158, [%rd40+4096];
	fma.rn.f32 	%f159, %f158, %f158, %f157;
	ld.global.f32 	%f160, [%rd40+5120];
	fma.rn.f32 	%f161, %f160, %f160, %f159;
	ld.global.f32 	%f162, [%rd40+6144];
	fma.rn.f32 	%f163, %f162, %f162, %f161;
	ld.global.f32 	%f164, [%rd40+7168];
	fma.rn.f32 	%f338, %f164, %f164, %f163;
	add.s32 	%r201, %r201, 2048;
$L__BB5_36:
	setp.eq.s32 	%p12, %r42, 0;
	@%p12 bra 	$L__BB5_42;
	setp.lt.u32 	%p13, %r42, 4;
	@%p13 bra 	$L__BB5_39;
	cvt.u64.u32 	%rd41, %r201;
	add.s64 	%rd42, %rd71, %rd41;
	shl.b64 	%rd43, %rd42, 2;
	add.s64 	%rd44, %rd2, %rd43;
	ld.global.f32 	%f166, [%rd44];
	fma.rn.f32 	%f167, %f166, %f166, %f338;
	ld.global.f32 	%f168, [%rd44+1024];
	fma.rn.f32 	%f169, %f168, %f168, %f167;
	ld.global.f32 	%f170, [%rd44+2048];
	fma.rn.f32 	%f171, %f170, %f170, %f169;
	ld.global.f32 	%f172, [%rd44+3072];
	fma.rn.f32 	%f338, %f172, %f172, %f171;
	add.s32 	%r201, %r201, 1024;
$L__BB5_39:
	and.b32  	%r78, %r34, 3;
	setp.eq.s32 	%p14, %r78, 0;
	@%p14 bra 	$L__BB5_42;
	cvt.u64.u32 	%rd45, %r201;
	add.s64 	%rd46, %rd45, %rd70;
	shl.b64 	%rd47, %rd46, 2;
	add.s64 	%rd73, %rd2, %rd47;
	cvt.u16.u32 	%rs1, %r197;
	shr.u16 	%rs2, %rs1, 8;
	add.s16 	%rs3, %rs2, 1;
	cvt.u32.u16 	%r79, %rs3;
	and.b32  	%r80, %r79, 3;
	neg.s32 	%r204, %r80;
$L__BB5_41:
	.pragma "nounroll";
	ld.global.f32 	%f173, [%rd73];
	fma.rn.f32 	%f338, %f173, %f173, %f338;
	add.s64 	%rd73, %rd73, 1024;
	add.s32 	%r204, %r204, 1;
	setp.ne.s32 	%p15, %r204, 0;
	@%p15 bra 	$L__BB5_41;
$L__BB5_42:
	// begin inline asm
	mov.u32 %r81, %laneid;
	// end inline asm
	mov.b32 	%r83, %f338;
	mov.b32 	%r84, 1;
	mov.b32 	%r105, 31;
	mov.b32 	%r106, -1;
	// begin inline asm
	shfl.sync.down.b32 %r82, %r83, %r84, %r105, %r106;
	// end inline asm
	setp.gt.s32 	%p16, %r81, 30;
	mov.b32 	%f174, %r82;
	add.f32 	%f175, %f338, %f174;
	selp.f32 	%f176, %f338, %f175, %p16;
	mov.b32 	%r88, %f176;
	mov.b32 	%r89, 2;
	// begin inline asm
	shfl.sync.down.b32 %r87, %r88, %r89, %r105, %r106;
	// end inline asm
	setp.gt.s32 	%p17, %r81, 29;
	mov.b32 	%f177, %r87;
	add.f32 	%f178, %f176, %f177;
	selp.f32 	%f179, %f176, %f178, %p17;
	mov.b32 	%r93, %f179;
	mov.b32 	%r94, 4;
	// begin inline asm
	shfl.sync.down.b32 %r92, %r93, %r94, %r105, %r106;
	// end inline asm
	setp.gt.s32 	%p18, %r81, 27;
	mov.b32 	%f180, %r92;
	add.f32 	%f181, %f179, %f180;
	selp.f32 	%f182, %f179, %f181, %p18;
	mov.b32 	%r98, %f182;
	mov.b32 	%r99, 8;
	// begin inline asm
	shfl.sync.down.b32 %r97, %r98, %r99, %r105, %r106;
	// end inline asm
	setp.gt.s32 	%p19, %r81, 23;
	mov.b32 	%f183, %r97;
	add.f32 	%f184, %f182, %f183;
	selp.f32 	%f185, %f182, %f184, %p19;
	mov.b32 	%r103, %f185;
	mov.b32 	%r104, 16;
	// begin inline asm
	shfl.sync.down.b32 %r102, %r103, %r104, %r105, %r106;
	// end inline asm
	setp.gt.s32 	%p20, %r81, 15;
	mov.b32 	%f186, %r102;
	add.f32 	%f37, %f185, %f186;
	selp.f32 	%f339, %f185, %f37, %p20;
	setp.ne.s32 	%p21, %r81, 0;
	@%p21 bra 	$L__BB5_44;
	shr.u32 	%r107, %r27, 3;
	and.b32  	%r108, %r107, 124;
	mov.u32 	%r109, _ZZN3cub18CUB_300001_SM_10006detail6reduce18DeviceReduceKernelINS2_10policy_hubIfyN4cuda3std3__44plusIfEEE10Policy1000EN6thrust24THRUST_300001_SM_1000_NS6detail15normal_iteratorINSD_10device_ptrIfEEEEyS9_f6squareEEvT0_PT3_T1_NS0_13GridEvenShareISN_EET2_T4_E12temp_storage;
	add.s32 	%r110, %r109, %r108;
	st.shared.f32 	[%r110+8], %f37;
$L__BB5_44:
	bar.sync 	0;
	setp.ne.s32 	%p22, %r27, 0;
	@%p22 bra 	$L__BB5_46;
	ld.shared.f32 	%f187, [_ZZN3cub18CUB_300001_SM_10006detail6reduce18DeviceReduceKernelINS2_10policy_hubIfyN4cuda3std3__44plusIfEEE10Policy1000EN6thrust24THRUST_300001_SM_1000_NS6detail15normal_iteratorINSD_10device_ptrIfEEEEyS9_f6squareEEvT0_PT3_T1_NS0_13GridEvenShareISN_EET2_T4_E12temp_storage+12];
	add.f32 	%f188, %f339, %f187;
	ld.shared.f32 	%f189, [_ZZN3cub18CUB_300001_SM_10006detail6reduce18DeviceReduceKernelINS2_10policy_hubIfyN4cuda3std3__44plusIfEEE10Policy1000EN6thrust24THRUST_300001_SM_1000_NS6detail15normal_iteratorINSD_10device_ptrIfEEEEyS9_f6squareEEvT0_PT3_T1_NS0_13GridEvenShareISN_EET2_T4_E12temp_storage+16];
	add.f32 	%f190, %f188, %f189;
	ld.shared.f32 	%f191, [_ZZN3cub18CUB_300001_SM_10006detail6reduce18DeviceReduceKernelINS2_10policy_hubIfyN4cuda3std3__44plusIfEEE10Policy1000EN6thrust24THRUST_300001_SM_1000_NS6detail15normal_iteratorINSD_10device_ptrIfEEEEyS9_f6squareEEvT0_PT3_T1_NS0_13GridEvenShareISN_EET2_T4_E12temp_storage+20];
	add.f32 	%f192, %f190, %f191;
	ld.shared.f32 	%f193, [_ZZN3cub18CUB_300001_SM_10006detail6reduce18DeviceReduceKernelINS2_10policy_hubIfyN4cuda3std3__44plusIfEEE10Policy1000EN6thrust24THRUST_300001_SM_1000_NS6detail15normal_iteratorINSD_10device_ptrIfEEEEyS9_f6squareEEvT0_PT3_T1_NS0_13GridEvenShareISN_EET2_T4_E12temp_storage+24];
	add.f32 	%f194, %f192, %f193;
	ld.shared.f32 	%f195, [_ZZN3cub18CUB_300001_SM_10006detail6reduce18DeviceReduceKernelINS2_10policy_hubIfyN4cuda3std3__44plusIfEEE10Policy1000EN6thrust24THRUST_300001_SM_1000_NS6detail15normal_iteratorINSD_10device_ptrIfEEEEyS9_f6squareEEvT0_PT3_T1_NS0_13GridEvenShareISN_EET2_T4_E12temp_storage+28];
	add.f32 	%f196, %f194, %f195;
	ld.shared.f32 	%f197, [_ZZN3cub18CUB_300001_SM_10006detail6reduce18DeviceReduceKernelINS2_10policy_hubIfyN4cuda3std3__44plusIfEEE10Policy1000EN6thrust24THRUST_300001_SM_1000_NS6detail15normal_iteratorINSD_10device_ptrIfEEEEyS9_f6squareEEvT0_PT3_T1_NS0_13GridEvenShareISN_EET2_T4_E12temp_storage+32];
	add.f32 	%f198, %f196, %f197;
	ld.shared.f32 	%f199, [_ZZN3cub18CUB_300001_SM_10006detail6reduce18DeviceReduceKernelINS2_10policy_hubIfyN4cuda3std3__44plusIfEEE10Policy1000EN6thrust24THRUST_300001_SM_1000_NS6detail15normal_iteratorINSD_10device_ptrIfEEEEyS9_f6squareEEvT0_PT3_T1_NS0_13GridEvenShareISN_EET2_T4_E12temp_storage+36];
	add.f32 	%f339, %f198, %f199;
$L__BB5_46:
	mov.u32 	%r188, %tid.x;
	setp.ne.s32 	%p56, %r188, 0;
	@%p56 bra 	$L__BB5_48;
	cvta.to.global.u64 	%rd65, %rd24;
	mul.wide.u32 	%rd66, %r2, 4;
	add.s64 	%rd67, %rd65, %rd66;
	st.global.f32 	[%rd67], %f339;
$L__BB5_48:
	ret;

}
	// .globl	_ZN3cub18CUB_300001_SM_10006detail6reduce28DeviceReduceSingleTileKernelINS2_10policy_hubIfyN4cuda3std3__44plusIfEEE10Policy1000EPfSC_iS9_ffNS7_10__identityEEEvT0_T1_T2_T3_T4_T6_
.visible .entry _ZN3cub18CUB_300001_SM_10006detail6reduce28DeviceReduceSingleTileKernelINS2_10policy_hubIfyN4cuda3std3__44plusIfEEE10Policy1000EPfSC_iS9_ffNS7_10__identityEEEvT0_T1_T2_T3_T4_T6_(
	.param .u64 .ptr .align 1 _ZN3cub18CUB_300001_SM_10006detail6reduce28DeviceReduceSingleTileKernelINS2_10policy_hubIfyN4cuda3std3__44plusIfEEE10Policy1000EPfSC_iS9_ffNS7_10__identityEEEvT0_T1_T2_T3_T4_T6__param_0,
	.param .u64 .ptr .align 1 _ZN3cub18CUB_300001_SM_10006detail6reduce28DeviceReduceSingleTileKernelINS2_10policy_hubIfyN4cuda3std3__44plusIfEEE10Policy1000EPfSC_iS9_ffNS7_10__identityEEEvT0_T1_T2_T3_T4_T6__param_1,
	.param .u32 _ZN3cub18CUB_300001_SM_10006detail6reduce28DeviceReduceSingleTileKernelINS2_10policy_hubIfyN4cuda3std3__44plusIfEEE10Policy1000EPfSC_iS9_ffNS7_10__identityEEEvT0_T1_T2_T3_T4_T6__param_2,
	.param .align 1 .b8 _ZN3cub18CUB_300001_SM_10006detail6reduce28DeviceReduceSingleTileKernelINS2_10policy_hubIfyN4cuda3std3__44plusIfEEE10Policy1000EPfSC_iS9_ffNS7_10__identityEEEvT0_T1_T2_T3_T4_T6__param_3[1],
	.param .f32 _ZN3cub18CUB_300001_SM_10006detail6reduce28DeviceReduceSingleTileKernelINS2_10policy_hubIfyN4cuda3std3__44plusIfEEE10Policy1000EPfSC_iS9_ffNS7_10__identityEEEvT0_T1_T2_T3_T4_T6__param_4,
	.param .align 1 .b8 _ZN3cub18CUB_300001_SM_10006detail6reduce28DeviceReduceSingleTileKernelINS2_10policy_hubIfyN4cuda3std3__44plusIfEEE10Policy1000EPfSC_iS9_ffNS7_10__identityEEEvT0_T1_T2_T3_T4_T6__param_5[1]
)
.maxntid 256
.minnctapersm 1
{
	.reg .pred 	%p<97>;
	.reg .b32 	%r<407>;
	.reg .b32 	%f<419>;
	.reg .b64 	%rd<125>;
	// demoted variable
	.shared .align 4 .b8 _ZZN3cub18CUB_300001_SM_10006detail6reduce28DeviceReduceSingleTileKernelINS2_10policy_hubIfyN4cuda3std3__44plusIfEEE10Policy1000EPfSC_iS9_ffNS7_10__identityEEEvT0_T1_T2_T3_T4_T6_E12temp_storage[44];
	ld.param.u64 	%rd16, [_ZN3cub18CUB_300001_SM_10006detail6reduce28DeviceReduceSingleTileKernelINS2_10policy_hubIfyN4cuda3std3__44plusIfEEE10Policy1000EPfSC_iS9_ffNS7_10__identityEEEvT0_T1_T2_T3_T4_T6__param_0];
	ld.param.u64 	%rd17, [_ZN3cub18CUB_300001_SM_10006detail6reduce28DeviceReduceSingleTileKernelINS2_10policy_hubIfyN4cuda3std3__44plusIfEEE10Policy1000EPfSC_iS9_ffNS7_10__identityEEEvT0_T1_T2_T3_T4_T6__param_1];
	ld.param.u32 	%r67, [_ZN3cub18CUB_300001_SM_10006detail6reduce28DeviceReduceSingleTileKernelINS2_10policy_hubIfyN4cuda3std3__44plusIfEEE10Policy1000EPfSC_iS9_ffNS7_10__identityEEEvT0_T1_T2_T3_T4_T6__param_2];
	ld.param.f32 	%f58, [_ZN3cub18CUB_300001_SM_10006detail6reduce28DeviceReduceSingleTileKernelINS2_10policy_hubIfyN4cuda3std3__44plusIfEEE10Policy1000EPfSC_iS9_ffNS7_10__identityEEEvT0_T1_T2_T3_T4_T6__param_4];
	cvta.to.global.u64 	%rd1, %rd17;
	setp.ne.s32 	%p1, %r67, 0;
	@%p1 bra 	$L__BB6_3;
	mov.u32 	%r380, %tid.x;
	setp.ne.s32 	%p96, %r380, 0;
	@%p96 bra 	$L__BB6_74;
	st.global.f32 	[%rd1], %f58;
	bra.uni 	$L__BB6_74;
$L__BB6_3:
	and.b64  	%rd18, %rd16, 15;
	setp.ne.s64 	%p2, %rd18, 0;
	@%p2 bra 	$L__BB6_38;
	setp.gt.s32 	%p49, %r67, 4095;
	@%p49 bra 	$L__BB6_22;
	mov.u32 	%r1, %tid.x;
	setp.ge.s32 	%p66, %r1, %r67;
	mov.f32 	%f397, 0f00000000;
	mov.u32 	%r384, %r1;
	@%p66 bra 	$L__BB6_7;
	mul.wide.u32 	%rd113, %r1, 4;
	add.s64 	%rd112, %rd16, %rd113;
	// begin inline asm
	ld.global.nc.u32 %r300, [%rd112];
	// end inline asm
	mov.b32 	%f397, %r300;
	add.s32 	%r384, %r1, 256;
$L__BB6_7:
	setp.ge.s32 	%p67, %r384, %r67;
	@%p67 bra 	$L__BB6_13;
	not.b32 	%r301, %r384;
	add.s32 	%r4, %r67, %r301;
	and.b32  	%r302, %r4, 768;
	setp.eq.s32 	%p68, %r302, 768;
	@%p68 bra 	$L__BB6_11;
	mul.wide.u32 	%rd114, %r384, 4;
	add.s64 	%rd121, %rd16, %rd114;
	shr.u32 	%r303, %r4, 8;
	add.s32 	%r304, %r303, 1;
	and.b32  	%r305, %r304, 3;
	neg.s32 	%r382, %r305;
$L__BB6_10:
	.pragma "nounroll";
	// begin inline asm
	ld.global.nc.u32 %r306, [%rd121];
	// end inline asm
	mov.b32 	%f323, %r306;
	add.f32 	%f397, %f397, %f323;
	add.s32 	%r384, %r384, 256;
	add.s64 	%rd121, %rd121, 1024;
	add.s32 	%r382, %r382, 1;
	setp.ne.s32 	%p69, %r382, 0;
	@%p69 bra 	$L__BB6_10;
$L__BB6_11:
	setp.lt.u32 	%p70, %r4, 768;
	@%p70 bra 	$L__BB6_13;
$L__BB6_12:
	mul.wide.s32 	%rd120, %r384, 4;
	add.s64 	%rd116, %rd16, %rd120;
	// begin inline asm
	ld.global.nc.u32 %r307, [%rd116];
	// end inline asm
	mov.b32 	%f324, %r307;
	add.f32 	%f325, %f397, %f324;
	add.s64 	%rd117, %rd116, 1024;
	// begin inline asm
	ld.global.nc.u32 %r308, [%rd117];
	// end inline asm
	mov.b32 	%f326, %r308;
	add.f32 	%f327, %f325, %f326;
	add.s64 	%rd118, %rd116, 2048;
	// begin inline asm
	ld.global.nc.u32 %r309, [%rd118];
	// end inline asm
	mov.b32 	%f328, %r309;
	add.f32 	%f329, %f327, %f328;
	add.s64 	%rd119, %rd116, 3072;
	// begin inline asm
	ld.global.nc.u32 %r310, [%rd119];
	// end inline asm
	mov.b32 	%f330, %r310;
	add.f32 	%f397, %f329, %f330;
	add.s32 	%r384, %r384, 1024;
	setp.lt.s32 	%p71, %r384, %r67;
	@%p71 bra 	$L__BB6_12;
$L__BB6_13:
	setp.lt.s32 	%p72, %r67, 256;
	@%p72 bra 	$L__BB6_18;
	// begin inline asm
	mov.u32 %r349, %laneid;
	// end inline asm
	mov.b32 	%r351, %f397;
	mov.b32 	%r352, 1;
	mov.b32 	%r373, 31;
	mov.b32 	%r374, -1;
	// begin inline asm
	shfl.sync.down.b32 %r350, %r351, %r352, %r373, %r374;
	// end inline asm
	setp.gt.s32 	%p88, %r349, 30;
	mov.b32 	%f365, %r350;
	add.f32 	%f366, %f397, %f365;
	selp.f32 	%f367, %f397, %f366, %p88;
	mov.b32 	%r356, %f367;
	mov.b32 	%r357, 2;
	// begin inline asm
	shfl.sync.down.b32 %r355, %r356, %r357, %r373, %r374;
	// end inline asm
	setp.gt.s32 	%p89, %r349, 29;
	mov.b32 	%f368, %r355;
	add.f32 	%f369, %f367, %f368;
	selp.f32 	%f370, %f367, %f369, %p89;
	mov.b32 	%r361, %f370;
	mov.b32 	%r362, 4;
	// begin inline asm
	shfl.sync.down.b32 %r360, %r361, %r362, %r373, %r374;
	// end inline asm
	setp.gt.s32 	%p90, %r349, 27;
	mov.b32 	%f371, %r360;
	add.f32 	%f372, %f370, %f371;
	selp.f32 	%f373, %f370, %f372, %p90;
	mov.b32 	%r366, %f373;
	mov.b32 	%r367, 8;
	// begin inline asm
	shfl.sync.down.b32 %r365, %r366, %r367, %r373, %r374;
	// end inline asm
	setp.gt.s32 	%p91, %r349, 23;
	mov.b32 	%f374, %r365;
	add.f32 	%f375, %f373, %f374;
	selp.f32 	%f376, %f373, %f375, %p91;
	mov.b32 	%r371, %f376;
	mov.b32 	%r372, 16;
	// begin inline asm
	shfl.sync.down.b32 %r370, %r371, %r372, %r373, %r374;
	// end inline asm
	setp.gt.s32 	%p92, %r349, 15;
	mov.b32 	%f377, %r370;
	add.f32 	%f10, %f376, %f377;
	selp.f32 	%f418, %f376, %f10, %p92;
	setp.ne.s32 	%p93, %r349, 0;
	@%p93 bra 	$L__BB6_16;
	shr.u32 	%r375, %r1, 3;
	and.b32  	%r376, %r375, 124;
	mov.u32 	%r377, _ZZN3cub18CUB_300001_SM_10006detail6reduce28DeviceReduceSingleTileKernelINS2_10policy_hubIfyN4cuda3std3__44plusIfEEE10Policy1000EPfSC_iS9_ffNS7_10__identityEEEvT0_T1_T2_T3_T4_T6_E12temp_storage;
	add.s32 	%r378, %r377, %r376;
	st.shared.f32 	[%r378+8], %f10;
$L__BB6_16:
	bar.sync 	0;
	setp.ne.s32 	%p94, %r1, 0;
	@%p94 bra 	$L__BB6_72;
	ld.shared.f32 	%f378, [_ZZN3cub18CUB_300001_SM_10006detail6reduce28DeviceReduceSingleTileKernelINS2_10policy_hubIfyN4cuda3std3__44plusIfEEE10Policy1000EPfSC_iS9_ffNS7_10__identityEEEvT0_T1_T2_T3_T4_T6_E12temp_storage+12];
	add.f32 	%f379, %f418, %f378;
	ld.shared.f32 	%f380, [_ZZN3cub18CUB_300001_SM_10006detail6reduce28DeviceReduceSingleTileKernelINS2_10policy_hubIfyN4cuda3std3__44plusIfEEE10Policy1000EPfSC_iS9_ffNS7_10__identityEEEvT0_T1_T2_T3_T4_T6_E12temp_storage+16];
	add.f32 	%f381, %f379, %f380;
	ld.shared.f32 	%f382, [_ZZN3cub18CUB_300001_SM_10006detail6reduce28DeviceReduceSingleTileKernelINS2_10policy_hubIfyN4cuda3std3__44plusIfEEE10Policy1000EPfSC_iS9_ffNS7_10__identityEEEvT0_T1_T2_T3_T4_T6_E12temp_storage+20];
	add.f32 	%f383, %f381, %f382;
	ld.shared.f32 	%f384, [_ZZN3cub18CUB_300001_SM_10006detail6reduce28DeviceReduceSingleTileKernelINS2_10policy_hubIfyN4cuda3std3__44plusIfEEE10Policy1000EPfSC_iS9_ffNS7_10__identityEEEvT0_T1_T2_T3_T4_T6_E12temp_storage+24];
	add.f32 	%f385, %f383, %f384;
	ld.shared.f32 	%f386, [_ZZN3cub18CUB_300001_SM_10006detail6reduce28DeviceReduceSingleTileKernelINS2_10policy_hubIfyN4cuda3std3__44plusIfEEE10Policy1000EPfSC_iS9_ffNS7_10__identityEEEvT0_T1_T2_T3_T4_T6_E12temp_storage+28];
	add.f32 	%f387, %f385, %f386;
	ld.shared.f32 	%f388, [_ZZN3cub18CUB_300001_SM_10006detail6reduce28DeviceReduceSingleTileKernelINS2_10policy_hubIfyN4cuda3std3__44plusIfEEE10Policy1000EPfSC_iS9_ffNS7_10__identityEEEvT0_T1_T2_T3_T4_T6_E12temp_storage+32];
	add.f32 	%f389, %f387, %f388;
	ld.shared.f32 	%f390, [_ZZN3cub18CUB_300001_SM_10006detail6reduce28DeviceReduceSingleTileKernelINS2_10policy_hubIfyN4cuda3std3__44plusIfEEE10Policy1000EPfSC_iS9_ffNS7_10__identityEEEvT0_T1_T2_T3_T4_T6_E12temp_storage+36];
	add.f32 	%f418, %f389, %f390;
	bra.uni 	$L__BB6_72;
$L__BB6_18:
	// begin inline asm
	mov.u32 %r311, %laneid;
	// end inline asm
	and.b32  	%r337, %r1, 992;
	add.s32 	%r338, %r337, 32;
	setp.gt.s32 	%p73, %r338, %r67;
	not.b32 	%r339, %r337;
	add.s32 	%r340, %r67, %r339;
	selp.b32 	%r335, %r340, 31, %p73;
	mov.b32 	%r313, %f397;
	mov.b32 	%r314, 1;
	mov.b32 	%r336, -1;
	// begin inline asm
	shfl.sync.down.b32 %r312, %r313, %r314, %r335, %r336;
	// end inline asm
	setp.lt.s32 	%p74, %r311, %r335;
	mov.b32 	%f331, %r312;
	add.f32 	%f332, %f397, %f331;
	selp.f32 	%f333, %f332, %f397, %p74;
	mov.b32 	%r318, %f333;
	mov.b32 	%r319, 2;
	// begin inline asm
	shfl.sync.down.b32 %r317, %r318, %r319, %r335, %r336;
	// end inline asm
	add.s32 	%r341, %r311, 2;
	setp.gt.s32 	%p75, %r341, %r335;
	mov.b32 	%f334, %r317;
	add.f32 	%f335, %f333, %f334;
	selp.f32 	%f336, %f333, %f335, %p75;
	mov.b32 	%r323, %f336;
	mov.b32 	%r324, 4;
	// begin inline asm
	shfl.sync.down.b32 %r322, %r323, %r324, %r335, %r336;
	// end inline asm
	add.s32 	%r342, %r311, 4;
	setp.gt.s32 	%p76, %r342, %r335;
	mov.b32 	%f337, %r322;
	add.f32 	%f338, %f336, %f337;
	selp.f32 	%f339, %f336, %f338, %p76;
	mov.b32 	%r328, %f339;
	mov.b32 	%r329, 8;
	// begin inline asm
	shfl.sync.down.b32 %r327, %r328, %r329, %r335, %r336;
	// end inline asm
	add.s32 	%r343, %r311, 8;
	setp.gt.s32 	%p77, %r343, %r335;
	mov.b32 	%f340, %r327;
	add.f32 	%f341, %f339, %f340;
	selp.f32 	%f342, %f339, %f341, %p77;
	mov.b32 	%r333, %f342;
	mov.b32 	%r334, 16;
	// begin inline asm
	shfl.sync.down.b32 %r332, %r333, %r334, %r335, %r336;
	// end inline asm
	add.s32 	%r344, %r311, 16;
	setp.gt.s32 	%p78, %r344, %r335;
	mov.b32 	%f343, %r332;
	add.f32 	%f344, %f342, %f343;
	selp.f32 	%f418, %f342, %f344, %p78;
	setp.ne.s32 	%p79, %r311, 0;
	@%p79 bra 	$L__BB6_20;
	shr.u32 	%r345, %r1, 3;
	and.b32  	%r346, %r345, 124;
	mov.u32 	%r347, _ZZN3cub18CUB_300001_SM_10006detail6reduce28DeviceReduceSingleTileKernelINS2_10policy_hubIfyN4cuda3std3__44plusIfEEE10Policy1000EPfSC_iS9_ffNS7_10__identityEEEvT0_T1_T2_T3_T4_T6_E12temp_storage;
	add.s32 	%r348, %r347, %r346;
	st.shared.f32 	[%r348+8], %f418;
$L__BB6_20:
	bar.sync 	0;
	setp.ne.s32 	%p80, %r1, 0;
	@%p80 bra 	$L__BB6_72;
	setp.gt.s32 	%p81, %r67, 32;
	ld.shared.f32 	%f345, [_ZZN3cub18CUB_300001_SM_10006detail6reduce28DeviceReduceSingleTileKernelINS2_10policy_hubIfyN4cuda3std3__44plusIfEEE10Policy1000EPfSC_iS9_ffNS7_10__identityEEEvT0_T1_T2_T3_T4_T6_E12temp_storage+12];
	add.f32 	%f346, %f418, %f345;
	selp.f32 	%f347, %f346, %f418, %p81;
	setp.gt.s32 	%p82, %r67, 64;
	ld.shared.f32 	%f348, [_ZZN3cub18CUB_300001_SM_10006detail6reduce28DeviceReduceSingleTileKernelINS2_10policy_hubIfyN4cuda3std3__44plusIfEEE10Policy1000EPfSC_iS9_ffNS7_10__identityEEEvT0_T1_T2_T3_T4_T6_E12temp_storage+16];
	add.f32 	%f349, %f348, %f347;
	selp.f32 	%f350, %f349, %f347, %p82;
	setp.gt.s32 	%p83, %r67, 96;
	ld.shared.f32 	%f351, [_ZZN3cub18CUB_300001_SM_10006detail6reduce28DeviceReduceSingleTileKernelINS2_10policy_hubIfyN4cuda3std3__44plusIfEEE10Policy1000EPfSC_iS9_ffNS7_10__identityEEEvT0_T1_T2_T3_T4_T6_E12temp_storage+20];
	add.f32 	%f352, %f351, %f350;
	selp.f32 	%f353, %f352, %f350, %p83;
	setp.gt.s32 	%p84, %r67, 128;
	ld.shared.f32 	%f354, [_ZZN3cub18CUB_300001_SM_10006detail6reduce28DeviceReduceSingleTileKernelINS2_10policy_hubIfyN4cuda3std3__44plusIfEEE10Policy1000EPfSC_iS9_ffNS7_10__identityEEEvT0_T1_T2_T3_T4_T6_E12temp_storage+24];
	add.f32 	%f355, %f354, %f353;
	selp.f32 	%f356, %f355, %f353, %p84;
	setp.gt.s32 	%p85, %r67, 160;
	ld.shared.f32 	%f357, [_ZZN3cub18CUB_300001_SM_10006detail6reduce28DeviceReduceSingleTileKernelINS2_10policy_hubIfyN4cuda3std3__44plusIfEEE10Policy1000EPfSC_iS9_ffNS7_10__identityEEEvT0_T1_T2_T3_T4_T6_E12temp_storage+28];
	add.f32 	%f358, %f357, %f356;
	selp.f32 	%f359, %f358, %f356, %p85;
	setp.gt.s32 	%p86, %r67, 192;
	ld.shared.f32 	%f360, [_ZZN3cub18CUB_300001_SM_10006detail6reduce28DeviceReduceSingleTileKernelINS2_10policy_hubIfyN4cuda3std3__44plusIfEEE10Policy1000EPfSC_iS9_ffNS7_10__identityEEEvT0_T1_T2_T3_T4_T6_E12temp_storage+32];
	add.f32 	%f361, %f360, %f359;
	selp.f32 	%f362, %f361, %f359, %p86;
	setp.gt.s32 	%p87, %r67, 224;
	ld.shared.f32 	%f363, [_ZZN3cub18CUB_300001_SM_10006detail6reduce28DeviceReduceSingleTileKernelINS2_10policy_hubIfyN4cuda3std3__44plusIfEEE10Policy1000EPfSC_iS9_ffNS7_10__identityEEEvT0_T1_T2_T3_T4_T6_E12temp_storage+36];
	add.f32 	%f364, %f363, %f362;
	selp.f32 	%f418, %f364, %f362, %p87;
	bra.uni 	$L__BB6_72;
$L__BB6_22:
	mov.u32 	%r13, %tid.x;
	shl.b32 	%r224, %r13, 2;
	mul.wide.u32 	%rd86, %r224, 4;
	add.s64 	%rd76, %rd16, %rd86;
	// begin inline asm
	ld.global.nc.v2.u64 {%rd74, %rd75}, [%rd76];
	// end inline asm
	mov.b64 	{%r225, %r226}, %rd75;
	mov.b64 	{%r227, %r228}, %rd74;
	mov.b32 	%f225, %r228;
	mov.b32 	%f226, %r227;
	mov.b32 	%f227, %r226;
	mov.b32 	%f228, %r225;
	add.s64 	%rd79, %rd76, 4096;
	// begin inline asm
	ld.global.nc.v2.u64 {%rd77, %rd78}, [%rd79];
	// end inline asm
	mov.b64 	{%r229, %r230}, %rd78;
	mov.b64 	{%r231, %r232}, %rd77;
	mov.b32 	%f229, %r232;
	mov.b32 	%f230, %r231;
	mov.b32 	%f231, %r230;
	mov.b32 	%f232, %r229;
	add.s64 	%rd82, %rd76, 8192;
	// begin inline asm
	ld.global.nc.v2.u64 {%rd80, %rd81}, [%rd82];
	// end inline asm
	mov.b64 	{%r233, %r234}, %rd81;
	mov.b64 	{%r235, %r236}, %rd80;
	mov.b32 	%f233, %r236;
	mov.b32 	%f234, %r235;
	mov.b32 	%f235, %r234;
	mov.b32 	%f236, %r233;
	add.s64 	%rd85, %rd76, 12288;
	// begin inline asm
	ld.global.nc.v2.u64 {%rd83, %rd84}, [%rd85];
	// end inline asm
	mov.b64 	{%r237, %r238}, %rd84;
	mov.b64 	{%r239, %r240}, %rd83;
	mov.b32 	%f237, %r240;
	mov.b32 	%f238, %r239;
	mov.b32 	%f239, %r238;
	mov.b32 	%f240, %r237;
	add.f32 	%f241, %f226, %f225;
	add.f32 	%f242, %f228, %f227;
	add.f32 	%f243, %f230, %f229;
	add.f32 	%f244, %f232, %f231;
	add.f32 	%f245, %f234, %f233;
	add.f32 	%f246, %f236, %f235;
	add.f32 	%f247, %f238, %f237;
	add.f32 	%f248, %f240, %f239;
	add.f32 	%f249, %f241, %f242;
	add.f32 	%f250, %f243, %f244;
	add.f32 	%f251, %f245, %f246;
	add.f32 	%f252, %f247, %f248;
	add.f32 	%f253, %f249, %f250;
	add.f32 	%f254, %f251, %f252;
	add.f32 	%f404, %f253, %f254;
	setp.lt.u32 	%p50, %r67, 8192;
	mov.b32 	%r387, 4096;
	@%p50 bra 	$L__BB6_26;
	add.s32 	%r14, %r67, -4096;
	mov.b32 	%r387, 4096;
$L__BB6_24:
	mul.wide.s32 	%rd99, %r387, 4;
	add.s64 	%rd89, %rd76, %rd99;
	// begin inline asm
	ld.global.nc.v2.u64 {%rd87, %rd88}, [%rd89];
	// end inline asm
	mov.b64 	{%r242, %r243}, %rd88;
	mov.b64 	{%r244, %r245}, %rd87;
	mov.b32 	%f255, %r245;
	mov.b32 	%f256, %r244;
	mov.b32 	%f257, %r243;
	mov.b32 	%f258, %r242;
	add.s64 	%rd92, %rd89, 4096;
	// begin inline asm
	ld.global.nc.v2.u64 {%rd90, %rd91}, [%rd92];
	// end inline asm
	mov.b64 	{%r246, %r247}, %rd91;
	mov.b64 	{%r248, %r249}, %rd90;
	mov.b32 	%f259, %r249;
	mov.b32 	%f260, %r248;
	mov.b32 	%f261, %r247;
	mov.b32 	%f262, %r246;
	add.s64 	%rd95, %rd89, 8192;
	// begin inline asm
	ld.global.nc.v2.u64 {%rd93, %rd94}, [%rd95];
	// end inline asm
	mov.b64 	{%r250, %r251}, %rd94;
	mov.b64 	{%r252, %r253}, %rd93;
	mov.b32 	%f263, %r253;
	mov.b32 	%f264, %r252;
	mov.b32 	%f265, %r251;
	mov.b32 	%f266, %r250;
	add.s64 	%rd98, %rd89, 12288;
	// begin inline asm
	ld.global.nc.v2.u64 {%rd96, %rd97}, [%rd98];
	// end inline asm
	mov.b64 	{%r254, %r255}, %rd97;
	mov.b64 	{%r256, %r257}, %rd96;
	mov.b32 	%f267, %r257;
	mov.b32 	%f268, %r256;
	mov.b32 	%f269, %r255;
	mov.b32 	%f270, %r254;
	add.f32 	%f271, %f404, %f256;
	add.f32 	%f272, %f255, %f258;
	add.f32 	%f273, %f257, %f260;
	add.f32 	%f274, %f259, %f262;
	add.f32 	%f275, %f261, %f264;
	add.f32 	%f276, %f263, %f266;
	add.f32 	%f277, %f265, %f268;
	add.f32 	%f278, %f267, %f270;
	add.f32 	%f279, %f271, %f272;
	add.f32 	%f280, %f273, %f274;
	add.f32 	%f281, %f275, %f276;
	add.f32 	%f282, %f277, %f278;
	add.f32 	%f283, %f279, %f280;
	add.f32 	%f284, %f281, %f282;
	add.f32 	%f285, %f283, %f284;
	add.f32 	%f404, %f285, %f269;
	sub.s32 	%r258, %r67, %r387;
	setp.lt.s32 	%p51, %r258, 4096;
	@%p51 bra 	$L__BB6_34;
	add.s32 	%r387, %r387, 4096;
	setp.le.s32 	%p52, %r387, %r14;
	@%p52 bra 	$L__BB6_24;
$L__BB6_26:
	setp.le.s32 	%p53, %r67, %r387;
	@%p53 bra 	$L__BB6_34;
	sub.s32 	%r18, %r67, %r387;
	setp.ge.s32 	%p54, %r13, %r18;
	@%p54 bra 	$L__BB6_34;
	not.b32 	%r259, %r13;
	add.s32 	%r260, %r67, %r259;
	sub.s32 	%r19, %r260, %r387;
	and.b32  	%r261, %r19, 768;
	setp.eq.s32 	%p55, %r261, 768;
	mov.u32 	%r391, %r13;
	@%p55 bra 	$L__BB6_31;
	add.s32 	%r389, %r13, %r387;
	shr.u32 	%r262, %r19, 8;
	add.s32 	%r263, %r262, 1;
	and.b32  	%r264, %r263, 3;
	neg.s32 	%r388, %r264;
	mov.u32 	%r391, %r13;
$L__BB6_30:
	.pragma "nounroll";
	mul.wide.u32 	%rd101, %r389, 4;
	add.s64 	%rd100, %rd16, %rd101;
	// begin inline asm
	ld.global.nc.u32 %r265, [%rd100];
	// end inline asm
	mov.b32 	%f287, %r265;
	add.f32 	%f404, %f404, %f287;
	add.s32 	%r391, %r391, 256;
	add.s32 	%r389, %r389, 256;
	add.s32 	%r388, %r388, 1;
	setp.ne.s32 	%p56, %r388, 0;
	@%p56 bra 	$L__BB6_30;
$L__BB6_31:
	setp.lt.u32 	%p57, %r19, 768;
	@%p57 bra 	$L__BB6_34;
	cvt.u64.u32 	%rd102, %r391;
	cvt.u64.u32 	%rd103, %r387;
	add.s64 	%rd104, %rd102, %rd103;
	shl.b64 	%rd105, %rd104, 2;
	add.s64 	%rd106, %rd105, %rd16;
	add.s64 	%rd122, %rd106, 2048;
	add.s32 	%r392, %r391, %r387;
$L__BB6_33:
	mul.wide.u32 	%rd111, %r392, 4;
	add.s64 	%rd107, %rd16, %rd111;
	// begin inline asm
	ld.global.nc.u32 %r266, [%rd107];
	// end inline asm
	mov.b32 	%f288, %r266;
	add.f32 	%f289, %f404, %f288;
	add.s64 	%rd108, %rd122, -1024;
	// begin inline asm
	ld.global.nc.u32 %r267, [%rd108];
	// end inline asm
	mov.b32 	%f290, %r267;
	add.f32 	%f291, %f289, %f290;
	// begin inline asm
	ld.global.nc.u32 %r268, [%rd122];
	// end inline asm
	mov.b32 	%f292, %r268;
	add.f32 	%f293, %f291, %f292;
	add.s64 	%rd110, %rd122, 1024;
	// begin inline asm
	ld.global.nc.u32 %r269, [%rd110];
	// end inline asm
	mov.b32 	%f294, %r269;
	add.f32 	%f404, %f293, %f294;
	add.s32 	%r391, %r391, 1024;
	add.s64 	%rd122, %rd122, 4096;
	add.s32 	%r392, %r392, 1024;
	setp.lt.s32 	%p58, %r391, %r18;
	@%p58 bra 	$L__BB6_33;
$L__BB6_34:
	// begin inline asm
	mov.u32 %r270, %laneid;
	// end inline asm
	mov.b32 	%r272, %f404;
	mov.b32 	%r273, 1;
	mov.b32 	%r294, 31;
	mov.b32 	%r295, -1;
	// begin inline asm
	shfl.sync.down.b32 %r271, %r272, %r273, %r294, %r295;
	// end inline asm
	setp.gt.s32 	%p59, %r270, 30;
	mov.b32 	%f295, %r271;
	add.f32 	%f296, %f404, %f295;
	selp.f32 	%f297, %f404, %f296, %p59;
	mov.b32 	%r277, %f297;
	mov.b32 	%r278, 2;
	// begin inline asm
	shfl.sync.down.b32 %r276, %r277, %r278, %r294, %r295;
	// end inline asm
	setp.gt.s32 	%p60, %r270, 29;
	mov.b32 	%f298, %r276;
	add.f32 	%f299, %f297, %f298;
	selp.f32 	%f300, %f297, %f299, %p60;
	mov.b32 	%r282, %f300;
	mov.b32 	%r283, 4;
	// begin inline asm
	shfl.sync.down.b32 %r281, %r282, %r283, %r294, %r295;
	// end inline asm
	setp.gt.s32 	%p61, %r270, 27;
	mov.b32 	%f301, %r281;
	add.f32 	%f302, %f300, %f301;
	selp.f32 	%f303, %f300, %f302, %p61;
	mov.b32 	%r287, %f303;
	mov.b32 	%r288, 8;
	// begin inline asm
	shfl.sync.down.b32 %r286, %r287, %r288, %r294, %r295;
	// end inline asm
	setp.gt.s32 	%p62, %r270, 23;
	mov.b32 	%f304, %r286;
	add.f32 	%f305, %f303, %f304;
	selp.f32 	%f306, %f303, %f305, %p62;
	mov.b32 	%r292, %f306;
	mov.b32 	%r293, 16;
	// begin inline asm
	shfl.sync.down.b32 %r291, %r292, %r293, %r294, %r295;
	// end inline asm
	setp.gt.s32 	%p63, %r270, 15;
	mov.b32 	%f307, %r291;
	add.f32 	%f26, %f306, %f307;
	selp.f32 	%f418, %f306, %f26, %p63;
	setp.ne.s32 	%p64, %r270, 0;
	@%p64 bra 	$L__BB6_36;
	shr.u32 	%r296, %r13, 3;
	and.b32  	%r297, %r296, 124;
	mov.u32 	%r298, _ZZN3cub18CUB_300001_SM_10006detail6reduce28DeviceReduceSingleTileKernelINS2_10policy_hubIfyN4cuda3std3__44plusIfEEE10Policy1000EPfSC_iS9_ffNS7_10__identityEEEvT0_T1_T2_T3_T4_T6_E12temp_storage;
	add.s32 	%r299, %r298, %r297;
	st.shared.f32 	[%r299+8], %f26;
$L__BB6_36:
	bar.sync 	0;
	setp.ne.s32 	%p65, %r13, 0;
	@%p65 bra 	$L__BB6_72;
	ld.shared.f32 	%f308, [_ZZN3cub18CUB_300001_SM_10006detail6reduce28DeviceReduceSingleTileKernelINS2_10policy_hubIfyN4cuda3std3__44plusIfEEE10Policy1000EPfSC_iS9_ffNS7_10__identityEEEvT0_T1_T2_T3_T4_T6_E12temp_storage+12];
	add.f32 	%f309, %f418, %f308;
	ld.shared.f32 	%f310, [_ZZN3cub18CUB_300001_SM_10006detail6reduce28DeviceReduceSingleTileKernelINS2_10policy_hubIfyN4cuda3std3__44plusIfEEE10Policy1000EPfSC_iS9_ffNS7_10__identityEEEvT0_T1_T2_T3_T4_T6_E12temp_storage+16];
	add.f32 	%f311, %f309, %f310;
	ld.shared.f32 	%f312, [_ZZN3cub18CUB_300001_SM_10006detail6reduce28DeviceReduceSingleTileKernelINS2_10policy_hubIfyN4cuda3std3__44plusIfEEE10Policy1000EPfSC_iS9_ffNS7_10__identityEEEvT0_T1_T2_T3_T4_T6_E12temp_storage+20];
	add.f32 	%f313, %f311, %f312;
	ld.shared.f32 	%f314, [_ZZN3cub18CUB_300001_SM_10006detail6reduce28DeviceReduceSingleTileKernelINS2_10policy_hubIfyN4cuda3std3__44plusIfEEE10Policy1000EPfSC_iS9_ffNS7_10__identityEEEvT0_T1_T2_T3_T4_T6_E12temp_storage+24];
	add.f32 	%f315, %f313, %f314;
	ld.shared.f32 	%f316, [_ZZN3cub18CUB_300001_SM_10006detail6reduce28DeviceReduceSingleTileKernelINS2_10policy_hubIfyN4cuda3std3__44plusIfEEE10Policy1000EPfSC_iS9_ffNS7_10__identityEEEvT0_T1_T2_T3_T4_T6_E12temp_storage+28];
	add.f32 	%f317, %f315, %f316;
	ld.shared.f32 	%f318, [_ZZN3cub18CUB_300001_SM_10006detail6reduce28DeviceReduceSingleTileKernelINS2_10policy_hubIfyN4cuda3std3__44plusIfEEE10Policy1000EPfSC_iS9_ffNS7_10__identityEEEvT0_T1_T2_T3_T4_T6_E12temp_storage+32];
	add.f32 	%f319, %f317, %f318;
	ld.shared.f32 	%f320, [_ZZN3cub18CUB_300001_SM_10006detail6reduce28DeviceReduceSingleTileKernelINS2_10policy_hubIfyN4cuda3std3__44plusIfEEE10Policy1000EPfSC_iS9_ffNS7_10__identityEEEvT0_T1_T2_T3_T4_T6_E12temp_storage+36];
	add.f32 	%f418, %f319, %f320;
	bra.uni 	$L__BB6_72;
$L__BB6_38:
	setp.gt.s32 	%p3, %r67, 4095;
	@%p3 bra 	$L__BB6_56;
	mov.u32 	%r34, %tid.x;
	setp.ge.s32 	%p20, %r34, %r67;
	mov.f32 	%f410, 0f00000000;
	mov.u32 	%r397, %r34;
	@%p20 bra 	$L__BB6_41;
	mul.wide.u32 	%rd66, %r34, 4;
	add.s64 	%rd65, %rd16, %rd66;
	// begin inline asm
	ld.global.nc.u32 %r144, [%rd65];
	// end inline asm
	mov.b32 	%f410, %r144;
	add.s32 	%r397, %r34, 256;
$L__BB6_41:
	setp.ge.s32 	%p21, %r397, %r67;
	@%p21 bra 	$L__BB6_47;
	not.b32 	%r145, %r397;
	add.s32 	%r37, %r67, %r145;
	and.b32  	%r146, %r37, 768;
	setp.eq.s32 	%p22, %r146, 768;
	@%p22 bra 	$L__BB6_45;
	mul.wide.u32 	%rd67, %r397, 4;
	add.s64 	%rd123, %rd16, %rd67;
	shr.u32 	%r147, %r37, 8;
	add.s32 	%r148, %r147, 1;
	and.b32  	%r149, %r148, 3;
	neg.s32 	%r395, %r149;
$L__BB6_44:
	.pragma "nounroll";
	// begin inline asm
	ld.global.nc.u32 %r150, [%rd123];
	// end inline asm
	mov.b32 	%f157, %r150;
	add.f32 	%f410, %f410, %f157;
	add.s32 	%r397, %r397, 256;
	add.s64 	%rd123, %rd123, 1024;
	add.s32 	%r395, %r395, 1;
	setp.ne.s32 	%p23, %r395, 0;
	@%p23 bra 	$L__BB6_44;
$L__BB6_45:
	setp.lt.u32 	%p24, %r37, 768;
	@%p24 bra 	$L__BB6_47;
$L__BB6_46:
	mul.wide.s32 	%rd73, %r397, 4;
	add.s64 	%rd69, %rd16, %rd73;
	// begin inline asm
	ld.global.nc.u32 %r151, [%rd69];
	// end inline asm
	mov.b32 	%f158, %r151;
	add.f32 	%f159, %f410, %f158;
	add.s64 	%rd70, %rd69, 1024;
	// begin inline asm
	ld.global.nc.u32 %r152, [%rd70];
	// end inline asm
	mov.b32 	%f160, %r152;
	add.f32 	%f161, %f159, %f160;
	add.s64 	%rd71, %rd69, 2048;
	// begin inline asm
	ld.global.nc.u32 %r153, [%rd71];
	// end inline asm
	mov.b32 	%f162, %r153;
	add.f32 	%f163, %f161, %f162;
	add.s64 	%rd72, %rd69, 3072;
	// begin inline asm
	ld.global.nc.u32 %r154, [%rd72];
	// end inline asm
	mov.b32 	%f164, %r154;
	add.f32 	%f410, %f163, %f164;
	add.s32 	%r397, %r397, 1024;
	setp.lt.s32 	%p25, %r397, %r67;
	@%p25 bra 	$L__BB6_46;
$L__BB6_47:
	setp.lt.s32 	%p26, %r67, 256;
	@%p26 bra 	$L__BB6_52;
	// begin inline asm
	mov.u32 %r193, %laneid;
	// end inline asm
	mov.b32 	%r195, %f410;
	mov.b32 	%r196, 1;
	mov.b32 	%r217, 31;
	mov.b32 	%r218, -1;
	// begin inline asm
	shfl.sync.down.b32 %r194, %r195, %r196, %r217, %r218;
	// end inline asm
	setp.gt.s32 	%p42, %r193, 30;
	mov.b32 	%f199, %r194;
	add.f32 	%f200, %f410, %f199;
	selp.f32 	%f201, %f410, %f200, %p42;
	mov.b32 	%r200, %f201;
	mov.b32 	%r201, 2;
	// begin inline asm
	shfl.sync.down.b32 %r199, %r200, %r201, %r217, %r218;
	// end inline asm
	setp.gt.s32 	%p43, %r193, 29;
	mov.b32 	%f202, %r199;
	add.f32 	%f203, %f201, %f202;
	selp.f32 	%f204, %f201, %f203, %p43;
	mov.b32 	%r205, %f204;
	mov.b32 	%r206, 4;
	// begin inline asm
	shfl.sync.down.b32 %r204, %r205, %r206, %r217, %r218;
	// end inline asm
	setp.gt.s32 	%p44, %r193, 27;
	mov.b32 	%f205, %r204;
	add.f32 	%f206, %f204, %f205;
	selp.f32 	%f207, %f204, %f206, %p44;
	mov.b32 	%r210, %f207;
	mov.b32 	%r211, 8;
	// begin inline asm
	shfl.sync.down.b32 %r209, %r210, %r211, %r217, %r218;
	// end inline asm
	setp.gt.s32 	%p45, %r193, 23;
	mov.b32 	%f208, %r209;
	add.f32 	%f209, %f207, %f208;
	selp.f32 	%f210, %f207, %f209, %p45;
	mov.b32 	%r215, %f210;
	mov.b32 	%r216, 16;
	// begin inline asm
	shfl.sync.down.b32 %r214, %r215, %r216, %r217, %r218;
	// end inline asm
	setp.gt.s32 	%p46, %r193, 15;
	mov.b32 	%f211, %r214;
	add.f32 	%f38, %f210, %f211;
	selp.f32 	%f418, %f210, %f38, %p46;
	setp.ne.s32 	%p47, %r193, 0;
	@%p47 bra 	$L__BB6_50;
	shr.u32 	%r219, %r34, 3;
	and.b32  	%r220, %r219, 124;
	mov.u32 	%r221, _ZZN3cub18CUB_300001_SM_10006detail6reduce28DeviceReduceSingleTileKernelINS2_10policy_hubIfyN4cuda3std3__44plusIfEEE10Policy1000EPfSC_iS9_ffNS7_10__identityEEEvT0_T1_T2_T3_T4_T6_E12temp_storage;
	add.s32 	%r222, %r221, %r220;
	st.shared.f32 	[%r222+8], %f38;
$L__BB6_50:
	bar.sync 	0;
	setp.ne.s32 	%p48, %r34, 0;
	@%p48 bra 	$L__BB6_72;
	ld.shared.f32 	%f212, [_ZZN3cub18CUB_300001_SM_10006detail6reduce28DeviceReduceSingleTileKernelINS2_10policy_hubIfyN4cuda3std3__44plusIfEEE10Policy1000EPfSC_iS9_ffNS7_10__identityEEEvT0_T1_T2_T3_T4_T6_E12temp_storage+12];
	add.f32 	%f213, %f418, %f212;
	ld.shared.f32 	%f214, [_ZZN3cub18CUB_300001_SM_10006detail6reduce28DeviceReduceSingleTileKernelINS2_10policy_hubIfyN4cuda3std3__44plusIfEEE10Policy1000EPfSC_iS9_ffNS7_10__identityEEEvT0_T1_T2_T3_T4_T6_E12temp_storage+16];
	add.f32 	%f215, %f213, %f214;
	ld.shared.f32 	%f216, [_ZZN3cub18CUB_300001_SM_10006detail6reduce28DeviceReduceSingleTileKernelINS2_10policy_hubIfyN4cuda3std3__44plusIfEEE10Policy1000EPfSC_iS9_ffNS7_10__identityEEEvT0_T1_T2_T3_T4_T6_E12temp_storage+20];
	add.f32 	%f217, %f215, %f216;
	ld.shared.f32 	%f218, [_ZZN3cub18CUB_300001_SM_10006detail6reduce28DeviceReduceSingleTileKernelINS2_10policy_hubIfyN4cuda3std3__44plusIfEEE10Policy1000EPfSC_iS9_ffNS7_10__identityEEEvT0_T1_T2_T3_T4_T6_E12temp_storage+24];
	add.f32 	%f219, %f217, %f218;
	ld.shared.f32 	%f220, [_ZZN3cub18CUB_300001_SM_10006detail6reduce28DeviceReduceSingleTileKernelINS2_10policy_hubIfyN4cuda3std3__44plusIfEEE10Policy1000EPfSC_iS9_ffNS7_10__identityEEEvT0_T1_T2_T3_T4_T6_E12temp_storage+28];
	add.f32 	%f221, %f219, %f220;
	ld.shared.f32 	%f222, [_ZZN3cub18CUB_300001_SM_10006detail6reduce28DeviceReduceSingleTileKernelINS2_10policy_hubIfyN4cuda3std3__44plusIfEEE10Policy1000EPfSC_iS9_ffNS7_10__identityEEEvT0_T1_T2_T3_T4_T6_E12temp_storage+32];
	add.f32 	%f223, %f221, %f222;
	ld.shared.f32 	%f224, [_ZZN3cub18CUB_300001_SM_10006detail6reduce28DeviceReduceSingleTileKernelINS2_10policy_hubIfyN4cuda3std3__44plusIfEEE10Policy1000EPfSC_iS9_ffNS7_10__identityEEEvT0_T1_T2_T3_T4_T6_E12temp_storage+36];
	add.f32 	%f418, %f223, %f224;
	bra.uni 	$L__BB6_72;
$L__BB6_52:
	// begin inline asm
	mov.u32 %r155, %laneid;
	// end inline asm
	and.b32  	%r181, %r34, 992;
	add.s32 	%r182, %r181, 32;
	setp.gt.s32 	%p27, %r182, %r67;
	not.b32 	%r183, %r181;
	add.s32 	%r184, %r67, %r183;
	selp.b32 	%r179, %r184, 31, %p27;
	mov.b32 	%r157, %f410;
	mov.b32 	%r158, 1;
	mov.b32 	%r180, -1;
	// begin inline asm
	shfl.sync.down.b32 %r156, %r157, %r158, %r179, %r180;
	// end inline asm
	setp.lt.s32 	%p28, %r155, %r179;
	mov.b32 	%f165, %r156;
	add.f32 	%f166, %f410, %f165;
	selp.f32 	%f167, %f166, %f410, %p28;
	mov.b32 	%r162, %f167;
	mov.b32 	%r163, 2;
	// begin inline asm
	shfl.sync.down.b32 %r161, %r162, %r163, %r179, %r180;
	// end inline asm
	add.s32 	%r185, %r155, 2;
	setp.gt.s32 	%p29, %r185, %r179;
	mov.b32 	%f168, %r161;
	add.f32 	%f169, %f167, %f168;
	selp.f32 	%f170, %f167, %f169, %p29;
	mov.b32 	%r167, %f170;
	mov.b32 	%r168, 4;
	// begin inline asm
	shfl.sync.down.b32 %r166, %r167, %r168, %r179, %r180;
	// end inline asm
	add.s32 	%r186, %r155, 4;
	setp.gt.s32 	%p30, %r186, %r179;
	mov.b32 	%f171, %r166;
	add.f32 	%f172, %f170, %f171;
	selp.f32 	%f173, %f170, %f172, %p30;
	mov.b32 	%r172, %f173;
	mov.b32 	%r173, 8;
	// begin inline asm
	shfl.sync.down.b32 %r171, %r172, %r173, %r179, %r180;
	// end inline asm
	add.s32 	%r187, %r155, 8;
	setp.gt.s32 	%p31, %r187, %r179;
	mov.b32 	%f174, %r171;
	add.f32 	%f175, %f173, %f174;
	selp.f32 	%f176, %f173, %f175, %p31;
	mov.b32 	%r177, %f176;
	mov.b32 	%r178, 16;
	// begin inline asm
	shfl.sync.down.b32 %r176, %r177, %r178, %r179, %r180;
	// end inline asm
	add.s32 	%r188, %r155, 16;
	setp.gt.s32 	%p32, %r188, %r179;
	mov.b32 	%f177, %r176;
	add.f32 	%f178, %f176, %f177;
	selp.f32 	%f418, %f176, %f178, %p32;
	setp.ne.s32 	%p33, %r155, 0;
	@%p33 bra 	$L__BB6_54;
	shr.u32 	%r189, %r34, 3;
	and.b32  	%r190, %r189, 124;
	mov.u32 	%r191, _ZZN3cub18CUB_300001_SM_10006detail6reduce28DeviceReduceSingleTileKernelINS2_10policy_hubIfyN4cuda3std3__44plusIfEEE10Policy1000EPfSC_iS9_ffNS7_10__identityEEEvT0_T1_T2_T3_T4_T6_E12temp_storage;
	add.s32 	%r192, %r191, %r190;
	st.shared.f32 	[%r192+8], %f418;
$L__BB6_54:
	bar.sync 	0;
	setp.ne.s32 	%p34, %r34, 0;
	@%p34 bra 	$L__BB6_72;
	setp.gt.s32 	%p35, %r67, 32;
	ld.shared.f32 	%f179, [_ZZN3cub18CUB_300001_SM_10006detail6reduce28DeviceReduceSingleTileKernelINS2_10policy_hubIfyN4cuda3std3__44plusIfEEE10Policy1000EPfSC_iS9_ffNS7_10__identityEEEvT0_T1_T2_T3_T4_T6_E12temp_storage+12];
	add.f32 	%f180, %f418, %f179;
	selp.f32 	%f181, %f180, %f418, %p35;
	setp.gt.s32 	%p36, %r67, 64;
	ld.shared.f32 	%f182, [_ZZN3cub18CUB_300001_SM_10006detail6reduce28DeviceReduceSingleTileKernelINS2_10policy_hubIfyN4cuda3std3__44plusIfEEE10Policy1000EPfSC_iS9_ffNS7_10__identityEEEvT0_T1_T2_T3_T4_T6_E12temp_storage+16];
	add.f32 	%f183, %f182, %f181;
	selp.f32 	%f184, %f183, %f181, %p36;
	setp.gt.s32 	%p37, %r67, 96;
	ld.shared.f32 	%f185, [_ZZN3cub18CUB_300001_SM_10006detail6reduce28DeviceReduceSingleTileKernelINS2_10policy_hubIfyN4cuda3std3__44plusIfEEE10Policy1000EPfSC_iS9_ffNS7_10__identityEEEvT0_T1_T2_T3_T4_T6_E12temp_storage+20];
	add.f32 	%f186, %f185, %f184;
	selp.f32 	%f187, %f186, %f184, %p37;
	setp.gt.s32 	%p38, %r67, 128;
	ld.shared.f32 	%f188, [_ZZN3cub18CUB_300001_SM_10006detail6reduce28DeviceReduceSingleTileKernelINS2_10policy_hubIfyN4cuda3std3__44plusIfEEE10Policy1000EPfSC_iS9_ffNS7_10__identityEEEvT0_T1_T2_T3_T4_T6_E12temp_storage+24];
	add.f32 	%f189, %f188, %f187;
	selp.f32 	%f190, %f189, %f187, %p38;
	setp.gt.s32 	%p39, %r67, 160;
	ld.shared.f32 	%f191, [_ZZN3cub18CUB_300001_SM_10006detail6reduce28DeviceReduceSingleTileKernelINS2_10policy_hubIfyN4cuda3std3__44plusIfEEE10Policy1000EPfSC_iS9_ffNS7_10__identityEEEvT0_T1_T2_T3_T4_T6_E12temp_storage+28];
	add.f32 	%f192, %f191, %f190;
	selp.f32 	%f193, %f192, %f190, %p39;
	setp.gt.s32 	%p40, %r67, 192;
	ld.shared.f32 	%f194, [_ZZN3cub18CUB_300001_SM_10006detail6reduce28DeviceReduceSingleTileKernelINS2_10policy_hubIfyN4cuda3std3__44plusIfEEE10Policy1000EPfSC_iS9_ffNS7_10__identityEEEvT0_T1_T2_T3_T4_T6_E12temp_storage+32];
	add.f32 	%f195, %f194, %f193;
	selp.f32 	%f196, %f195, %f193, %p40;
	setp.gt.s32 	%p41, %r67, 224;
	ld.shared.f32 	%f197, [_ZZN3cub18CUB_300001_SM_10006detail6reduce28DeviceReduceSingleTileKernelINS2_10policy_hubIfyN4cuda3std3__44plusIfEEE10Policy1000EPfSC_iS9_ffNS7_10__identityEEEvT0_T1_T2_T3_T4_T6_E12temp_storage+36];
	add.f32 	%f198, %f197, %f196;
	selp.f32 	%f418, %f198, %f196, %p41;
	bra.uni 	$L__BB6_72;
$L__BB6_56:
	mov.u32 	%r46, %tid.x;
	mul.wide.u32 	%rd35, %r46, 4;
	add.s64 	%rd19, %rd16, %rd35;
	// begin inline asm
	ld.global.nc.u32 %r68, [%rd19];
	// end inline asm
	mov.b32 	%f59, %r68;
	add.s64 	%rd20, %rd19, 1024;
	// begin inline asm
	ld.global.nc.u32 %r69, [%rd20];
	// end inline asm
	mov.b32 	%f60, %r69;
	add.s64 	%rd21, %rd19, 2048;
	// begin inline asm
	ld.global.nc.u32 %r70, [%rd21];
	// end inline asm
	mov.b32 	%f61, %r70;
	add.s64 	%rd22, %rd19, 3072;
	// begin inline asm
	ld.global.nc.u32 %r71, [%rd22];
	// end inline asm
	mov.b32 	%f62, %r71;
	add.s64 	%rd23, %rd19, 4096;
	// begin inline asm
	ld.global.nc.u32 %r72, [%rd23];
	// end inline asm
	mov.b32 	%f63, %r72;
	add.s64 	%rd24, %rd19, 5120;
	// begin inline asm
	ld.global.nc.u32 %r73, [%rd24];
	// end inline asm
	mov.b32 	%f64, %r73;
	add.s64 	%rd25, %rd19, 6144;
	// begin inline asm
	ld.global.nc.u32 %r74, [%rd25];
	// end inline asm
	mov.b32 	%f65, %r74;
	add.s64 	%rd26, %rd19, 7168;
	// begin inline asm
	ld.global.nc.u32 %r75, [%rd26];
	// end inline asm
	mov.b32 	%f66, %r75;
	add.s64 	%rd27, %rd19, 8192;
	// begin inline asm
	ld.global.nc.u32 %r76, [%rd27];
	// end inline asm
	mov.b32 	%f67, %r76;
	add.s64 	%rd28, %rd19, 9216;
	// begin inline asm
	ld.global.nc.u32 %r77, [%rd28];
	// end inline asm
	mov.b32 	%f68, %r77;
	add.s64 	%rd29, %rd19, 10240;
	// begin inline asm
	ld.global.nc.u32 %r78, [%rd29];
	// end inline asm
	mov.b32 	%f69, %r78;
	add.s64 	%rd30, %rd19, 11264;
	// begin inline asm
	ld.global.nc.u32 %r79, [%rd30];
	// end inline asm
	mov.b32 	%f70, %r79;
	add.s64 	%rd31, %rd19, 12288;
	// begin inline asm
	ld.global.nc.u32 %r80, [%rd31];
	// end inline asm
	mov.b32 	%f71, %r80;
	add.s64 	%rd32, %rd19, 13312;
	// begin inline asm
	ld.global.nc.u32 %r81, [%rd32];
	// end inline asm
	mov.b32 	%f72, %r81;
	add.s64 	%rd33, %rd19, 14336;
	// begin inline asm
	ld.global.nc.u32 %r82, [%rd33];
	// end inline asm
	mov.b32 	%f73, %r82;
	add.s64 	%rd34, %rd19, 15360;
	// begin inline asm
	ld.global.nc.u32 %r83, [%rd34];
	// end inline asm
	mov.b32 	%f74, %r83;
	add.f32 	%f75, %f59, %f60;
	add.f32 	%f76, %f61, %f62;
	add.f32 	%f77, %f63, %f64;
	add.f32 	%f78, %f65, %f66;
	add.f32 	%f79, %f67, %f68;
	add.f32 	%f80, %f69, %f70;
	add.f32 	%f81, %f71, %f72;
	add.f32 	%f82, %f73, %f74;
	add.f32 	%f83, %f75, %f76;
	add.f32 	%f84, %f77, %f78;
	add.f32 	%f85, %f79, %f80;
	add.f32 	%f86, %f81, %f82;
	add.f32 	%f87, %f83, %f84;
	add.f32 	%f88, %f85, %f86;
	add.f32 	%f417, %f87, %f88;
	setp.lt.u32 	%p4, %r67, 8192;
	mov.b32 	%r400, 4096;
	@%p4 bra 	$L__BB6_60;
	add.s32 	%r47, %r67, -4096;
	mov.b32 	%r400, 4096;
$L__BB6_58:
	mul.wide.s32 	%rd52, %r400, 4;
	add.s64 	%rd36, %rd19, %rd52;
	// begin inline asm
	ld.global.nc.u32 %r86, [%rd36];
	// end inline asm
	mov.b32 	%f89, %r86;
	add.s64 	%rd37, %rd36, 1024;
	// begin inline asm
	ld.global.nc.u32 %r87, [%rd37];
	// end inline asm
	mov.b32 	%f90, %r87;
	add.s64 	%rd38, %rd36, 2048;
	// begin inline asm
	ld.global.nc.u32 %r88, [%rd38];
	// end inline asm
	mov.b32 	%f91, %r88;
	add.s64 	%rd39, %rd36, 3072;
	// begin inline asm
	ld.global.nc.u32 %r89, [%rd39];
	// end inline asm
	mov.b32 	%f92, %r89;
	add.s64 	%rd40, %rd36, 4096;
	// begin inline asm
	ld.global.nc.u32 %r90, [%rd40];
	// end inline asm
	mov.b32 	%f93, %r90;
	add.s64 	%rd41, %rd36, 5120;
	// begin inline asm
	ld.global.nc.u32 %r91, [%rd41];
	// end inline asm
	mov.b32 	%f94, %r91;
	add.s64 	%rd42, %rd36, 6144;
	// begin inline asm
	ld.global.nc.u32 %r92, [%rd42];
	// end inline asm
	mov.b32 	%f95, %r92;
	add.s64 	%rd43, %rd36, 7168;
	// begin inline asm
	ld.global.nc.u32 %r93, [%rd43];
	// end inline asm
	mov.b32 	%f96, %r93;
	add.s64 	%rd44, %rd36, 8192;
	// begin inline asm
	ld.global.nc.u32 %r94, [%rd44];
	// end inline asm
	mov.b32 	%f97, %r94;
	add.s64 	%rd45, %rd36, 9216;
	// begin inline asm
	ld.global.nc.u32 %r95, [%rd45];
	// end inline asm
	mov.b32 	%f98, %r95;
	add.s64 	%rd46, %rd36, 10240;
	// begin inline asm
	ld.global.nc.u32 %r96, [%rd46];
	// end inline asm
	mov.b32 	%f99, %r96;
	add.s64 	%rd47, %rd36, 11264;
	// begin inline asm
	ld.global.nc.u32 %r97, [%rd47];
	// end inline asm
	mov.b32 	%f100, %r97;
	add.s64 	%rd48, %rd36, 12288;
	// begin inline asm
	ld.global.nc.u32 %r98, [%rd48];
	// end inline asm
	mov.b32 	%f101, %r98;
	add.s64 	%rd49, %rd36, 13312;
	// begin inline asm
	ld.global.nc.u32 %r99, [%rd49];
	// end inline asm
	mov.b32 	%f102, %r99;
	add.s64 	%rd50, %rd36, 14336;
	// begin inline asm
	ld.global.nc.u32 %r100, [%rd50];
	// end inline asm
	mov.b32 	%f103, %r100;
	add.s64 	%rd51, %rd36, 15360;
	// begin inline asm
	ld.global.nc.u32 %r101, [%rd51];
	// end inline asm
	mov.b32 	%f104, %r101;
	add.f32 	%f105, %f417, %f89;
	add.f32 	%f106, %f90, %f91;
	add.f32 	%f107, %f92, %f93;
	add.f32 	%f108, %f94, %f95;
	add.f32 	%f109, %f96, %f97;
	add.f32 	%f110, %f98, %f99;
	add.f32 	%f111, %f100, %f101;
	add.f32 	%f112, %f102, %f103;
	add.f32 	%f113, %f105, %f106;
	add.f32 	%f114, %f107, %f108;
	add.f32 	%f115, %f109, %f110;
	add.f32 	%f116, %f111, %f112;
	add.f32 	%f117, %f113, %f114;
	add.f32 	%f118, %f115, %f116;
	add.f32 	%f119, %f117, %f118;
	add.f32 	%f417, %f119, %f104;
	sub.s32 	%r102, %r67, %r400;
	setp.lt.s32 	%p5, %r102, 4096;
	@%p5 bra 	$L__BB6_68;
	add.s32 	%r400, %r400, 4096;
	setp.le.s32 	%p6, %r400, %r47;
	@%p6 bra 	$L__BB6_58;
$L__BB6_60:
	setp.le.s32 	%p7, %r67, %r400;
	@%p7 bra 	$L__BB6_68;
	sub.s32 	%r51, %r67, %r400;
	setp.ge.s32 	%p8, %r46, %r51;
	@%p8 bra 	$L__BB6_68;
	not.b32 	%r103, %r46;
	add.s32 	%r104, %r67, %r103;
	sub.s32 	%r52, %r104, %r400;
	and.b32  	%r105, %r52, 768;
	setp.eq.s32 	%p9, %r105, 768;
	mov.u32 	%r404, %r46;
	@%p9 bra 	$L__BB6_65;
	add.s32 	%r402, %r46, %r400;
	shr.u32 	%r106, %r52, 8;
	add.s32 	%r107, %r106, 1;
	and.b32  	%r108, %r107, 3;
	neg.s32 	%r401, %r108;
	mov.u32 	%r404, %r46;
$L__BB6_64:
	.pragma "nounroll";
	mul.wide.u32 	%rd54, %r402, 4;
	add.s64 	%rd53, %rd16, %rd54;
	// begin inline asm
	ld.global.nc.u32 %r109, [%rd53];
	// end inline asm
	mov.b32 	%f121, %r109;
	add.f32 	%f417, %f417, %f121;
	add.s32 	%r404, %r404, 256;
	add.s32 	%r402, %r402, 256;
	add.s32 	%r401, %r401, 1;
	setp.ne.s32 	%p10, %r401, 0;
	@%p10 bra 	$L__BB6_64;
$L__BB6_65:
	setp.lt.u32 	%p11, %r52, 768;
	@%p11 bra 	$L__BB6_68;
	cvt.u64.u32 	%rd55, %r404;
	cvt.u64.u32 	%rd56, %r400;
	add.s64 	%rd57, %rd55, %rd56;
	shl.b64 	%rd58, %rd57, 2;
	add.s64 	%rd59, %rd58, %rd16;
	add.s64 	%rd124, %rd59, 2048;
	add.s32 	%r405, %r404, %r400;
$L__BB6_67:
	mul.wide.u32 	%rd64, %r405, 4;
	add.s64 	%rd60, %rd16, %rd64;
	// begin inline asm
	ld.global.nc.u32 %r110, [%rd60];
	// end inline asm
	mov.b32 	%f122, %r110;
	add.f32 	%f123, %f417, %f122;
	add.s64 	%rd61, %rd124, -1024;
	// begin inline asm
	ld.global.nc.u32 %r111, [%rd61];
	// end inline asm
	mov.b32 	%f124, %r111;
	add.f32 	%f125, %f123, %f124;
	// begin inline asm
	ld.global.nc.u32 %r112, [%rd124];
	// end inline asm
	mov.b32 	%f126, %r112;
	add.f32 	%f127, %f125, %f126;
	add.s64 	%rd63, %rd124, 1024;
	// begin inline asm
	ld.global.nc.u32 %r113, [%rd63];
	// end inline asm
	mov.b32 	%f128, %r113;
	add.f32 	%f417, %f127, %f128;
	add.s32 	%r404, %r404, 1024;
	add.s64 	%rd124, %rd124, 4096;
	add.s32 	%r405, %r405, 1024;
	setp.lt.s32 	%p12, %r404, %r51;
	@%p12 bra 	$L__BB6_67;
$L__BB6_68:
	// begin inline asm
	mov.u32 %r114, %laneid;
	// end inline asm
	mov.b32 	%r116, %f417;
	mov.b32 	%r117, 1;
	mov.b32 	%r138, 31;
	mov.b32 	%r139, -1;
	// begin inline asm
	shfl.sync.down.b32 %r115, %r116, %r117, %r138, %r139;
	// end inline asm
	setp.gt.s32 	%p13, %r114, 30;
	mov.b32 	%f129, %r115;
	add.f32 	%f130, %f417, %f129;
	selp.f32 	%f131, %f417, %f130, %p13;
	mov.b32 	%r121, %f131;
	mov.b32 	%r122, 2;
	// begin inline asm
	shfl.sync.down.b32 %r120, %r121, %r122, %r138, %r139;
	// end inline asm
	setp.gt.s32 	%p14, %r114, 29;
	mov.b32 	%f132, %r120;
	add.f32 	%f133, %f131, %f132;
	selp.f32 	%f134, %f131, %f133, %p14;
	mov.b32 	%r126, %f134;
	mov.b32 	%r127, 4;
	// begin inline asm
	shfl.sync.down.b32 %r125, %r126, %r127, %r138, %r139;
	// end inline asm
	setp.gt.s32 	%p15, %r114, 27;
	mov.b32 	%f135, %r125;
	add.f32 	%f136, %f134, %f135;
	selp.f32 	%f137, %f134, %f136, %p15;
	mov.b32 	%r131, %f137;
	mov.b32 	%r132, 8;
	// begin inline asm
	shfl.sync.down.b32 %r130, %r131, %r132, %r138, %r139;
	// end inline asm
	setp.gt.s32 	%p16, %r114, 23;
	mov.b32 	%f138, %r130;
	add.f32 	%f139, %f137, %f138;
	selp.f32 	%f140, %f137, %f139, %p16;
	mov.b32 	%r136, %f140;
	mov.b32 	%r137, 16;
	// begin inline asm
	shfl.sync.down.b32 %r135, %r136, %r137, %r138, %r139;
	// end inline asm
	setp.gt.s32 	%p17, %r114, 15;
	mov.b32 	%f141, %r135;
	add.f32 	%f54, %f140, %f141;
	selp.f32 	%f418, %f140, %f54, %p17;
	setp.ne.s32 	%p18, %r114, 0;
	@%p18 bra 	$L__BB6_70;
	shr.u32 	%r140, %r46, 3;
	and.b32  	%r141, %r140, 124;
	mov.u32 	%r142, _ZZN3cub18CUB_300001_SM_10006detail6reduce28DeviceReduceSingleTileKernelINS2_10policy_hubIfyN4cuda3std3__44plusIfEEE10Policy1000EPfSC_iS9_ffNS7_10__identityEEEvT0_T1_T2_T3_T4_T6_E12temp_storage;
	add.s32 	%r143, %r142, %r141;
	st.shared.f32 	[%r143+8], %f54;
$L__BB6_70:
	bar.sync 	0;
	setp.ne.s32 	%p19, %r46, 0;
	@%p19 bra 	$L__BB6_72;
	ld.shared.f32 	%f142, [_ZZN3cub18CUB_300001_SM_10006detail6reduce28DeviceReduceSingleTileKernelINS2_10policy_hubIfyN4cuda3std3__44plusIfEEE10Policy1000EPfSC_iS9_ffNS7_10__identityEEEvT0_T1_T2_T3_T4_T6_E12temp_storage+12];
	add.f32 	%f143, %f418, %f142;
	ld.shared.f32 	%f144, [_ZZN3cub18CUB_300001_SM_10006detail6reduce28DeviceReduceSingleTileKernelINS2_10policy_hubIfyN4cuda3std3__44plusIfEEE10Policy1000EPfSC_iS9_ffNS7_10__identityEEEvT0_T1_T2_T3_T4_T6_E12temp_storage+16];
	add.f32 	%f145, %f143, %f144;
	ld.shared.f32 	%f146, [_ZZN3cub18CUB_300001_SM_10006detail6reduce28DeviceReduceSingleTileKernelINS2_10policy_hubIfyN4cuda3std3__44plusIfEEE10Policy1000EPfSC_iS9_ffNS7_10__identityEEEvT0_T1_T2_T3_T4_T6_E12temp_storage+20];
	add.f32 	%f147, %f145, %f146;
	ld.shared.f32 	%f148, [_ZZN3cub18CUB_300001_SM_10006detail6reduce28DeviceReduceSingleTileKernelINS2_10policy_hubIfyN4cuda3std3__44plusIfEEE10Policy1000EPfSC_iS9_ffNS7_10__identityEEEvT0_T1_T2_T3_T4_T6_E12temp_storage+24];
	add.f32 	%f149, %f147, %f148;
	ld.shared.f32 	%f150, [_ZZN3cub18CUB_300001_SM_10006detail6reduce28DeviceReduceSingleTileKernelINS2_10policy_hubIfyN4cuda3std3__44plusIfEEE10Policy1000EPfSC_iS9_ffNS7_10__identityEEEvT0_T1_T2_T3_T4_T6_E12temp_storage+28];
	add.f32 	%f151, %f149, %f150;
	ld.shared.f32 	%f152, [_ZZN3cub18CUB_300001_SM_10006detail6reduce28DeviceReduceSingleTileKernelINS2_10policy_hubIfyN4cuda3std3__44plusIfEEE10Policy1000EPfSC_iS9_ffNS7_10__identityEEEvT0_T1_T2_T3_T4_T6_E12temp_storage+32];
	add.f32 	%f153, %f151, %f152;
	ld.shared.f32 	%f154, [_ZZN3cub18CUB_300001_SM_10006detail6reduce28DeviceReduceSingleTileKernelINS2_10policy_hubIfyN4cuda3std3__44plusIfEEE10Policy1000EPfSC_iS9_ffNS7_10__identityEEEvT0_T1_T2_T3_T4_T6_E12temp_storage+36];
	add.f32 	%f418, %f153, %f154;
$L__BB6_72:
	mov.u32 	%r379, %tid.x;
	setp.ne.s32 	%p95, %r379, 0;
	@%p95 bra 	$L__BB6_74;
	add.f32 	%f391, %f58, %f418;
	st.global.f32 	[%rd1], %f391;
$L__BB6_74:
	ret;

}


// ===== COMPILED SASS (sm_100) =====

	.target	sm_100

	.elftype	@"ET_EXEC"


//--------------------- .note.nv.tkinfo           --------------------------
	.section	.note.nv.tkinfo,"",@"SHT_NOTE"
	.sectionflags	@"SHF_NOTE_NV_TKINFO"
	.tkinfo
        /*0018*/ 	.word	0x00000002
        /*0030*/ 	.string	""
        /*0030*/ 	.string	"ptxas"
        /*0030*/ 	.string	"Cuda compilation tools, release 13.0, V13.0.88"
        /*0030*/ 	.string	"Build cuda_13.0.r13.0/compiler.36424714_0"
        /*0030*/ 	.string	"-arch sm_100 -m 64 "



//--------------------- .note.nv.cuinfo           --------------------------
	.section	.note.nv.cuinfo,"",@"SHT_NOTE"
	.sectionflags	@"SHF_NOTE_NV_CUINFO"
        /*0018*/ 	.short	0x0002
        /*001a*/ 	.short	0x0064
        /*001c*/ 	.short	0x0082
	.zero		2


//--------------------- .nv.info                  --------------------------
	.section	.nv.info,"",@"SHT_CUDA_INFO"
	.align	4


	//----- nvinfo : EIATTR_REGCOUNT
	.align		4
        /*0000*/ 	.byte	0x04, 0x2f
        /*0002*/ 	.short	(.L_44 - .L_43)
	.align		4
.L_43:
        /*0004*/ 	.word	index@(_ZN3cub18CUB_300001_SM_10006detail11EmptyKernelIvEEvv)
        /*0008*/ 	.word	0x00000004


	//----- nvinfo : EIATTR_FRAME_SIZE
	.align		4
.L_44:
        /*000c*/ 	.byte	0x04, 0x11
        /*000e*/ 	.short	(.L_46 - .L_45)
	.align		4
.L_45:
        /*0010*/ 	.word	index@(_ZN3cub18CUB_300001_SM_10006detail11EmptyKernelIvEEvv)
        /*0014*/ 	.word	0x00000000


	//----- nvinfo : EIATTR_REGCOUNT
	.align		4
.L_46:
        /*0018*/ 	.byte	0x04, 0x2f
        /*001a*/ 	.short	(.L_48 - .L_47)
	.align		4
.L_47:
        /*001c*/ 	.word	index@(_ZN3cub18CUB_300001_SM_10006detail6reduce28DeviceReduceSingleTileKernelINS2_10policy_hubIfjN4cuda3std3__44plusIfEEE10Policy1000EN6thrust24THRUST_300001_SM_1000_NS6detail15normal_iteratorINSD_10device_ptrIfEEEEPfjS9_ff6squareEEvT0_T1_T2_T3_T4_T6_)
        /*0020*/ 	.word	0x00000020


	//----- nvinfo : EIATTR_FRAME_SIZE
	.align		4
.L_48:
        /*0024*/ 	.byte	0x04, 0x11
        /*0026*/ 	.short	(.L_50 - .L_49)
	.align		4
.L_49:
        /*0028*/ 	.word	index@(_ZN3cub18CUB_300001_SM_10006detail6reduce28DeviceReduceSingleTileKernelINS2_10policy_hubIfjN4cuda3std3__44plusIfEEE10Policy1000EN6thrust24THRUST_300001_SM_1000_NS6detail15normal_iteratorINSD_10device_ptrIfEEEEPfjS9_ff6squareEEvT0_T1_T2_T3_T4_T6_)
        /*002c*/ 	.word	0x00000000


	//----- nvinfo : EIATTR_REGCOUNT
	.align		4
.L_50:
        /*0030*/ 	.byte	0x04, 0x2f
        /*0032*/ 	.short	(.L_52 - .L_51)
	.align		4
.L_51:
        /*0034*/ 	.word	index@(_ZN3cub18CUB_300001_SM_10006detail6reduce18DeviceReduceKernelINS2_10policy_hubIfjN4cuda3std3__44plusIfEEE10Policy1000EN6thrust24THRUST_300001_SM_1000_NS6detail15normal_iteratorINSD_10device_ptrIfEEEEjS9_f6squareEEvT0_PT3_T1_NS0_13GridEvenShareISN_EET2_T4_)
        /*0038*/ 	.word	0x00000020


	//----- nvinfo : EIATTR_FRAME_SIZE
	.align		4
.L_52:
        /*003c*/ 	.byte	0x04, 0x11
        /*003e*/ 	.short	(.L_54 - .L_53)
	.align		4
.L_53:
        /*0040*/ 	.word	index@(_ZN3cub18CUB_300001_SM_10006detail6reduce18DeviceReduceKernelINS2_10policy_hubIfjN4cuda3std3__44plusIfEEE10Policy1000EN6thrust24THRUST_300001_SM_1000_NS6detail15normal_iteratorINSD_10device_ptrIfEEEEjS9_f6squareEEvT0_PT3_T1_NS0_13GridEvenShareISN_EET2_T4_)
        /*0044*/ 	.word	0x00000000


	//----- nvinfo : EIATTR_REGCOUNT
	.align		4
.L_54:
        /*0048*/ 	.byte	0x04, 0x2f
        /*004a*/ 	.short	(.L_56 - .L_55)
	.align		4
.L_55:
        /*004c*/ 	.word	index@(_ZN3cub18CUB_300001_SM_10006detail6reduce28DeviceReduceSingleTileKernelINS2_10policy_hubIfjN4cuda3std3__44plusIfEEE10Policy1000EPfSC_iS9_ffNS7_10__identityEEEvT0_T1_T2_T3_T4_T6_)
        /*0050*/ 	.word	0x0000001e


	//----- nvinfo : EIATTR_FRAME_SIZE
	.align		4
.L_56:
        /*0054*/ 	.byte	0x04, 0x11
        /*0056*/ 	.short	(.L_58 - .L_57)
	.align		4
.L_57:
        /*0058*/ 	.word	index@(_ZN3cub18CUB_300001_SM_10006detail6reduce28DeviceReduceSingleTileKernelINS2_10policy_hubIfjN4cuda3std3__44plusIfEEE10Policy1000EPfSC_iS9_ffNS7_10__identityEEEvT0_T1_T2_T3_T4_T6_)
        /*005c*/ 	.word	0x00000000


	//----- nvinfo : EIATTR_REGCOUNT
	.align		4
.L_58:
        /*0060*/ 	.byte	0x04, 0x2f
        /*0062*/ 	.short	(.L_60 - .L_59)
	.align		4
.L_59:
        /*0064*/ 	.word	index@(_ZN3cub18CUB_300001_SM_10006detail6reduce28DeviceReduceSingleTileKernelINS2_10policy_hubIfyN4cuda3std3__44plusIfEEE10Policy1000EN6thrust24THRUST_300001_SM_1000_NS6detail15normal_iteratorINSD_10device_ptrIfEEEEPfyS9_ff6squareEEvT0_T1_T2_T3_T4_T6_)
        /*0068*/ 	.word	0x00000020


	//----- nvinfo : EIATTR_FRAME_SIZE
	.align		4
.L_60:
        /*006c*/ 	.byte	0x04, 0x11
        /*006e*/ 	.short	(.L_62 - .L_61)
	.align		4
.L_61:
        /*0070*/ 	.word	index@(_ZN3cub18CUB_300001_SM_10006detail6reduce28DeviceReduceSingleTileKernelINS2_10policy_hubIfyN4cuda3std3__44plusIfEEE10Policy1000EN6thrust24THRUST_300001_SM_1000_NS6detail15normal_iteratorINSD_10device_ptrIfEEEEPfyS9_ff6squareEEvT0_T1_T2_T3_T4_T6_)
        /*0074*/ 	.word	0x00000000


	//----- nvinfo : EIATTR_REGCOUNT
	.align		4
.L_62:
        /*0078*/ 	.byte	0x04, 0x2f
        /*007a*/ 	.short	(.L_64 - .L_63)
	.align		4
.L_63:
        /*007c*/ 	.word	index@(_ZN3cub18CUB_300001_SM_10006detail6reduce18DeviceReduceKernelINS2_10policy_hubIfyN4cuda3std3__44plusIfEEE10Policy1000EN6thrust24THRUST_300001_SM_1000_NS6detail15normal_iteratorINSD_10device_ptrIfEEEEyS9_f6squareEEvT0_PT3_T1_NS0_13GridEvenShareISN_EET2_T4_)
        /*0080*/ 	.word	0x0000001f


	//----- nvinfo : EIATTR_FRAME_SIZE
	.align		4
.L_64:
        /*0084*/ 	.byte	0x04, 0x11
        /*0086*/ 	.short	(.L_66 - .L_65)
	.align		4
.L_65:
        /*0088*/ 	.word	index@(_ZN3cub18CUB_300001_SM_10006detail6reduce18DeviceReduceKernelINS2_10policy_hubIfyN4cuda3std3__44plusIfEEE10Policy1000EN6thrust24THRUST_300001_SM_1000_NS6detail15normal_iteratorINSD_10device_ptrIfEEEEyS9_f6squareEEvT0_PT3_T1_NS0_13GridEvenShareISN_EET2_T4_)
        /*008c*/ 	.word	0x00000000


	//----- nvinfo : EIATTR_REGCOUNT
	.align		4
.L_66:
        /*0090*/ 	.byte	0x04, 0x2f
        /*0092*/ 	.short	(.L_68 - .L_67)
	.align		4
.L_67:
        /*0094*/ 	.word	index@(_ZN3cub18CUB_300001_SM_10006detail6reduce28DeviceReduceSingleTileKernelINS2_10policy_hubIfyN4cuda3std3__44plusIfEEE10Policy1000EPfSC_iS9_ffNS7_10__identityEEEvT0_T1_T2_T3_T4_T6_)
        /*0098*/ 	.word	0x0000001e


	//----- nvinfo : EIATTR_FRAME_SIZE
	.align		4
.L_68:
        /*009c*/ 	.byte	0x04, 0x11
        /*009e*/ 	.short	(.L_70 - .L_69)
	.align		4
.L_69:
        /*00a0*/ 	.word	index@(_ZN3cub18CUB_300001_SM_10006detail6reduce28DeviceReduceSingleTileKernelINS2_10policy_hubIfyN4cuda3std3__44plusIfEEE10Policy1000EPfSC_iS9_ffNS7_10__identityEEEvT0_T1_T2_T3_T4_T6_)
        /*00a4*/ 	.word	0x00000000


	//----- nvinfo : EIATTR_MIN_STACK_SIZE
	.align		4
.L_70:
        /*00a8*/ 	.byte	0x04, 0x12
        /*00aa*/ 	.short	(.L_72 - .L_71)
	.align		4
.L_71:
        /*00ac*/ 	.word	index@(_ZN3cub18CUB_300001_SM_10006detail6reduce28DeviceReduceSingleTileKernelINS2_10policy_hubIfyN4cuda3std3__44plusIfEEE10Policy1000EPfSC_iS9_ffNS7_10__identityEEEvT0_T1_T2_T3_T4_T6_)
        /*00b0*/ 	.word	0x00000000


	//----- nvinfo : EIATTR_MIN_STACK_SIZE
	.align		4
.L_72:
        /*00b4*/ 	.byte	0x04, 0x12
        /*00b6*/ 	.short	(.L_74 - .L_73)
	.align		4
.L_73:
        /*00b8*/ 	.word	index@(_ZN3cub18CUB_300001_SM_10006detail6reduce18DeviceReduceKernelINS2_10policy_hubIfyN4cuda3std3__44plusIfEEE10Policy1000EN6thrust24THRUST_300001_SM_1000_NS6detail15normal_iteratorINSD_10device_ptrIfEEEEyS9_f6squareEEvT0_PT3_T1_NS0_13GridEvenShareISN_EET2_T4_)
        /*00bc*/ 	.word	0x00000000


	//----- nvinfo : EIATTR_MIN_STACK_SIZE
	.align		4
.L_74:
        /*00c0*/ 	.byte	0x04, 0x12
        /*00c2*/ 	.short	(.L_76 - .L_75)
	.align		4
.L_75:
        /*00c4*/ 	.word	index@(_ZN3cub18CUB_300001_SM_10006detail6reduce28DeviceReduceSingleTileKernelINS2_10policy_hubIfyN4cuda3std3__44plusIfEEE10Policy1000EN6thrust24THRUST_300001_SM_1000_NS6detail15normal_iteratorINSD_10device_ptrIfEEEEPfyS9_ff6squareEEvT0_T1_T2_T3_T4_T6_)
        /*00c8*/ 	.word	0x00000000


	//----- nvinfo : EIATTR_MIN_STACK_SIZE
	.align		4
.L_76:
        /*00cc*/ 	.byte	0x04, 0x12
        /*00ce*/ 	.short	(.L_78 - .L_77)
	.align		4
.L_77:
        /*00d0*/ 	.word	index@(_ZN3cub18CUB_300001_SM_10006detail6reduce28DeviceReduceSingleTileKernelINS2_10policy_hubIfjN4cuda3std3__44plusIfEEE10Policy1000EPfSC_iS9_ffNS7_10__identityEEEvT0_T1_T2_T3_T4_T6_)
        /*00d4*/ 	.word	0x00000000


	//----- nvinfo : EIATTR_MIN_STACK_SIZE
	.align		4
.L_78:
        /*00d8*/ 	.byte	0x04, 0x12
        /*00da*/ 	.short	(.L_80 - .L_79)
	.align		4
.L_79:
        /*00dc*/ 	.word	index@(_ZN3cub18CUB_300001_SM_10006detail6reduce18DeviceReduceKernelINS2_10policy_hubIfjN4cuda3std3__44plusIfEEE10Policy1000EN6thrust24THRUST_300001_SM_1000_NS6detail15normal_iteratorINSD_10device_ptrIfEEEEjS9_f6squareEEvT0_PT3_T1_NS0_13GridEvenShareISN_EET2_T4_)
        /*00e0*/ 	.word	0x00000000


	//----- nvinfo : EIATTR_MIN_STACK_SIZE
	.align		4
.L_80:
        /*00e4*/ 	.byte	0x04, 0x12
        /*00e6*/ 	.short	(.L_82 - .L_81)
	.align		4
.L_81:
        /*00e8*/ 	.word	index@(_ZN3cub18CUB_300001_SM_10006detail6reduce28DeviceReduceSingleTileKernelINS2_10policy_hubIfjN4cuda3std3__44plusIfEEE10Policy1000EN6thrust24THRUST_300001_SM_1000_NS6detail15normal_iteratorINSD_10device_ptrIfEEEEPfjS9_ff6squareEEvT0_T1_T2_T3_T4_T6_)
        /*00ec*/ 	.word	0x00000000


	//----- nvinfo : EIATTR_MIN_STACK_SIZE
	.align		4
.L_82:
        /*00f0*/ 	.byte	0x04, 0x12
        /*00f2*/ 	.short	(.L_84 - .L_83)
	.align		4
.L_83:
        /*00f4*/ 	.word	index@(_ZN3cub18CUB_300001_SM_10006detail11EmptyKernelIvEEvv)
        /*00f8*/ 	.word	0x00000000
.L_84:


//--------------------- .nv.compat                --------------------------
	.section	.nv.compat,"",@"SHT_CUDA_COMPAT_INFO"
	.align	4
        /*0000*/ 	.byte	0x02, 0x09, 0x00, 0x00, 0x02, 0x02, 0x01, 0x00, 0x02, 0x05, 0x05, 0x00, 0x03, 0x07, 0x01, 0x01
        /*0010*/ 	.byte	0x02, 0x03, 0x00, 0x00, 0x02, 0x06, 0x01, 0x00, 0x04, 0x0b, 0x08, 0x00, 0x09, 0x00, 0x00, 0x00
        /*0020*/ 	.byte	0x00, 0x00, 0x00, 0x00


//--------------------- .nv.info._ZN3cub18CUB_300001_SM_10006detail6reduce28DeviceReduceSingleTileKernelINS2_10policy_hubIfyN4cuda3std3__44plusIfEEE10Policy1000EPfSC_iS9_ffNS7_10__identityEEEvT0_T1_T2_T3_T4_T6_ --------------------------
	.section	.nv.info._ZN3cub18CUB_300001_SM_10006detail6reduce28DeviceReduceSingleTileKernelINS2_10policy_hubIfyN4cuda3std3__44plusIfEEE10Policy1000EPfSC_iS9_ffNS7_10__identityEEEvT0_T1_T2_T3_T4_T6_,"",@"SHT_CUDA_INFO"
	.sectionflags	@""
	.align	4


	//----- nvinfo : EIATTR_CUDA_API_VERSION
	.align		4
        /*0000*/ 	.byte	0x04, 0x37
        /*0002*/ 	.short	(.L_86 - .L_85)
.L_85:
        /*0004*/ 	.word	0x00000082


	//----- nvinfo : EIATTR_KPARAM_INFO
	.align		4
.L_86:
        /*0008*/ 	.byte	0x04, 0x17
        /*000a*/ 	.short	(.L_88 - .L_87)
.L_87:
        /*000c*/ 	.word	0x00000000
        /*0010*/ 	.short	0x0005
        /*0012*/ 	.short	0x001c
        /*0014*/ 	.byte	0x00, 0xf0, 0x05, 0x00


	//----- nvinfo : EIATTR_KPARAM_INFO
	.align		4
.L_88:
        /*0018*/ 	.byte	0x04, 0x17
        /*001a*/ 	.short	(.L_90 - .L_89)
.L_89:
        /*001c*/ 	.word	0x00000000
        /*0020*/ 	.short	0x0004
        /*0022*/ 	.short	0x0018
        /*0024*/ 	.byte	0x00, 0xf0, 0x11, 0x00


	//----- nvinfo : EIATTR_KPARAM_INFO
	.align		4
.L_90:
        /*0028*/ 	.byte	0x04, 0x17
        /*002a*/ 	.short	(.L_92 - .L_91)
.L_91:
        /*002c*/ 	.word	0x00000000
        /*0030*/ 	.short	0x0003
        /*0032*/ 	.short	0x0014
        /*0034*/ 	.byte	0x00, 0xf0, 0x05, 0x00


	//----- nvinfo : EIATTR_KPARAM_INFO
	.align		4
.L_92:
        /*0038*/ 	.byte	0x04, 0x17
        /*003a*/ 	.short	(.L_94 - .L_93)
.L_93:
        /*003c*/ 	.word	0x00000000
        /*0040*/ 	.short	0x0002
        /*0042*/ 	.short	0x0010
        /*0044*/ 	.byte	0x00, 0xf0, 0x11, 0x00


	//----- nvinfo : EIATTR_KPARAM_INFO
	.align		4
.L_94:
        /*0048*/ 	.byte	0x04, 0x17
        /*004a*/ 	.short	(.L_96 - .L_95)
.L_95:
        /*004c*/ 	.word	0x00000000
        /*0050*/ 	.short	0x0001
        /*0052*/ 	.short	0x0008
        /*0054*/ 	.byte	0x00, 0xf5, 0x21, 0x00


	//----- nvinfo : EIATTR_KPARAM_INFO
	.align		4
.L_96:
        /*0058*/ 	.byte	0x04, 0x17
        /*005a*/ 	.short	(.L_98 - .L_97)
.L_97:
        /*005c*/ 	.word	0x00000000
        /*0060*/ 	.short	0x0000
        /*0062*/ 	.short	0x0000
        /*0064*/ 	.byte	0x00, 0xf5, 0x21, 0x00


	//----- nvinfo : EIATTR_SPARSE_MMA_MASK
	.align		4
.L_98:
        /*0068*/ 	.byte	0x03, 0x50
        /*006a*/ 	.short	0x0000


	//----- nvinfo : EIATTR_MAXREG_COUNT
	.align		4
        /*006c*/ 	.byte	0x03, 0x1b
        /*006e*/ 	.short	0x00ff


	//----- nvinfo : EIATTR_NUM_BARRIERS
	.align		4
        /*0070*/ 	.byte	0x02, 0x4c
        /*0072*/ 	.byte	0x01
	.zero		1


	//----- nvinfo : EIATTR_MERCURY_ISA_VERSION
	.align		4
        /*0074*/ 	.byte	0x03, 0x5f
        /*0076*/ 	.short	0x0101


	//----- nvinfo : EIATTR_COOP_GROUP_MASK_REGIDS
	.align		4
        /*0078*/ 	.byte	0x04, 0x29
        /*007a*/ 	.short	(.L_100 - .L_99)


	//   ....[0]....
.L_99:
        /*007c*/ 	.word	0xffffffff


	//   ....[1]....
        /*0080*/ 	.word	0xffffffff


	//   ....[2]....
        /*0084*/ 	.word	0xffffffff


	//   ....[3]....
        /*0088*/ 	.word	0xffffffff


	//   ....[4]....
        /*008c*/ 	.word	0xffffffff


	//   ....[5]....
        /*0090*/ 	.word	0xffffffff


	//   ....[6]....
        /*0094*/ 	.word	0xffffffff


	//   ....[7]....
        /*0098*/ 	.word	0xffffffff


	//   ....[8]....
        /*009c*/ 	.word	0xffffffff


	//   ....[9]....
        /*00a0*/ 	.word	0xffffffff


	//   ....[10]....
        /*00a4*/ 	.word	0xffffffff


	//   ....[11]....
        /*00a8*/ 	.word	0xffffffff


	//   ....[12]....
        /*00ac*/ 	.word	0xffffffff


	//   ....[13]....
        /*00b0*/ 	.word	0xffffffff


	//   ....[14]....
        /*00b4*/ 	.word	0xffffffff


	//   ....[15]....
        /*00b8*/ 	.word	0xffffffff


	//   ....[16]....
        /*00bc*/ 	.word	0xffffffff


	//   ....[17]....
        /*00c0*/ 	.word	0xffffffff


	//   ....[18]....
        /*00c4*/ 	.word	0xffffffff


	//   ....[19]....
        /*00c8*/ 	.word	0xffffffff


	//   ....[20]....
        /*00cc*/ 	.word	0xffffffff


	//   ....[21]....
        /*00d0*/ 	.word	0xffffffff


	//   ....[22]....
        /*00d4*/ 	.word	0xffffffff


	//   ....[23]....
        /*00d8*/ 	.word	0xffffffff


	//   ....[24]....
        /*00dc*/ 	.word	0xffffffff


	//   ....[25]....
        /*00e0*/ 	.word	0xffffffff


	//   ....[26]....
        /*00e4*/ 	.word	0xffffffff


	//   ....[27]....
        /*00e8*/ 	.word	0xffffffff


	//   ....[28]....
        /*00ec*/ 	.word	0xffffffff


	//   ....[29]....
        /*00f0*/ 	.word	0xffffffff


	//----- nvinfo : EIATTR_COOP_GROUP_INSTR_OFFSETS
	.align		4
.L_100:
        /*00f4*/ 	.byte	0x04, 0x28
        /*00f6*/ 	.short	(.L_102 - .L_101)


	//   ....[0]....
.L_101:
        /*00f8*/ 	.word	0x00000980


	//   ....[1]....
        /*00fc*/ 	.word	0x000009e0


	//   ....[2]....
        /*0100*/ 	.word	0x00000a50


	//   ....[3]....
        /*0104*/ 	.word	0x00000aa0


	//   ....[4]....
        /*0108*/ 	.word	0x00000ad0


	//   ....[5]....
        /*010c*/ 	.word	0x00000c90


	//   ....[6]....
        /*0110*/ 	.word	0x00000d20


	//   ....[7]....
        /*0114*/ 	.word	0x00000d60


	//   ....[8]....
        /*0118*/ 	.word	0x00000db0


	//   ....[9]....
        /*011c*/ 	.word	0x00000df0


	//   ....[10]....
        /*0120*/ 	.word	0x00001c00


	//   ....[11]....
        /*0124*/ 	.word	0x00001c80


	//   ....[12]....
        /*0128*/ 	.word	0x00001cd0


	//   ....[13]....
        /*012c*/ 	.word	0x00001d10


	//   ....[14]....
        /*0130*/ 	.word	0x00001d40


	//   ....[15]....
        /*0134*/ 	.word	0x00002700


	//   ....[16]....
        /*0138*/ 	.word	0x00002760


	//   ....[17]....
        /*013c*/ 	.word	0x000027d0


	//   ....[18]....
        /*0140*/ 	.word	0x00002820


	//   ....[19]....
        /*0144*/ 	.word	0x00002850


	//   ....[20]....
        /*0148*/ 	.word	0x00002a10


	//   ....[21]....
        /*014c*/ 	.word	0x00002a90


	//   ....[22]....
        /*0150*/ 	.word	0x00002ad0


	//   ....[23]....
        /*0154*/ 	.word	0x00002b10


	//   ....[24]....
        /*0158*/ 	.word	0x00002b70


	//   ....[25]....
        /*015c*/ 	.word	0x00003b00


	//   ....[26]....
        /*0160*/ 	.word	0x00003b80


	//   ....[27]....
        /*0164*/ 	.word	0x00003bd0


	//   ....[28]....
        /*0168*/ 	.word	0x00003c10


	//   ....[29]....
        /*016c*/ 	.word	0x00003c40


	//----- nvinfo : EIATTR_VRC_CTA_INIT_COUNT
	.align		4
.L_102:
        /*0170*/ 	.byte	0x02, 0x4a
	.zero		1
	.zero		1


	//----- nvinfo : EIATTR_EXIT_INSTR_OFFSETS
	.align		4
        /*0174*/ 	.byte	0x04, 0x1c
        /*0176*/ 	.short	(.L_104 - .L_103)


	//   ....[0]....
.L_103:
        /*0178*/ 	.word	0x00000080


	//   ....[1]....
        /*017c*/ 	.word	0x000000c0


	//   ....[2]....
        /*0180*/ 	.word	0x00003d90


	//   ....[3]....
        /*0184*/ 	.word	0x00003de0


	//----- nvinfo : EIATTR_MAX_THREADS
	.align		4
.L_104:
        /*0188*/ 	.byte	0x04, 0x05
        /*018a*/ 	.short	(.L_106 - .L_105)
.L_105:
        /*018c*/ 	.word	0x00000100
        /*0190*/ 	.word	0x00000001
        /*0194*/ 	.word	0x00000001


	//----- nvinfo : EIATTR_CRS_STACK_SIZE
	.align		4
.L_106:
        /*0198*/ 	.byte	0x04, 0x1e
        /*019a*/ 	.short	(.L_108 - .L_107)
.L_107:
        /*019c*/ 	.word	0x00000000


	//----- nvinfo : EIATTR_CBANK_PARAM_SIZE
	.align		4
.L_108:
        /*01a0*/ 	.byte	0x03, 0x19
        /*01a2*/ 	.short	0x001d


	//----- nvinfo : EIATTR_PARAM_CBANK
	.align		4
        /*01a4*/ 	.byte	0x04, 0x0a
        /*01a6*/ 	.short	(.L_110 - .L_109)
	.align		4
.L_109:
        /*01a8*/ 	.word	index@(.nv.constant0._ZN3cub18CUB_300001_SM_10006detail6reduce28DeviceReduceSingleTileKernelINS2_10policy_hubIfyN4cuda3std3__44plusIfEEE10Policy1000EPfSC_iS9_ffNS7_10__identityEEEvT0_T1_T2_T3_T4_T6_)
        /*01ac*/ 	.short	0x0380
        /*01ae*/ 	.short	0x001d


	//----- nvinfo : EIATTR_SW_WAR
	.align		4
.L_110:
        /*01b0*/ 	.byte	0x04, 0x36
        /*01b2*/ 	.short	(.L_112 - .L_111)
.L_111:
        /*01b4*/ 	.word	0x00000008
.L_112:


//--------------------- .nv.info._ZN3cub18CUB_300001_SM_10006detail6reduce18DeviceReduceKernelINS2_10policy_hubIfyN4cuda3std3__44plusIfEEE10Policy1000EN6thrust24THRUST_300001_SM_1000_NS6detail15normal_iteratorINSD_10device_ptrIfEEEEyS9_f6squareEEvT0_PT3_T1_NS0_13GridEvenShareISN_EET2_T4_ --------------------------
	.section	.nv.info._ZN3cub18CUB_300001_SM_10006detail6reduce18DeviceReduceKernelINS2_10policy_hubIfyN4cuda3std3__44plusIfEEE10Policy1000EN6thrust24THRUST_300001_SM_1000_NS6detail15normal_iteratorINSD_10device_ptrIfEEEEyS9_f6squareEEvT0_PT3_T1_NS0_13GridEvenShareISN_EET2_T4_,"",@"SHT_CUDA_INFO"
	.sectionflags	@""
	.align	4


	//----- nvinfo : EIATTR_CUDA_API_VERSION
	.align		4
        /*0000*/ 	.byte	0x04, 0x37
        /*0002*/ 	.short	(.L_114 - .L_113)
.L_113:
        /*0004*/ 	.word	0x00000082


	//----- nvinfo : EIATTR_KPARAM_INFO
	.align		4
.L_114:
        /*0008*/ 	.byte	0x04, 0x17
        /*000a*/ 	.short	(.L_116 - .L_115)
.L_115:
        /*000c*/ 	.word	0x00000000
        /*0010*/ 	.short	0x0005
        /*0012*/ 	.short	0x0061
        /*0014*/ 	.byte	0x00, 0xf0, 0x05, 0x00


	//----- nvinfo : EIATTR_KPARAM_INFO
	.align		4
.L_116:
        /*0018*/ 	.byte	0x04, 0x17
        /*001a*/ 	.short	(.L_118 - .L_117)
.L_117:
        /*001c*/ 	.word	0x00000000
        /*0020*/ 	.short	0x0004
        /*0022*/ 	.short	0x0060
        /*0024*/ 	.byte	0x00, 0xf0, 0x05, 0x00


	//----- nvinfo : EIATTR_KPARAM_INFO
	.align		4
.L_118:
        /*0028*/ 	.byte	0x04, 0x17
        /*002a*/ 	.short	(.L_120 - .L_119)
.L_119:
        /*002c*/ 	.word	0x00000000
        /*0030*/ 	.short	0x0003
        /*0032*/ 	.short	0x0018
        /*0034*/ 	.byte	0x00, 0xf0, 0x21, 0x01


	//----- nvinfo : EIATTR_KPARAM_INFO
	.align		4
.L_120:
        /*0038*/ 	.byte	0x04, 0x17
        /*003a*/ 	.short	(.L_122 - .L_121)
.L_121:
        /*003c*/ 	.word	0x00000000
        /*0040*/ 	.short	0x0002
        /*0042*/ 	.short	0x0010
        /*0044*/ 	.byte	0x00, 0xf0, 0x21, 0x00


	//----- nvinfo : EIATTR_KPARAM_INFO
	.align		4
.L_122:
        /*0048*/ 	.byte	0x04, 0x17
        /*004a*/ 	.short	(.L_124 - .L_123)
.L_123:
        /*004c*/ 	.word	0x00000000
        /*0050*/ 	.short	0x0001
        /*0052*/ 	.short	0x0008
        /*0054*/ 	.byte	0x00, 0xf5, 0x21, 0x00


	//----- nvinfo : EIATTR_KPARAM_INFO
	.align		4
.L_124:
        /*0058*/ 	.byte	0x04, 0x17
        /*005a*/ 	.short	(.L_126 - .L_125)
.L_125:
        /*005c*/ 	.word	0x00000000
        /*0060*/ 	.short	0x0000
        /*0062*/ 	.short	0x0000
        /*0064*/ 	.byte	0x00, 0xf0, 0x21, 0x00


	//----- nvinfo : EIATTR_SPARSE_MMA_MASK
	.align		4
.L_126:
        /*0068*/ 	.byte	0x03, 0x50
        /*006a*/ 	.short	0x0000


	//----- nvinfo : EIATTR_MAXREG_COUNT
	.align		4
        /*006c*/ 	.byte	0x03, 0x1b
        /*006e*/ 	.short	0x00ff


	//----- nvinfo : EIATTR_NUM_BARRIERS
	.align		4
        /*0070*/ 	.byte	0x02, 0x4c
        /*0072*/ 	.byte	0x01
	.zero		1


	//----- nvinfo : EIATTR_MERCURY_ISA_VERSION
	.align		4
        /*0074*/ 	.byte	0x03, 0x5f
        /*0076*/ 	.short	0x0101


	//----- nvinfo : EIATTR_COOP_GROUP_MASK_REGIDS
	.align		4
        /*0078*/ 	.byte	0x04, 0x29
        /*007a*/ 	.short	(.L_128 - .L_127)


	//   ....[0]....
.L_127:
        /*007c*/ 	.word	0xffffffff


	//   ....[1]....
        /*0080*/ 	.word	0xffffffff


	//   ....[2]....
        /*0084*/ 	.word	0xffffffff


	//   ....[3]....
        /*0088*/ 	.word	0xffffffff


	//   ....[4]....
        /*008c*/ 	.word	0xffffffff


	//   ....[5]....
        /*0090*/ 	.word	0xffffffff


	//   ....[6]....
        /*0094*/ 	.word	0xffffffff


	//   ....[7]....
        /*0098*/ 	.word	0xffffffff


	//   ....[8]....
        /*009c*/ 	.word	0xffffffff


	//   ....[9]....
        /*00a0*/ 	.word	0xffffffff


	//   ....[10]....
        /*00a4*/ 	.word	0xffffffff


	//   ....[11]....
        /*00a8*/ 	.word	0xffffffff


	//   ....[12]....
        /*00ac*/ 	.word	0xffffffff


	//   ....[13]....
        /*00b0*/ 	.word	0xffffffff


	//   ....[14]....
        /*00b4*/ 	.word	0xffffffff


	//----- nvinfo : EIATTR_COOP_GROUP_INSTR_OFFSETS
	.align		4
.L_128:
        /*00b8*/ 	.byte	0x04, 0x28
        /*00ba*/ 	.short	(.L_130 - .L_129)


	//   ....[0]....
.L_129:
        /*00bc*/ 	.word	0x000009c0


	//   ....[1]....
        /*00c0*/ 	.word	0x00000a20


	//   ....[2]....
        /*00c4*/ 	.word	0x00000a90


	//   ....[3]....
        /*00c8*/ 	.word	0x00000ae0


	//   ....[4]....
        /*00cc*/ 	.word	0x00000b10


	//   ....[5]....
        /*00d0*/ 	.word	0x00000cd0


	//   ....[6]....
        /*00d4*/ 	.word	0x00000d60


	//   ....[7]....
        /*00d8*/ 	.word	0x00000da0


	//   ....[8]....
        /*00dc*/ 	.word	0x00000df0


	//   ....[9]....
        /*00e0*/ 	.word	0x00000e30


	//   ....[10]....
        /*00e4*/ 	.word	0x000020e0


	//   ....[11]....
        /*00e8*/ 	.word	0x00002170


	//   ....[12]....
        /*00ec*/ 	.word	0x000021c0


	//   ....[13]....
        /*00f0*/ 	.word	0x00002200


	//   ....[14]....
        /*00f4*/ 	.word	0x00002230


	//----- nvinfo : EIATTR_VRC_CTA_INIT_COUNT
	.align		4
.L_130:
        /*00f8*/ 	.byte	0x02, 0x4a
	.zero		1
	.zero		1


	//----- nvinfo : EIATTR_EXIT_INSTR_OFFSETS
	.align		4
        /*00fc*/ 	.byte	0x04, 0x1c
        /*00fe*/ 	.short	(.L_132 - .L_131)


	//   ....[0]....
.L_131:
        /*0100*/ 	.word	0x00002380


	//   ....[1]....
        /*0104*/ 	.word	0x000023e0


	//----- nvinfo : EIATTR_MAX_THREADS
	.align		4
.L_132:
        /*0108*/ 	.byte	0x04, 0x05
        /*010a*/ 	.short	(.L_134 - .L_133)
.L_133:
        /*010c*/ 	.word	0x00000100
        /*0110*/ 	.word	0x00000001
        /*0114*/ 	.word	0x00000001


	//----- nvinfo : EIATTR_CRS_STACK_SIZE
	.align		4
.L_134:
        /*0118*/ 	.byte	0x04, 0x1e
        /*011a*/ 	.short	(.L_136 - .L_135)
.L_135:
        /*011c*/ 	.word	0x00000000


	//----- nvinfo : EIATTR_CBANK_PARAM_SIZE
	.align		4
.L_136:
        /*0120*/ 	.byte	0x03, 0x19
        /*0122*/ 	.short	0x0062


	//----- nvinfo : EIATTR_PARAM_CBANK
	.align		4
        /*0124*/ 	.byte	0x04, 0x0a
        /*0126*/ 	.short	(.L_138 - .L_137)
	.align		4
.L_137:
        /*0128*/ 	.word	index@(.nv.constant0._ZN3cub18CUB_300001_SM_10006detail6reduce18DeviceReduceKernelINS2_10policy_hubIfyN4cuda3std3__44plusIfEEE10Policy1000EN6thrust24THRUST_300001_SM_1000_NS6detail15normal_iteratorINSD_10device_ptrIfEEEEyS9_f6squareEEvT0_PT3_T1_NS0_13GridEvenShareISN_EET2_T4_)
        /*012c*/ 	.short	0x0380
        /*012e*/ 	.short	0x0062


	//----- nvinfo : EIATTR_SW_WAR
	.align		4
.L_138:
        /*0130*/ 	.byte	0x04, 0x36
        /*0132*/ 	.short	(.L_140 - .L_139)
.L_139:
        /*0134*/ 	.word	0x00000008
.L_140:


//--------------------- .nv.info._ZN3cub18CUB_300001_SM_10006detail6reduce28DeviceReduceSingleTileKernelINS2_10policy_hubIfyN4cuda3std3__44plusIfEEE10Policy1000EN6thrust24THRUST_300001_SM_1000_NS6detail15normal_iteratorINSD_10device_ptrIfEEEEPfyS9_ff6squareEEvT0_T1_T2_T3_T4_T6_ --------------------------
	.section	.nv.info._ZN3cub18CUB_300001_SM_10006detail6reduce28DeviceReduceSingleTileKernelINS2_10policy_hubIfyN4cuda3std3__44plusIfEEE10Policy1000EN6thrust24THRUST_300001_SM_1000_NS6detail15normal_iteratorINSD_10device_ptrIfEEEEPfyS9_ff6squareEEvT0_T1_T2_T3_T4_T6_,"",@"SHT_CUDA_INFO"
	.sectionflags	@""
	.align	4


	//----- nvinfo : EIATTR_CUDA_API_VERSION
	.align		4
        /*0000*/ 	.byte	0x04, 0x37
        /*0002*/ 	.short	(.L_142 - .L_141)
.L_141:
        /*0004*/ 	.word	0x00000082


	//----- nvinfo : EIATTR_KPARAM_INFO
	.align		4
.L_142:
        /*0008*/ 	.byte	0x04, 0x17
        /*000a*/ 	.short	(.L_144 - .L_143)
.L_143:
        /*000c*/ 	.word	0x00000000
        /*0010*/ 	.short	0x0005
        /*0012*/ 	.short	0x0020
        /*0014*/ 	.byte	0x00, 0xf0, 0x05, 0x00


	//----- nvinfo : EIATTR_KPARAM_INFO
	.align		4
.L_144:
        /*0018*/ 	.byte	0x04, 0x17
        /*001a*/ 	.short	(.L_146 - .L_145)
.L_145:
        /*001c*/ 	.word	0x00000000
        /*0020*/ 	.short	0x0004
        /*0022*/ 	.short	0x001c
        /*0024*/ 	.byte	0x00, 0xf0, 0x11, 0x00


	//----- nvinfo : EIATTR_KPARAM_INFO
	.align		4
.L_146:
        /*0028*/ 	.byte	0x04, 0x17
        /*002a*/ 	.short	(.L_148 - .L_147)
.L_147:
        /*002c*/ 	.word	0x00000000
        /*0030*/ 	.short	0x0003
        /*0032*/ 	.short	0x0018
        /*0034*/ 	.byte	0x00, 0xf0, 0x05, 0x00


	//----- nvinfo : EIATTR_KPARAM_INFO
	.align		4
.L_148:
        /*0038*/ 	.byte	0x04, 0x17
        /*003a*/ 	.short	(.L_150 - .L_149)
.L_149:
        /*003c*/ 	.word	0x00000000
        /*0040*/ 	.short	0x0002
        /*0042*/ 	.short	0x0010
        /*0044*/ 	.byte	0x00, 0xf0, 0x21, 0x00


	//----- nvinfo : EIATTR_KPARAM_INFO
	.align		4
.L_150:
        /*0048*/ 	.byte	0x04, 0x17
        /*004a*/ 	.short	(.L_152 - .L_151)
.L_151:
        /*004c*/ 	.word	0x00000000
        /*0050*/ 	.short	0x0001
        /*0052*/ 	.short	0x0008
        /*0054*/ 	.byte	0x00, 0xf5, 0x21, 0x00


	//----- nvinfo : EIATTR_KPARAM_INFO
	.align		4
.L_152:
        /*0058*/ 	.byte	0x04, 0x17
        /*005a*/ 	.short	(.L_154 - .L_153)
.L_153:
        /*005c*/ 	.word	0x00000000
        /*0060*/ 	.short	0x0000
        /*0062*/ 	.short	0x0000
        /*0064*/ 	.byte	0x00, 0xf0, 0x21, 0x00


	//----- nvinfo : EIATTR_SPARSE_MMA_MASK
	.align		4
.L_154:
        /*0068*/ 	.byte	0x03, 0x50
        /*006a*/ 	.short	0x0000


	//----- nvinfo : EIATTR_MAXREG_COUNT
	.align		4
        /*006c*/ 	.byte	0x03, 0x1b
        /*006e*/ 	.short	0x00ff


	//----- nvinfo : EIATTR_NUM_BARRIERS
	.align		4
        /*0070*/ 	.byte	0x02, 0x4c
        /*0072*/ 	.byte	0x01
	.zero		1


	//----- nvinfo : EIATTR_MERCURY_ISA_VERSION
	.align		4
        /*0074*/ 	.byte	0x03, 0x5f
        /*0076*/ 	.short	0x0101


	//----- nvinfo : EIATTR_COOP_GROUP_MASK_REGIDS
	.align		4
        /*0078*/ 	.byte	0x04, 0x29
        /*007a*/ 	.short	(.L_156 - .L_155)


	//   ....[0]....
.L_155:
        /*007c*/ 	.word	0xffffffff


	//   ....[1]....
        /*0080*/ 	.word	0xffffffff


	//   ....[2]....
        /*0084*/ 	.word	0xffffffff


	//   ....[3]....
        /*0088*/ 	.word	0xffffffff


	//   ....[4]....
        /*008c*/ 	.word	0xffffffff


	//   ....[5]....
        /*0090*/ 	.word	0xffffffff


	//   ....[6]....
        /*0094*/ 	.word	0xffffffff


	//   ....[7]....
        /*0098*/ 	.word	0xffffffff


	//   ....[8]....
        /*009c*/ 	.word	0xffffffff


	//   ....[9]....
        /*00a0*/ 	.word	0xffffffff


	//   ....[10]....
        /*00a4*/ 	.word	0xffffffff


	//   ....[11]....
        /*00a8*/ 	.word	0xffffffff


	//   ....[12]....
        /*00ac*/ 	.word	0xffffffff


	//   ....[13]....
        /*00b0*/ 	.word	0xffffffff


	//   ....[14]....
        /*00b4*/ 	.word	0xffffffff


	//----- nvinfo : EIATTR_COOP_GROUP_INSTR_OFFSETS
	.align		4
.L_156:
        /*00b8*/ 	.byte	0x04, 0x28
        /*00ba*/ 	.short	(.L_158 - .L_157)


	//   ....[0]....
.L_157:
        /*00bc*/ 	.word	0x00000940


	//   ....[1]....
        /*00c0*/ 	.word	0x000009a0


	//   ....[2]....
        /*00c4*/ 	.word	0x00000a10


	//   ....[3]....
        /*00c8*/ 	.word	0x00000a60


	//   ....[4]....
        /*00cc*/ 	.word	0x00000a90


	//   ....[5]....
        /*00d0*/ 	.word	0x00000c50


	//   ....[6]....
        /*00d4*/ 	.word	0x00000ce0


	//   ....[7]....
        /*00d8*/ 	.word	0x00000d30


	//   ....[8]....
        /*00dc*/ 	.word	0x00000d70


	//   ....[9]....
        /*00e0*/ 	.word	0x00000db0


	//   ....[10]....
        /*00e4*/ 	.word	0x00001ed0


	//   ....[11]....
        /*00e8*/ 	.word	0x00001f50


	//   ....[12]....
        /*00ec*/ 	.word	0x00001fa0


	//   ....[13]....
        /*00f0*/ 	.word	0x00001fe0


	//   ....[14]....
        /*00f4*/ 	.word	0x00002010


	//----- nvinfo : EIATTR_VRC_CTA_INIT_COUNT
	.align		4
.L_158:
        /*00f8*/ 	.byte	0x02, 0x4a
	.zero		1
	.zero		1


	//----- nvinfo : EIATTR_EXIT_INSTR_OFFSETS
	.align		4
        /*00fc*/ 	.byte	0x04, 0x1c
        /*00fe*/ 	.short	(.L_160 - .L_159)


	//   ....[0]....
.L_159:
        /*0100*/ 	.word	0x000000a0


	//   ....[1]....
        /*0104*/ 	.word	0x000000e0


	//   ....[2]....
        /*0108*/ 	.word	0x00002150


	//   ....[3]....
        /*010c*/ 	.word	0x000021a0


	//----- nvinfo : EIATTR_MAX_THREADS
	.align		4
.L_160:
        /*0110*/ 	.byte	0x04, 0x05
        /*0112*/ 	.short	(.L_162 - .L_161)
.L_161:
        /*0114*/ 	.word	0x00000100
        /*0118*/ 	.word	0x00000001
        /*011c*/ 	.word	0x00000001


	//----- nvinfo : EIATTR_CRS_STACK_SIZE
	.align		4
.L_162:
        /*0120*/ 	.byte	0x04, 0x1e
        /*0122*/ 	.short	(.L_164 - .L_163)
.L_163:
        /*0124*/ 	.word	0x00000000


	//----- nvinfo : EIATTR_CBANK_PARAM_SIZE
	.align		4
.L_164:
        /*0128*/ 	.byte	0x03, 0x19
        /*012a*/ 	.short	0x0021


	//----- nvinfo : EIATTR_PARAM_CBANK
	.align		4
        /*012c*/ 	.byte	0x04, 0x0a
        /*012e*/ 	.short	(.L_166 - .L_165)
	.align		4
.L_165:
        /*0130*/ 	.word	index@(.nv.constant0._ZN3cub18CUB_300001_SM_10006detail6reduce28DeviceReduceSingleTileKernelINS2_10policy_hubIfyN4cuda3std3__44plusIfEEE10Policy1000EN6thrust24THRUST_300001_SM_1000_NS6detail15normal_iteratorINSD_10device_ptrIfEEEEPfyS9_ff6squareEEvT0_T1_T2_T3_T4_T6_)
        /*0134*/ 	.short	0x0380
        /*0136*/ 	.short	0x0021


	//----- nvinfo : EIATTR_SW_WAR
	.align		4
.L_166:
        /*0138*/ 	.byte	0x04, 0x36
        /*013a*/ 	.short	(.L_168 - .L_167)
.L_167:
        /*013c*/ 	.word	0x00000008
.L_168:


//--------------------- .nv.info._ZN3cub18CUB_300001_SM_10006detail6reduce28DeviceReduceSingleTileKernelINS2_10policy_hubIfjN4cuda3std3__44plusIfEEE10Policy1000EPfSC_iS9_ffNS7_10__identityEEEvT0_T1_T2_T3_T4_T6_ --------------------------
	.section	.nv.info._ZN3cub18CUB_300001_SM_10006detail6reduce28DeviceReduceSingleTileKernelINS2_10policy_hubIfjN4cuda3std3__44plusIfEEE10Policy1000EPfSC_iS9_ffNS7_10__identityEEEvT0_T1_T2_T3_T4_T6_,"",@"SHT_CUDA_INFO"
	.sectionflags	@""
	.align	4


	//----- nvinfo : EIATTR_CUDA_API_VERSION
	.align		4
        /*0000*/ 	.byte	0x04, 0x37
        /*0002*/ 	.short	(.L_170 - .L_169)
.L_169:
        /*0004*/ 	.word	0x00000082


	//----- nvinfo : EIATTR_KPARAM_INFO
	.align		4
.L_170:
        /*0008*/ 	.byte	0x04, 0x17
        /*000a*/ 	.short	(.L_172 - .L_171)
.L_171:
        /*000c*/ 	.word	0x00000000
        /*0010*/ 	.short	0x0005
        /*0012*/ 	.short	0x001c
        /*0014*/ 	.byte	0x00, 0xf0, 0x05, 0x00


	//----- nvinfo : EIATTR_KPARAM_INFO
	.align		4
.L_172:
        /*0018*/ 	.byte	0x04, 0x17
        /*001a*/ 	.short	(.L_174 - .L_173)
.L_173:
        /*001c*/ 	.word	0x00000000
        /*0020*/ 	.short	0x0004
        /*0022*/ 	.short	0x0018
        /*0024*/ 	.byte	0x00, 0xf0, 0x11, 0x00


	//----- nvinfo : EIATTR_KPARAM_INFO
	.align		4
.L_174:
        /*0028*/ 	.byte	0x04, 0x17
        /*002a*/ 	.short	(.L_176 - .L_175)
.L_175:
        /*002c*/ 	.word	0x00000000
        /*0030*/ 	.short	0x0003
        /*0032*/ 	.short	0x0014
        /*0034*/ 	.byte	0x00, 0xf0, 0x05, 0x00


	//----- nvinfo : EIATTR_KPARAM_INFO
	.align		4
.L_176:
        /*0038*/ 	.byte	0x04, 0x17
        /*003a*/ 	.short	(.L_178 - .L_177)
.L_177:
        /*003c*/ 	.word	0x00000000
        /*0040*/ 	.short	0x0002
        /*0042*/ 	.short	0x0010
        /*0044*/ 	.byte	0x00, 0xf0, 0x11, 0x00


	//----- nvinfo : EIATTR_KPARAM_INFO
	.align		4
.L_178:
        /*0048*/ 	.byte	0x04, 0x17
        /*004a*/ 	.short	(.L_180 - .L_179)
.L_179:
        /*004c*/ 	.word	0x00000000
        /*0050*/ 	.short	0x0001
        /*0052*/ 	.short	0x0008
        /*0054*/ 	.byte	0x00, 0xf5, 0x21, 0x00


	//----- nvinfo : EIATTR_KPARAM_INFO
	.align		4
.L_180:
        /*0058*/ 	.byte	0x04, 0x17
        /*005a*/ 	.short	(.L_182 - .L_181)
.L_181:
        /*005c*/ 	.word	0x00000000
        /*0060*/ 	.short	0x0000
        /*0062*/ 	.short	0x0000
        /*0064*/ 	.byte	0x00, 0xf5, 0x21, 0x00


	//----- nvinfo : EIATTR_SPARSE_MMA_MASK
	.align		4
.L_182:
        /*0068*/ 	.byte	0x03, 0x50
        /*006a*/ 	.short	0x0000


	//----- nvinfo : EIATTR_MAXREG_COUNT
	.align		4
        /*006c*/ 	.byte	0x03, 0x1b
        /*006e*/ 	.short	0x0080


	//----- nvinfo : EIATTR_NUM_BARRIERS
	.align		4
        /*0070*/ 	.byte	0x02, 0x4c
        /*0072*/ 	.byte	0x01
	.zero		1


	//----- nvinfo : EIATTR_MERCURY_ISA_VERSION
	.align		4
        /*0074*/ 	.byte	0x03, 0x5f
        /*0076*/ 	.short	0x0101


	//----- nvinfo : EIATTR_UNUSED_LOAD_BYTE_OFFSET
	.align		4
        /*0078*/ 	.byte	0x04, 0x44
        /*007a*/ 	.short	(.L_184 - .L_183)


	//   ....[0]....
.L_183:
        /*007c*/ 	.word	0x00000b70
        /*0080*/ 	.word	0x0000fff0


	//   ....[1]....
        /*0084*/ 	.word	0x00000f80
        /*0088*/ 	.word	0x0000fff0


	//   ....[2]....
        /*008c*/ 	.word	0x00002010
        /*0090*/ 	.word	0x0000fff0


	//   ....[3]....
        /*0094*/ 	.word	0x00002bb0
        /*0098*/ 	.word	0x0000fff0


	//   ....[4]....
        /*009c*/ 	.word	0x00002fc0
        /*00a0*/ 	.word	0x0000fff0


	//   ....[5]....
        /*00a4*/ 	.word	0x00004140
        /*00a8*/ 	.word	0x0000fff0


	//----- nvinfo : EIATTR_COOP_GROUP_MASK_REGIDS
	.align		4
.L_184:
        /*00ac*/ 	.byte	0x04, 0x29
        /*00ae*/ 	.short	(.L_186 - .L_185)


	//   ....[0]....
.L_185:
        /*00b0*/ 	.word	0xffffffff


	//   ....[1]....
        /*00b4*/ 	.word	0xffffffff


	//   ....[2]....
        /*00b8*/ 	.word	0xffffffff


	//   ....[3]....
        /*00bc*/ 	.word	0xffffffff


	//   ....[4]....
        /*00c0*/ 	.word	0xffffffff


	//   ....[5]....
        /*00c4*/ 	.word	0xffffffff


	//   ....[6]....
        /*00c8*/ 	.word	0xffffffff


	//   ....[7]....
        /*00cc*/ 	.word	0xffffffff


	//   ....[8]....
        /*00d0*/ 	.word	0xffffffff


	//   ....[9]....
        /*00d4*/ 	.word	0xffffffff


	//   ....[10]....
        /*00d8*/ 	.word	0xffffffff


	//   ....[11]....
        /*00dc*/ 	.word	0xffffffff


	//   ....[12]....
        /*00e0*/ 	.word	0xffffffff


	//   ....[13]....
        /*00e4*/ 	.word	0xffffffff


	//   ....[14]....
        /*00e8*/ 	.word	0xffffffff


	//   ....[15]....
        /*00ec*/ 	.word	0xffffffff


	//   ....[16]....
        /*00f0*/ 	.word	0xffffffff


	//   ....[17]....
        /*00f4*/ 	.word	0xffffffff


	//   ....[18]....
        /*00f8*/ 	.word	0xffffffff


	//   ....[19]....
        /*00fc*/ 	.word	0xffffffff


	//   ....[20]....
        /*0100*/ 	.word	0xffffffff


	//   ....[21]....
        /*0104*/ 	.word	0xffffffff


	//   ....[22]....
        /*0108*/ 	.word	0xffffffff


	//   ....[23]....
        /*010c*/ 	.word	0xffffffff


	//   ....[24]....
        /*0110*/ 	.word	0xffffffff


	//   ....[25]....
        /*0114*/ 	.word	0xffffffff


	//   ....[26]....
        /*0118*/ 	.word	0xffffffff


	//   ....[27]....
        /*011c*/ 	.word	0xffffffff


	//   ....[28]....
        /*0120*/ 	.word	0xffffffff


	//   ....[29]....
        /*0124*/ 	.word	0xffffffff


	//----- nvinfo : EIATTR_COOP_GROUP_INSTR_OFFSETS
	.align		4
.L_186:
        /*0128*/ 	.byte	0x04, 0x28
        /*012a*/ 	.short	(.L_188 - .L_187)


	//   ....[0]....
.L_187:
        /*012c*/ 	.word	0x00000980


	//   ....[1]....
        /*0130*/ 	.word	0x000009e0


	//   ....[2]....
        /*0134*/ 	.word	0x00000a50


	//   ....[3]....
        /*0138*/ 	.word	0x00000aa0


	//   ....[4]....
        /*013c*/ 	.word	0x00000ad0


	//   ....[5]....
        /*0140*/ 	.word	0x00000d20


	//   ....[6]....
        /*0144*/ 	.word	0x00000db0


	//   ....[7]....
        /*0148*/ 	.word	0x00000df0


	//   ....[8]....
        /*014c*/ 	.word	0x00000e40


	//   ....[9]....
        /*0150*/ 	.word	0x00000e80


	//   ....[10]....
        /*0154*/ 	.word	0x00001e30


	//   ....[11]....
        /*0158*/ 	.word	0x00001eb0


	//   ....[12]....
        /*015c*/ 	.word	0x00001f00


	//   ....[13]....
        /*0160*/ 	.word	0x00001f40


	//   ....[14]....
        /*0164*/ 	.word	0x00001f70


	//   ....[15]....
        /*0168*/ 	.word	0x000029c0


	//   ....[16]....
        /*016c*/ 	.word	0x00002a20


	//   ....[17]....
        /*0170*/ 	.word	0x00002a90


	//   ....[18]....
        /*0174*/ 	.word	0x00002ae0


	//   ....[19]....
        /*0178*/ 	.word	0x00002b10


	//   ....[20]....
        /*017c*/ 	.word	0x00002d60


	//   ....[21]....
        /*0180*/ 	.word	0x00002de0


	//   ....[22]....
        /*0184*/ 	.word	0x00002e20


	//   ....[23]....
        /*0188*/ 	.word	0x00002e60


	//   ....[24]....
        /*018c*/ 	.word	0x00002ec0


	//   ....[25]....
        /*0190*/ 	.word	0x00003f60


	//   ....[26]....
        /*0194*/ 	.word	0x00003fe0


	//   ....[27]....
        /*0198*/ 	.word	0x00004030


	//   ....[28]....
        /*019c*/ 	.word	0x00004070


	//   ....[29]....
        /*01a0*/ 	.word	0x000040a0


	//----- nvinfo : EIATTR_VRC_CTA_INIT_COUNT
	.align		4
.L_188:
        /*01a4*/ 	.byte	0x02, 0x4a
	.zero		1
	.zero		1


	//----- nvinfo : EIATTR_EXIT_INSTR_OFFSETS
	.align		4
        /*01a8*/ 	.byte	0x04, 0x1c
        /*01aa*/ 	.short	(.L_190 - .L_189)


	//   ....[0]....
.L_189:
        /*01ac*/ 	.word	0x00000080


	//   ....[1]....
        /*01b0*/ 	.word	0x000000c0


	//   ....[2]....
        /*01b4*/ 	.word	0x00004280


	//   ....[3]....
        /*01b8*/ 	.word	0x000042d0


	//----- nvinfo : EIATTR_MAX_THREADS
	.align		4
.L_190:
        /*01bc*/ 	.byte	0x04, 0x05
        /*01be*/ 	.short	(.L_192 - .L_191)
.L_191:
        /*01c0*/ 	.word	0x00000200
        /*01c4*/ 	.word	0x00000001
        /*01c8*/ 	.word	0x00000001


	//----- nvinfo : EIATTR_CRS_STACK_SIZE
	.align		4
.L_192:
        /*01cc*/ 	.byte	0x04, 0x1e
        /*01ce*/ 	.short	(.L_194 - .L_193)
.L_193:
        /*01d0*/ 	.word	0x00000000


	//----- nvinfo : EIATTR_CBANK_PARAM_SIZE
	.align		4
.L_194:
        /*01d4*/ 	.byte	0x03, 0x19
        /*01d6*/ 	.short	0x001d


	//----- nvinfo : EIATTR_PARAM_CBANK
	.align		4
        /*01d8*/ 	.byte	0x04, 0x0a
        /*01da*/ 	.short	(.L_196 - .L_195)
	.align		4
.L_195:
        /*01dc*/ 	.word	index@(.nv.constant0._ZN3cub18CUB_300001_SM_10006detail6reduce28DeviceReduceSingleTileKernelINS2_10policy_hubIfjN4cuda3std3__44plusIfEEE10Policy1000EPfSC_iS9_ffNS7_10__identityEEEvT0_T1_T2_T3_T4_T6_)
        /*01e0*/ 	.short	0x0380
        /*01e2*/ 	.short	0x001d


	//----- nvinfo : EIATTR_SW_WAR
	.align		4
.L_196:
        /*01e4*/ 	.byte	0x04, 0x36
        /*01e6*/ 	.short	(.L_198 - .L_197)
.L_197:
        /*01e8*/ 	.word	0x00000008
.L_198:


//--------------------- .nv.info._ZN3cub18CUB_300001_SM_10006detail6reduce18DeviceReduceKernelINS2_10policy_hubIfjN4cuda3std3__44plusIfEEE10Policy1000EN6thrust24THRUST_300001_SM_1000_NS6detail15normal_iteratorINSD_10device_ptrIfEEEEjS9_f6squareEEvT0_PT3_T1_NS0_13GridEvenShareISN_EET2_T4_ --------------------------
	.section	.nv.info._ZN3cub18CUB_300001_SM_10006detail6reduce18DeviceReduceKernelINS2_10policy_hubIfjN4cuda3std3__44plusIfEEE10Policy1000EN6thrust24THRUST_300001_SM_1000_NS6detail15normal_iteratorINSD_10device_ptrIfEEEEjS9_f6squareEEvT0_PT3_T1_NS0_13GridEvenShareISN_EET2_T4_,"",@"SHT_CUDA_INFO"
	.sectionflags	@""
	.align	4


	//----- nvinfo : EIATTR_CUDA_API_VERSION
	.align		4
        /*0000*/ 	.byte	0x04, 0x37
        /*0002*/ 	.short	(.L_200 - .L_199)
.L_199:
        /*0004*/ 	.word	0x00000082


	//----- nvinfo : EIATTR_KPARAM_INFO
	.align		4
.L_200:
        /*0008*/ 	.byte	0x04, 0x17
        /*000a*/ 	.short	(.L_202 - .L_201)
.L_201:
        /*000c*/ 	.word	0x00000000
        /*0010*/ 	.short	0x0005
        /*0012*/ 	.short	0x003d
        /*0014*/ 	.byte	0x00, 0xf0, 0x05, 0x00


	//----- nvinfo : EIATTR_KPARAM_INFO
	.align		4
.L_202:
        /*0018*/ 	.byte	0x04, 0x17
        /*001a*/ 	.short	(.L_204 - .L_203)
.L_203:
        /*001c*/ 	.word	0x00000000
        /*0020*/ 	.short	0x0004
        /*0022*/ 	.short	0x003c
        /*0024*/ 	.byte	0x00, 0xf0, 0x05, 0x00


	//----- nvinfo : EIATTR_KPARAM_INFO
	.align		4
.L_204:
        /*0028*/ 	.byte	0x04, 0x17
        /*002a*/ 	.short	(.L_206 - .L_205)
.L_205:
        /*002c*/ 	.word	0x00000000
        /*0030*/ 	.short	0x0003
        /*0032*/ 	.short	0x0014
        /*0034*/ 	.byte	0x00, 0xf0, 0xa1, 0x00


	//----- nvinfo : EIATTR_KPARAM_INFO
	.align		4
.L_206:
        /*0038*/ 	.byte	0x04, 0x17
        /*003a*/ 	.short	(.L_208 - .L_207)
.L_207:
        /*003c*/ 	.word	0x00000000
        /*0040*/ 	.short	0x0002
        /*0042*/ 	.short	0x0010
        /*0044*/ 	.byte	0x00, 0xf0, 0x11, 0x00


	//----- nvinfo : EIATTR_KPARAM_INFO
	.align		4
.L_208:
        /*0048*/ 	.byte	0x04, 0x17
        /*004a*/ 	.short	(.L_210 - .L_209)
.L_209:
        /*004c*/ 	.word	0x00000000
        /*0050*/ 	.short	0x0001
        /*0052*/ 	.short	0x0008
        /*0054*/ 	.byte	0x00, 0xf5, 0x21, 0x00


	//----- nvinfo : EIATTR_KPARAM_INFO
	.align		4
.L_210:
        /*0058*/ 	.byte	0x04, 0x17
        /*005a*/ 	.short	(.L_212 - .L_211)
.L_211:
        /*005c*/ 	.word	0x00000000
        /*0060*/ 	.short	0x0000
        /*0062*/ 	.short	0x0000
        /*0064*/ 	.byte	0x00, 0xf0, 0x21, 0x00


	//----- nvinfo : EIATTR_SPARSE_MMA_MASK
	.align		4
.L_212:
        /*0068*/ 	.byte	0x03, 0x50
        /*006a*/ 	.short	0x0000


	//----- nvinfo : EIATTR_MAXREG_COUNT
	.align		4
        /*006c*/ 	.byte	0x03, 0x1b
        /*006e*/ 	.short	0x0080


	//----- nvinfo : EIATTR_NUM_BARRIERS
	.align		4
        /*0070*/ 	.byte	0x02, 0x4c
        /*0072*/ 	.byte	0x01
	.zero		1


	//----- nvinfo : EIATTR_MERCURY_ISA_VERSION
	.align		4
        /*0074*/ 	.byte	0x03, 0x5f
        /*0076*/ 	.short	0x0101


	//----- nvinfo : EIATTR_UNUSED_LOAD_BYTE_OFFSET
	.align		4
        /*0078*/ 	.byte	0x04, 0x44
        /*007a*/ 	.short	(.L_214 - .L_213)


	//   ....[0]....
.L_213:
        /*007c*/ 	.word	0x00000df0
        /*0080*/ 	.word	0x0000fff0


	//   ....[1]....
        /*0084*/ 	.word	0x00001200
        /*0088*/ 	.word	0x0000fff0


	//   ....[2]....
        /*008c*/ 	.word	0x000027c0
        /*0090*/ 	.word	0x0000fff0


	//----- nvinfo : EIATTR_COOP_GROUP_MASK_REGIDS
	.align		4
.L_214:
        /*0094*/ 	.byte	0x04, 0x29
        /*0096*/ 	.short	(.L_216 - .L_215)


	//   ....[0]....
.L_215:
        /*0098*/ 	.word	0xffffffff


	//   ....[1]....
        /*009c*/ 	.word	0xffffffff


	//   ....[2]....
        /*00a0*/ 	.word	0xffffffff


	//   ....[3]....
        /*00a4*/ 	.word	0xffffffff


	//   ....[4]....
        /*00a8*/ 	.word	0xffffffff


	//   ....[5]....
        /*00ac*/ 	.word	0xffffffff


	//   ....[6]....
        /*00b0*/ 	.word	0xffffffff


	//   ....[7]....
        /*00b4*/ 	.word	0xffffffff


	//   ....[8]....
        /*00b8*/ 	.word	0xffffffff


	//   ....[9]....
        /*00bc*/ 	.word	0xffffffff


	//   ....[10]....
        /*00c0*/ 	.word	0xffffffff


	//   ....[11]....
        /*00c4*/ 	.word	0xffffffff


	//   ....[12]....
        /*00c8*/ 	.word	0xffffffff


	//   ....[13]....
        /*00cc*/ 	.word	0xffffffff


	//   ....[14]....
        /*00d0*/ 	.word	0xffffffff


	//----- nvinfo : EIATTR_COOP_GROUP_INSTR_OFFSETS
	.align		4
.L_216:
        /*00d4*/ 	.byte	0x04, 0x28
        /*00d6*/ 	.short	(.L_218 - .L_217)


	//   ....[0]....
.L_217:
        /*00d8*/ 	.word	0x00000c00


	//   ....[1]....
        /*00dc*/ 	.word	0x00000c60


	//   ....[2]....
        /*00e0*/ 	.word	0x00000cd0


	//   ....[3]....
        /*00e4*/ 	.word	0x00000d20


	//   ....[4]....
        /*00e8*/ 	.word	0x00000d50


	//   ....[5]....
        /*00ec*/ 	.word	0x00000fa0


	//   ....[6]....
        /*00f0*/ 	.word	0x00001030


	//   ....[7]....
        /*00f4*/ 	.word	0x00001080


	//   ....[8]....
        /*00f8*/ 	.word	0x000010c0


	//   ....[9]....
        /*00fc*/ 	.word	0x00001100


	//   ....[10]....
        /*0100*/ 	.word	0x000025d0


	//   ....[11]....
        /*0104*/ 	.word	0x00002660


	//   ....[12]....
        /*0108*/ 	.word	0x000026b0


	//   ....[13]....
        /*010c*/ 	.word	0x000026f0


	//   ....[14]....
        /*0110*/ 	.word	0x00002720


	//----- nvinfo : EIATTR_VRC_CTA_INIT_COUNT
	.align		4
.L_218:
        /*0114*/ 	.byte	0x02, 0x4a
	.zero		1
	.zero		1


	//----- nvinfo : EIATTR_EXIT_INSTR_OFFSETS
	.align		4
        /*0118*/ 	.byte	0x04, 0x1c
        /*011a*/ 	.short	(.L_220 - .L_219)


	//   ....[0]....
.L_219:
        /*011c*/ 	.word	0x00002900


	//   ....[1]....
        /*0120*/ 	.word	0x00002940


	//----- nvinfo : EIATTR_MAX_THREADS
	.align		4
.L_220:
        /*0124*/ 	.byte	0x04, 0x05
        /*0126*/ 	.short	(.L_222 - .L_221)
.L_221:
        /*0128*/ 	.word	0x00000200
        /*012c*/ 	.word	0x00000001
        /*0130*/ 	.word	0x00000001


	//----- nvinfo : EIATTR_CRS_STACK_SIZE
	.align		4
.L_222:
        /*0134*/ 	.byte	0x04, 0x1e
        /*0136*/ 	.short	(.L_224 - .L_223)
.L_223:
        /*0138*/ 	.word	0x00000000


	//----- nvinfo : EIATTR_CBANK_PARAM_SIZE
	.align		4
.L_224:
        /*013c*/ 	.byte	0x03, 0x19
        /*013e*/ 	.short	0x003e


	//----- nvinfo : EIATTR_PARAM_CBANK
	.align		4
        /*0140*/ 	.byte	0x04, 0x0a
        /*0142*/ 	.short	(.L_226 - .L_225)
	.align		4
.L_225:
        /*0144*/ 	.word	index@(.nv.constant0._ZN3cub18CUB_300001_SM_10006detail6reduce18DeviceReduceKernelINS2_10policy_hubIfjN4cuda3std3__44plusIfEEE10Policy1000EN6thrust24THRUST_300001_SM_1000_NS6detail15normal_iteratorINSD_10device_ptrIfEEEEjS9_f6squareEEvT0_PT3_T1_NS0_13GridEvenShareISN_EET2_T4_)
        /*0148*/ 	.short	0x0380
        /*014a*/ 	.short	0x003e


	//----- nvinfo : EIATTR_SW_WAR
	.align		4
.L_226:
        /*014c*/ 	.byte	0x04, 0x36
        /*014e*/ 	.short	(.L_228 - .L_227)
.L_227:
        /*0150*/ 	.word	0x00000008
.L_228:


//--------------------- .nv.info._ZN3cub18CUB_300001_SM_10006detail6reduce28DeviceReduceSingleTileKernelINS2_10policy_hubIfjN4cuda3std3__44plusIfEEE10Policy1000EN6thrust24THRUST_300001_SM_1000_NS6detail15normal_iteratorINSD_10device_ptrIfEEEEPfjS9_ff6squareEEvT0_T1_T2_T3_T4_T6_ --------------------------
	.section	.nv.info._ZN3cub18CUB_300001_SM_10006detail6reduce28DeviceReduceSingleTileKernelINS2_10policy_hubIfjN4cuda3std3__44plusIfEEE10Policy1000EN6thrust24THRUST_300001_SM_1000_NS6detail15normal_iteratorINSD_10device_ptrIfEEEEPfjS9_ff6squareEEvT0_T1_T2_T3_T4_T6_,"",@"SHT_CUDA_INFO"
	.sectionflags	@""
	.align	4


	//----- nvinfo : EIATTR_CUDA_API_VERSION
	.align		4
        /*0000*/ 	.byte	0x04, 0x37
        /*0002*/ 	.short	(.L_230 - .L_229)
.L_229:
        /*0004*/ 	.word	0x00000082


	//----- nvinfo : EIATTR_KPARAM_INFO
	.align		4
.L_230:
        /*0008*/ 	.byte	0x04, 0x17
        /*000a*/ 	.short	(.L_232 - .L_231)
.L_231:
        /*000c*/ 	.word	0x00000000
        /*0010*/ 	.short	0x0005
        /*0012*/ 	.short	0x001c
        /*0014*/ 	.byte	0x00, 0xf0, 0x05, 0x00


	//----- nvinfo : EIATTR_KPARAM_INFO
	.align		4
.L_232:
        /*0018*/ 	.byte	0x04, 0x17
        /*001a*/ 	.short	(.L_234 - .L_233)
.L_233:
        /*001c*/ 	.word	0x00000000
        /*0020*/ 	.short	0x0004
        /*0022*/ 	.short	0x0018
        /*0024*/ 	.byte	0x00, 0xf0, 0x11, 0x00


	//----- nvinfo : EIATTR_KPARAM_INFO
	.align		4
.L_234:
        /*0028*/ 	.byte	0x04, 0x17
        /*002a*/ 	.short	(.L_236 - .L_235)
.L_235:
        /*002c*/ 	.word	0x00000000
        /*0030*/ 	.short	0x0003
        /*0032*/ 	.short	0x0014
        /*0034*/ 	.byte	0x00, 0xf0, 0x05, 0x00


	//----- nvinfo : EIATTR_KPARAM_INFO
	.align		4
.L_236:
        /*0038*/ 	.byte	0x04, 0x17
        /*003a*/ 	.short	(.L_238 - .L_237)
.L_237:
        /*003c*/ 	.word	0x00000000
        /*0040*/ 	.short	0x0002
        /*0042*/ 	.short	0x0010
        /*0044*/ 	.byte	0x00, 0xf0, 0x11, 0x00


	//----- nvinfo : EIATTR_KPARAM_INFO
	.align		4
.L_238:
        /*0048*/ 	.byte	0x04, 0x17
        /*004a*/ 	.short	(.L_240 - .L_239)
.L_239:
        /*004c*/ 	.word	0x00000000
        /*0050*/ 	.short	0x0001
        /*0052*/ 	.short	0x0008
        /*0054*/ 	.byte	0x00, 0xf5, 0x21, 0x00


	//----- nvinfo : EIATTR_KPARAM_INFO
	.align		4
.L_240:
        /*0058*/ 	.byte	0x04, 0x17
        /*005a*/ 	.short	(.L_242 - .L_241)
.L_241:
        /*005c*/ 	.word	0x00000000
        /*0060*/ 	.short	0x0000
        /*0062*/ 	.short	0x0000
        /*0064*/ 	.byte	0x00, 0xf0, 0x21, 0x00


	//----- nvinfo : EIATTR_SPARSE_MMA_MASK
	.align		4
.L_242:
        /*0068*/ 	.byte	0x03, 0x50
        /*006a*/ 	.short	0x0000


	//----- nvinfo : EIATTR_MAXREG_COUNT
	.align		4
        /*006c*/ 	.byte	0x03, 0x1b
        /*006e*/ 	.short	0x0080


	//----- nvinfo : EIATTR_NUM_BARRIERS
	.align		4
        /*0070*/ 	.byte	0x02, 0x4c
        /*0072*/ 	.byte	0x01
	.zero		1


	//----- nvinfo : EIATTR_MERCURY_ISA_VERSION
	.align		4
        /*0074*/ 	.byte	0x03, 0x5f
        /*0076*/ 	.short	0x0101


	//----- nvinfo : EIATTR_UNUSED_LOAD_BYTE_OFFSET
	.align		4
        /*0078*/ 	.byte	0x04, 0x44
        /*007a*/ 	.short	(.L_244 - .L_243)


	//   ....[0]....
.L_243:
        /*007c*/ 	.word	0x00000b10
        /*0080*/ 	.word	0x0000fff0


	//   ....[1]....
        /*0084*/ 	.word	0x00000f20
        /*0088*/ 	.word	0x0000fff0


	//   ....[2]....
        /*008c*/ 	.word	0x00002370
        /*0090*/ 	.word	0x0000fff0


	//----- nvinfo : EIATTR_COOP_GROUP_MASK_REGIDS
	.align		4
.L_244:
        /*0094*/ 	.byte	0x04, 0x29
        /*0096*/ 	.short	(.L_246 - .L_245)


	//   ....[0]....
.L_245:
        /*0098*/ 	.word	0xffffffff


	//   ....[1]....
        /*009c*/ 	.word	0xffffffff


	//   ....[2]....
        /*00a0*/ 	.word	0xffffffff


	//   ....[3]....
        /*00a4*/ 	.word	0xffffffff


	//   ....[4]....
        /*00a8*/ 	.word	0xffffffff


	//   ....[5]....
        /*00ac*/ 	.word	0xffffffff


	//   ....[6]....
        /*00b0*/ 	.word	0xffffffff


	//   ....[7]....
        /*00b4*/ 	.word	0xffffffff


	//   ....[8]....
        /*00b8*/ 	.word	0xffffffff


	//   ....[9]....
        /*00bc*/ 	.word	0xffffffff


	//   ....[10]....
        /*00c0*/ 	.word	0xffffffff


	//   ....[11]....
        /*00c4*/ 	.word	0xffffffff


	//   ....[12]....
        /*00c8*/ 	.word	0xffffffff


	//   ....[13]....
        /*00cc*/ 	.word	0xffffffff


	//   ....[14]....
        /*00d0*/ 	.word	0xffffffff


	//----- nvinfo : EIATTR_COOP_GROUP_INSTR_OFFSETS
	.align		4
.L_246:
        /*00d4*/ 	.byte	0x04, 0x28
        /*00d6*/ 	.short	(.L_248 - .L_247)


	//   ....[0]....
.L_247:
        /*00d8*/ 	.word	0x00000920


	//   ....[1]....
        /*00dc*/ 	.word	0x00000980


	//   ....[2]....
        /*00e0*/ 	.word	0x000009f0


	//   ....[3]....
        /*00e4*/ 	.word	0x00000a40


	//   ....[4]....
        /*00e8*/ 	.word	0x00000a70


	//   ....[5]....
        /*00ec*/ 	.word	0x00000cc0


	//   ....[6]....
        /*00f0*/ 	.word	0x00000d50


	//   ....[7]....
        /*00f4*/ 	.word	0x00000d90


	//   ....[8]....
        /*00f8*/ 	.word	0x00000de0


	//   ....[9]....
        /*00fc*/ 	.word	0x00000e20


	//   ....[10]....
        /*0100*/ 	.word	0x00002190


	//   ....[11]....
        /*0104*/ 	.word	0x00002210


	//   ....[12]....
        /*0108*/ 	.word	0x00002260


	//   ....[13]....
        /*010c*/ 	.word	0x000022a0


	//   ....[14]....
        /*0110*/ 	.word	0x000022d0


	//----- nvinfo : EIATTR_VRC_CTA_INIT_COUNT
	.align		4
.L_248:
        /*0114*/ 	.byte	0x02, 0x4a
	.zero		1
	.zero		1


	//----- nvinfo : EIATTR_EXIT_INSTR_OFFSETS
	.align		4
        /*0118*/ 	.byte	0x04, 0x1c
        /*011a*/ 	.short	(.L_250 - .L_249)


	//   ....[0]....
.L_249:
        /*011c*/ 	.word	0x00000080


	//   ....[1]....
        /*0120*/ 	.word	0x000000c0


	//   ....[2]....
        /*0124*/ 	.word	0x000024b0


	//   ....[3]....
        /*0128*/ 	.word	0x00002500


	//----- nvinfo : EIATTR_MAX_THREADS
	.align		4
.L_250:
        /*012c*/ 	.byte	0x04, 0x05
        /*012e*/ 	.short	(.L_252 - .L_251)
.L_251:
        /*0130*/ 	.word	0x00000200
        /*0134*/ 	.word	0x00000001
        /*0138*/ 	.word	0x00000001


	//----- nvinfo : EIATTR_CRS_STACK_SIZE
	.align		4
.L_252:
        /*013c*/ 	.byte	0x04, 0x1e
        /*013e*/ 	.short	(.L_254 - .L_253)
.L_253:
        /*0140*/ 	.word	0x00000000


	//----- nvinfo : EIATTR_CBANK_PARAM_SIZE
	.align		4
.L_254:
        /*0144*/ 	.byte	0x03, 0x19
        /*0146*/ 	.short	0x001d


	//----- nvinfo : EIATTR_PARAM_CBANK
	.align		4
        /*0148*/ 	.byte	0x04, 0x0a
        /*014a*/ 	.short	(.L_256 - .L_255)
	.align		4
.L_255:
        /*014c*/ 	.word	index@(.nv.constant0._ZN3cub18CUB_300001_SM_10006detail6reduce28DeviceReduceSingleTileKernelINS2_10policy_hubIfjN4cuda3std3__44plusIfEEE10Policy1000EN6thrust24THRUST_300001_SM_1000_NS6detail15normal_iteratorINSD_10device_ptrIfEEEEPfjS9_ff6squareEEvT0_T1_T2_T3_T4_T6_)
        /*0150*/ 	.short	0x0380
        /*0152*/ 	.short	0x001d


	//----- nvinfo : EIATTR_SW_WAR
	.align		4
.L_256:
        /*0154*/ 	.byte	0x04, 0x36
        /*0156*/ 	.short	(.L_258 - .L_257)
.L_257:
        /*0158*/ 	.word	0x00000008
.L_258:


//--------------------- .nv.info._ZN3cub18CUB_300001_SM_10006detail11EmptyKernelIvEEvv --------------------------
	.section	.nv.info._ZN3cub18CUB_300001_SM_10006detail11EmptyKernelIvEEvv,"",@"SHT_CUDA_INFO"
	.sectionflags	@""
	.align	4


	//----- nvinfo : EIATTR_CUDA_API_VERSION
	.align		4
        /*0000*/ 	.byte	0x04, 0x37
        /*0002*/ 	.short	(.L_260 - .L_259)
.L_259:
        /*0004*/ 	.word	0x00000082


	//----- nvinfo : EIATTR_SPARSE_MMA_MASK
	.align		4
.L_260:
        /*0008*/ 	.byte	0x03, 0x50
        /*000a*/ 	.short	0x0000


	//----- nvinfo : EIATTR_MAXREG_COUNT
	.align		4
        /*000c*/ 	.byte	0x03, 0x1b
        /*000e*/ 	.short	0x00ff


	//----- nvinfo : EIATTR_MERCURY_ISA_VERSION
	.align		4
        /*0010*/ 	.byte	0x03, 0x5f
        /*0012*/ 	.short	0x0101


	//----- nvinfo : EIATTR_VRC_CTA_INIT_COUNT
	.align		4
        /*0014*/ 	.byte	0x02, 0x4a
	.zero		1
	.zero		1


	//----- nvinfo : EIATTR_EXIT_INSTR_OFFSETS
	.align		4
        /*0018*/ 	.byte	0x04, 0x1c
        /*001a*/ 	.short	(.L_262 - .L_261)


	//   ....[0]....
.L_261:
        /*001c*/ 	.word	0x00000010


	//----- nvinfo : EIATTR_SW_WAR
	.align		4
.L_262:
        /*0020*/ 	.byte	0x04, 0x36
        /*0022*/ 	.short	(.L_264 - .L_263)
.L_263:
        /*0024*/ 	.word	0x00000008
.L_264:


//--------------------- .nv.callgraph             --------------------------
	.section	.nv.callgraph,"",@"SHT_CUDA_CALLGRAPH"
	.align	4
	.sectionentsize	8
	.align		4
        /*0000*/ 	.word	0x00000000
	.align		4
        /*0004*/ 	.word	0xffffffff
	.align		4
        /*0008*/ 	.word	0x00000000
	.align		4
        /*000c*/ 	.word	0xfffffffe
	.align		4
        /*0010*/ 	.word	0x00000000
	.align		4
        /*0014*/ 	.word	0xfffffffd
	.align		4
        /*0018*/ 	.word	0x00000000
	.align		4
        /*001c*/ 	.word	0xfffffffc


//--------------------- .nv.constant4             --------------------------
	.section	.nv.constant4,"a",@progbits
	.align	8
	.align		8
.nv.constant4:
        /*0000*/ 	.dword	_ZN34_INTERNAL_a277c93d_4_k_cu_9a01f6a34cuda3std3__45__cpo5beginE
	.align		8
        /*0008*/ 	.dword	_ZN34_INTERNAL_a277c93d_4_k_cu_9a01f6a34cuda3std3__45__cpo3endE
	.align		8
        /*0010*/ 	.dword	_ZN34_INTERNAL_a277c93d_4_k_cu_9a01f6a34cuda3std3__45__cpo6cbeginE
	.align		8
        /*0018*/ 	.dword	_ZN34_INTERNAL_a277c93d_4_k_cu_9a01f6a34cuda3std3__45__cpo4cendE
	.align		8
        /*0020*/ 	.dword	_ZN34_INTERNAL_a277c93d_4_k_cu_9a01f6a34cuda3std3__45__cpo6rbeginE
	.align		8
        /*0028*/ 	.dword	_ZN34_INTERNAL_a277c93d_4_k_cu_9a01f6a34cuda3std3__45__cpo4rendE
	.align		8
        /*0030*/ 	.dword	_ZN34_INTERNAL_a277c93d_4_k_cu_9a01f6a34cuda3std3__45__cpo7crbeginE
	.align		8
        /*0038*/ 	.dword	_ZN34_INTERNAL_a277c93d_4_k_cu_9a01f6a34cuda3std3__45__cpo5crendE
	.align		8
        /*0040*/ 	.dword	_ZN34_INTERNAL_a277c93d_4_k_cu_9a01f6a34cuda3std3__436_GLOBAL__N__a277c93d_4_k_cu_9a01f6a36ignoreE
	.align		8
        /*0048*/ 	.dword	_ZN34_INTERNAL_a277c93d_4_k_cu_9a01f6a34cuda3std3__419piecewise_constructE
	.align		8
        /*0050*/ 	.dword	_ZN34_INTERNAL_a277c93d_4_k_cu_9a01f6a34cuda3std3__48in_placeE
	.align		8
        /*0058*/ 	.dword	_ZN34_INTERNAL_a277c93d_4_k_cu_9a01f6a34cuda3std3__420unreachable_sentinelE
	.align		8
        /*0060*/ 	.dword	_ZN34_INTERNAL_a277c93d_4_k_cu_9a01f6a34cuda3std3__47nulloptE
	.align		8
        /*0068*/ 	.dword	_ZN34_INTERNAL_a277c93d_4_k_cu_9a01f6a34cuda3std3__48unexpectE
	.align		8
        /*0070*/ 	.dword	_ZN34_INTERNAL_a277c93d_4_k_cu_9a01f6a34cuda3std6ranges3__45__cpo4swapE
	.align		8
        /*0078*/ 	.dword	_ZN34_INTERNAL_a277c93d_4_k_cu_9a01f6a34cuda3std6ranges3__45__cpo9iter_moveE
	.align		8
        /*0080*/ 	.dword	_ZN34_INTERNAL_a277c93d_4_k_cu_9a01f6a34cuda3std6ranges3__45__cpo5beginE
	.align		8
        /*0088*/ 	.dword	_ZN34_INTERNAL_a277c93d_4_k_cu_9a01f6a34cuda3std6ranges3__45__cpo3endE
	.align		8
        /*0090*/ 	.dword	_ZN34_INTERNAL_a277c93d_4_k_cu_9a01f6a34cuda3std6ranges3__45__cpo6cbeginE
	.align		8
        /*0098*/ 	.dword	_ZN34_INTERNAL_a277c93d_4_k_cu_9a01f6a34cuda3std6ranges3__45__cpo4cendE
	.align		8
        /*00a0*/ 	.dword	_ZN34_INTERNAL_a277c93d_4_k_cu_9a01f6a34cuda3std6ranges3__45__cpo7advanceE
	.align		8
        /*00a8*/ 	.dword	_ZN34_INTERNAL_a277c93d_4_k_cu_9a01f6a34cuda3std6ranges3__45__cpo9iter_swapE
	.align		8
        /*00b0*/ 	.dword	_ZN34_INTERNAL_a277c93d_4_k_cu_9a01f6a34cuda3std6ranges3__45__cpo4nextE
	.align		8
        /*00b8*/ 	.dword	_ZN34_INTERNAL_a277c93d_4_k_cu_9a01f6a34cuda3std6ranges3__45__cpo4prevE
	.align		8
        /*00c0*/ 	.dword	_ZN34_INTERNAL_a277c93d_4_k_cu_9a01f6a34cuda3std6ranges3__45__cpo4dataE
	.align		8
        /*00c8*/ 	.dword	_ZN34_INTERNAL_a277c93d_4_k_cu_9a01f6a34cuda3std6ranges3__45__cpo5cdataE
	.align		8
        /*00d0*/ 	.dword	_ZN34_INTERNAL_a277c93d_4_k_cu_9a01f6a34cuda3std6ranges3__45__cpo4sizeE
	.align		8
        /*00d8*/ 	.dword	_ZN34_INTERNAL_a277c93d_4_k_cu_9a01f6a34cuda3std6ranges3__45__cpo5ssizeE
	.align		8
        /*00e0*/ 	.dword	_ZN34_INTERNAL_a277c93d_4_k_cu_9a01f6a34cuda3std6ranges3__45__cpo8distanceE
	.align		8
        /*00e8*/ 	.dword	_ZN34_INTERNAL_a277c93d_4_k_cu_9a01f6a36thrust24THRUST_300001_SM_1000_NS8cuda_cub3parE
	.align		8
        /*00f0*/ 	.dword	_ZN34_INTERNAL_a277c93d_4_k_cu_9a01f6a36thrust24THRUST_300001_SM_1000_NS8cuda_cub10par_nosyncE
	.align		8
        /*00f8*/ 	.dword	_ZN34_INTERNAL_a277c93d_4_k_cu_9a01f6a36thrust24THRUST_300001_SM_1000_NS6system6detail10sequential3seqE
	.align		8
        /*0100*/ 	.dword	_ZN34_INTERNAL_a277c93d_4_k_cu_9a01f6a36thrust24THRUST_300001_SM_1000_NS12placeholders2_1E
	.align		8
        /*0108*/ 	.dword	_ZN34_INTERNAL_a277c93d_4_k_cu_9a01f6a36thrust24THRUST_300001_SM_1000_NS12placeholders2_2E
	.align		8
        /*0110*/ 	.dword	_ZN34_INTERNAL_a277c93d_4_k_cu_9a01f6a36thrust24THRUST_300001_SM_1000_NS12placeholders2_3E
	.align		8
        /*0118*/ 	.dword	_ZN34_INTERNAL_a277c93d_4_k_cu_9a01f6a36thrust24THRUST_300001_SM_1000_NS12placeholders2_4E
	.align		8
        /*0120*/ 	.dword	_ZN34_INTERNAL_a277c93d_4_k_cu_9a01f6a36thrust24THRUST_300001_SM_1000_NS12placeholders2_5E
	.align		8
        /*0128*/ 	.dword	_ZN34_INTERNAL_a277c93d_4_k_cu_9a01f6a36thrust24THRUST_300001_SM_1000_NS12placeholders2_6E
	.align		8
        /*0130*/ 	.dword	_ZN34_INTERNAL_a277c93d_4_k_cu_9a01f6a36thrust24THRUST_300001_SM_1000_NS12placeholders2_7E
	.align		8
        /*0138*/ 	.dword	_ZN34_INTERNAL_a277c93d_4_k_cu_9a01f6a36thrust24THRUST_300001_SM_1000_NS12placeholders2_8E
	.align		8
        /*0140*/ 	.dword	_ZN34_INTERNAL_a277c93d_4_k_cu_9a01f6a36thrust24THRUST_300001_SM_1000_NS12placeholders2_9E
	.align		8
        /*0148*/ 	.dword	_ZN34_INTERNAL_a277c93d_4_k_cu_9a01f6a36thrust24THRUST_300001_SM_1000_NS12placeholders3_10E
	.align		8
        /*0150*/ 	.dword	_ZN34_INTERNAL_a277c93d_4_k_cu_9a01f6a36thrust24THRUST_300001_SM_1000_NS3seqE


//--------------------- .text._ZN3cub18CUB_300001_SM_10006detail6reduce28DeviceReduceSingleTileKernelINS2_10policy_hubIfyN4cuda3std3__44plusIfEEE10Policy1000EPfSC_iS9_ffNS7_10__identityEEEvT0_T1_T2_T3_T4_T6_ --------------------------
	.section	.text._ZN3cub18CUB_300001_SM_10006detail6reduce28DeviceReduceSingleTileKernelINS2_10policy_hubIfyN4cuda3std3__44plusIfEEE10Policy1000EPfSC_iS9_ffNS7_10__identityEEEvT0_T1_T2_T3_T4_T6_,"ax",@progbits
	.align	128
        .global         _ZN3cub18CUB_300001_SM_10006detail6reduce28DeviceReduceSingleTileKernelINS2_10policy_hubIfyN4cuda3std3__44plusIfEEE10Policy1000EPfSC_iS9_ffNS7_10__identityEEEvT0_T1_T2_T3_T4_T6_
        .type           _ZN3cub18CUB_300001_SM_10006detail6reduce28DeviceReduceSingleTileKernelINS2_10policy_hubIfyN4cuda3std3__44plusIfEEE10Policy1000EPfSC_iS9_ffNS7_10__identityEEEvT0_T1_T2_T3_T4_T6_,@function
        .size           _ZN3cub18CUB_300001_SM_10006detail6reduce28DeviceReduceSingleTileKernelINS2_10policy_hubIfyN4cuda3std3__44plusIfEEE10Policy1000EPfSC_iS9_ffNS7_10__identityEEEvT0_T1_T2_T3_T4_T6_,(.L_x_236 - _ZN3cub18CUB_300001_SM_10006detail6reduce28DeviceReduceSingleTileKernelINS2_10policy_hubIfyN4cuda3std3__44plusIfEEE10Policy1000EPfSC_iS9_ffNS7_10__identityEEEvT0_T1_T2_T3_T4_T6_)
        .other          _ZN3cub18CUB_300001_SM_10006detail6reduce28DeviceReduceSingleTileKernelINS2_10policy_hubIfyN4cuda3std3__44plusIfEEE10Policy1000EPfSC_iS9_ffNS7_10__identityEEEvT0_T1_T2_T3_T4_T6_,@"STO_CUDA_ENTRY STV_DEFAULT"
_ZN3cub18CUB_300001_SM_10006detail6reduce28DeviceReduceSingleTileKernelINS2_10policy_hubIfyN4cuda3std3__44plusIfEEE10Policy1000EPfSC_iS9_ffNS7_10__identityEEEvT0_T1_T2_T3_T4_T6_:
.text._ZN3cub18CUB_300001_SM_10006detail6reduce28DeviceReduceSingleTileKernelINS2_10policy_hubIfyN4cuda3std3__44plusIfEEE10Policy1000EPfSC_iS9_ffNS7_10__identityEEEvT0_T1_T2_T3_T4_T6_:
[----:B------:R-:W-:Y:S01]  /*0000*/  LDC R1, c[0x0][0x37c] ;  /* 0x0000df00ff017b82 */ /* 0x000fe20000000800 */
[----:B------:R-:W0:Y:S01]  /*0010*/  LDCU UR4, c[0x0][0x390] ;  /* 0x00007200ff0477ac */ /* 0x000e220008000800 */
[----:B------:R-:W1:Y:S01]  /*0020*/  LDCU.64 UR6, c[0x0][0x358] ;  /* 0x00006b00ff0677ac */ /* 0x000e620008000a00 */
[----:B0-----:R-:W-:-:S04]  /*0030*/  MOV R20, UR4 ;  /* 0x0000000400147c02 */ /* 0x001fc80008000f00 */
[----:B------:R-:W-:-:S13]  /*0040*/  ISETP.NE.AND P0, PT, R20, RZ, PT ;  /* 0x000000ff1400720c */ /* 0x000fda0003f05270 */
[----:B-1----:R-:W-:Y:S05]  /*0050*/  @P0 BRA `(.L_x_0) ;  /* 0x00000000001c0947 */ /* 0x002fea0003800000 */
[----:B------:R-:W0:Y:S02]  /*0060*/  S2R R0, SR_TID.X ;  /* 0x0000000000007919 */ /* 0x000e240000002100 */
[----:B0-----:R-:W-:-:S13]  /*0070*/  ISETP.NE.AND P0, PT, R0, RZ, PT ;  /* 0x000000ff0000720c */ /* 0x001fda0003f05270 */
[----:B------:R-:W-:Y:S05]  /*0080*/  @P0 EXIT ;  /* 0x000000000000094d */ /* 0x000fea0003800000 */
[----:B------:R-:W0:Y:S08]  /*0090*/  LDC R5, c[0x0][0x398] ;  /* 0x0000e600ff057b82 */ /* 0x000e300000000800 */
[----:B------:R-:W0:Y:S02]  /*00a0*/  LDC.64 R2, c[0x0][0x388] ;  /* 0x0000e200ff027b82 */ /* 0x000e240000000a00 */
[----:B0-----:R-:W-:Y:S01]  /*00b0*/  STG.E desc[UR6][R2.64], R5 ;  /* 0x0000000502007986 */ /* 0x001fe2000c101906 */
[----:B------:R-:W-:Y:S05]  /*00c0*/  EXIT ;  /* 0x000000000000794d */ /* 0x000fea0003800000 */
.L_x_0:
[----:B------:R-:W0:Y:S01]  /*00d0*/  LDCU UR4, c[0x0][0x380] ;  /* 0x00007000ff0477ac */ /* 0x000e220008000800 */
[----:B------:R-:W-:Y:S01]  /*00e0*/  BSSY.RECONVERGENT B0, `(.L_x_1) ;  /* 0x00003ca000007945 */ /* 0x000fe20003800200 */
[----:B0-----:R-:W-:-:S09]  /*00f0*/  ULOP3.LUT UP0, URZ, UR4, 0xf, URZ, 0xc0, !UPT ;  /* 0x0000000f04ff7892 */ /* 0x001fd2000f80c0ff */
[----:B------:R-:W-:Y:S05]  /*0100*/  BRA.U UP0, `(.L_x_2) ;  /* 0x0000001d00607547 */ /* 0x000fea000b800000 */
[----:B------:R-:W-:-:S13]  /*0110*/  ISETP.GT.AND P0, PT, R20, 0xfff, PT ;  /* 0x00000fff1400780c */ /* 0x000fda0003f04270 */
[----:B------:R-:W-:Y:S05]  /*0120*/  @P0 BRA `(.L_x_3) ;  /* 0x0000000c00a80947 */ /* 0x000fea0003800000 */
[----:B------:R-:W0:Y:S01]  /*0130*/  S2R R9, SR_TID.X ;  /* 0x0000000000097919 */ /* 0x000e220000002100 */
[----:B------:R-:W-:Y:S01]  /*0140*/  BSSY.RECONVERGENT B1, `(.L_x_4) ;  /* 0x0000009000017945 */ /* 0x000fe20003800200 */
[----:B------:R-:W-:Y:S01]  /*0150*/  HFMA2 R0, -RZ, RZ, 0, 0 ;  /* 0x00000000ff007431 */ /* 0x000fe200000001ff */
[----:B0-----:R-:W-:Y:S02]  /*0160*/  ISETP.GE.AND P0, PT, R9, R20, PT ;  /* 0x000000140900720c */ /* 0x001fe40003f06270 */
[----:B------:R-:W-:-:S11]  /*0170*/  MOV R11, R9 ;  /* 0x00000009000b7202 */ /* 0x000fd60000000f00 */
[----:B------:R-:W-:Y:S05]  /*0180*/  @P0 BRA `(.L_x_5) ;  /* 0x0000000000100947 */ /* 0x000fea0003800000 */
[----:B------:R-:W0:Y:S02]  /*0190*/  LDC.64 R2, c[0x0][0x380] ;  /* 0x0000e000ff027b82 */ /* 0x000e240000000a00 */
[----:B0-----:R-:W-:-:S05]  /*01a0*/  IMAD.WIDE.U32 R2, R9, 0x4, R2 ;  /* 0x0000000409027825 */ /* 0x001fca00078e0002 */
[----:B------:R0:W5:Y:S01]  /*01b0*/  LDG.E.CONSTANT R0, desc[UR6][R2.64] ;  /* 0x0000000602007981 */ /* 0x000162000c1e9900 */
[----:B------:R-:W-:-:S07]  /*01c0*/  IADD3 R11, PT, PT, R9, 0x100, RZ ;  /* 0x00000100090b7810 */ /* 0x000fce0007ffe0ff */
.L_x_5:
[----:B------:R-:W-:Y:S05]  /*01d0*/  BSYNC.RECONVERGENT B1 ;  /* 0x0000000000017941 */ /* 0x000fea0003800200 */
.L_x_4:
[----:B------:R-:W-:Y:S01]  /*01e0*/  ISETP.GE.AND P0, PT, R11, R20, PT ;  /* 0x000000140b00720c */ /* 0x000fe20003f06270 */
[----:B------:R-:W-:-:S12]  /*01f0*/  BSSY.RECONVERGENT B1, `(.L_x_6) ;  /* 0x0000074000017945 */ /* 0x000fd80003800200 */
[----:B------:R-:W-:Y:S05]  /*0200*/  @P0 BRA `(.L_x_7) ;  /* 0x0000000400c80947 */ /* 0x000fea0003800000 */
[----:B0-----:R-:W-:Y:S01]  /*0210*/  LOP3.LUT R3, RZ, R11, RZ, 0x33, !PT ;  /* 0x0000000bff037212 */ /* 0x001fe200078e33ff */
[----:B------:R-:W-:Y:S03]  /*0220*/  BSSY.RECONVERGENT B2, `(.L_x_8) ;  /* 0x0000015000027945 */ /* 0x000fe60003800200 */
[----:B------:R-:W-:-:S04]  /*0230*/  IADD3 R4, PT, PT, R3, R20, RZ ;  /* 0x0000001403047210 */ /* 0x000fc80007ffe0ff */
[C---:B------:R-:W-:Y:S02]  /*0240*/  LOP3.LUT R2, R4.reuse, 0x300, RZ, 0xc0, !PT ;  /* 0x0000030004027812 */ /* 0x040fe400078ec0ff */
[----:B------:R-:W-:Y:S02]  /*0250*/  ISETP.GE.U32.AND P1, PT, R4, 0x300, PT ;  /* 0x000003000400780c */ /* 0x000fe40003f26070 */
[----:B------:R-:W-:-:S13]  /*0260*/  ISETP.NE.AND P0, PT, R2, 0x300, PT ;  /* 0x000003000200780c */ /* 0x000fda0003f05270 */
[----:B------:R-:W-:Y:S05]  /*0270*/  @!P0 BRA `(.L_x_9) ;  /* 0x00000000003c8947 */ /* 0x000fea0003800000 */
[----:B------:R-:W0:Y:S01]  /*0280*/  LDC.64 R2, c[0x0][0x380] ;  /* 0x0000e000ff027b82 */ /* 0x000e220000000a00 */
[----:B------:R-:W-:-:S04]  /*0290*/  LEA.HI R4, R4, 0x1, RZ, 0x18 ;  /* 0x0000000104047811 */ /* 0x000fc800078fc0ff */
[----:B------:R-:W-:-:S04]  /*02a0*/  LOP3.LUT R4, R4, 0x3, RZ, 0xc0, !PT ;  /* 0x0000000304047812 */ /* 0x000fc800078ec0ff */
[----:B------:R-:W-:Y:S01]  /*02b0*/  IADD3 R4, PT, PT, -R4, RZ, RZ ;  /* 0x000000ff04047210 */ /* 0x000fe20007ffe1ff */
[----:B0-----:R-:W-:-:S05]  /*02c0*/  IMAD.WIDE.U32 R2, R11, 0x4, R2 ;  /* 0x000000040b027825 */ /* 0x001fca00078e0002 */
[----:B------:R-:W-:-:S07]  /*02d0*/  MOV R5, R3 ;  /* 0x0000000300057202 */ /* 0x000fce0000000f00 */
.L_x_10:
[----:B------:R-:W-:-:S06]  /*02e0*/  MOV R3, R5 ;  /* 0x0000000500037202 */ /* 0x000fcc0000000f00 */
[----:B------:R0:W2:Y:S01]  /*02f0*/  LDG.E.CONSTANT R3, desc[UR6][R2.64] ;  /* 0x0000000602037981 */ /* 0x0000a2000c1e9900 */
[----:B------:R-:W-:Y:S01]  /*0300*/  IADD3 R4, PT, PT, R4, 0x1, RZ ;  /* 0x0000000104047810 */ /* 0x000fe20007ffe0ff */
[----:B------:R-:W-:-:S03]  /*0310*/  VIADD R11, R11, 0x100 ;  /* 0x000001000b0b7836 */ /* 0x000fc60000000000 */
[----:B------:R-:W-:Y:S02]  /*0320*/  ISETP.NE.AND P0, PT, R4, RZ, PT ;  /* 0x000000ff0400720c */ /* 0x000fe40003f05270 */
[----:B0-----:R-:W-:-:S04]  /*0330*/  IADD3 R2, P2, PT, R2, 0x400, RZ ;  /* 0x0000040002027810 */ /* 0x001fc80007f5e0ff */
[----:B------:R-:W-:Y:S01]  /*0340*/  IADD3.X R5, PT, PT, RZ, R5, RZ, P2, !PT ;  /* 0x00000005ff057210 */ /* 0x000fe200017fe4ff */
[----:B--2--5:R-:W-:-:S06]  /*0350*/  FADD R0, R3, R0 ;  /* 0x0000000003007221 */ /* 0x024fcc0000000000 */
[----:B------:R-:W-:Y:S05]  /*0360*/  @P0 BRA `(.L_x_10) ;  /* 0xfffffffc00dc0947 */ /* 0x000fea000383ffff */
.L_x_9:
[----:B------:R-:W-:Y:S05]  /*0370*/  BSYNC.RECONVERGENT B2 ;  /* 0x0000000000027941 */ /* 0x000fea0003800200 */
.L_x_8:
[----:B------:R-:W-:Y:S05]  /*0380*/  @!P1 BRA `(.L_x_7) ;  /* 0x0000000400689947 */ /* 0x000fea0003800000 */
[----:B------:R-:W-:Y:S01]  /*0390*/  IADD3 R2, PT, PT, -R11, R20, RZ ;  /* 0x000000140b027210 */ /* 0x000fe20007ffe1ff */
[----:B------:R-:W-:Y:S01]  /*03a0*/  BSSY.RECONVERGENT B2, `(.L_x_11) ;  /* 0x0000031000027945 */ /* 0x000fe20003800200 */
[----:B------:R-:W-:Y:S02]  /*03b0*/  PLOP3.LUT P0, PT, PT, PT, PT, 0x80, 0x8 ;  /* 0x000000000008781c */ /* 0x000fe40003f0f070 */
[----:B------:R-:W-:-:S13]  /*03c0*/  ISETP.GT.AND P1, PT, R2, 0xc00, PT ;  /* 0x00000c000200780c */ /* 0x000fda0003f24270 */
[----:B------:R-:W-:Y:S05]  /*03d0*/  @!P1 BRA `(.L_x_12) ;  /* 0x0000000000b49947 */ /* 0x000fea0003800000 */
[----:B------:R-:W-:Y:S02]  /*03e0*/  PLOP3.LUT P0, PT, PT, PT, PT, 0x8, 0x80 ;  /* 0x000000000080781c */ /* 0x000fe40003f0e170 */
[----:B------:R-:W-:-:S11]  /*03f0*/  IADD3 R8, PT, PT, R20, -0xc00, RZ ;  /* 0xfffff40014087810 */ /* 0x000fd60007ffe0ff */
.L_x_13:
[----:B------:R-:W0:Y:S01]  /*0400*/  LDC.64 R6, c[0x0][0x380] ;  /* 0x0000e000ff067b82 */ /* 0x000e220000000a00 */
[C---:B------:R-:W-:Y:S01]  /*0410*/  IADD3 R5, PT, PT, R11.reuse, 0x400, RZ ;  /* 0x000004000b057810 */ /* 0x040fe20007ffe0ff */
[----:B0-----:R-:W-:-:S05]  /*0420*/  IMAD.WIDE R24, R11, 0x4, R6 ;  /* 0x000000040b187825 */ /* 0x001fca00078e0206 */
[----:B------:R-:W2:Y:S04]  /*0430*/  LDG.E.CONSTANT R13, desc[UR6][R24.64] ;  /* 0x00000006180d7981 */ /* 0x000ea8000c1e9900 */
[----:B------:R-:W3:Y:S01]  /*0440*/  LDG.E.CONSTANT R10, desc[UR6][R24.64+0x400] ;  /* 0x00040006180a7981 */ /* 0x000ee2000c1e9900 */
[----:B------:R-:W-:-:S03]  /*0450*/  IMAD.WIDE R4, R5, 0x4, R6 ;  /* 0x0000000405047825 */ /* 0x000fc600078e0206 */
[----:B------:R-:W4:Y:S04]  /*0460*/  LDG.E.CONSTANT R12, desc[UR6][R24.64+0x800] ;  /* 0x00080006180c7981 */ /* 0x000f28000c1e9900 */
[----:B------:R-:W4:Y:S04]  /*0470*/  LDG.E.CONSTANT R17, desc[UR6][R24.64+0xc00] ;  /* 0x000c000618117981 */ /* 0x000f28000c1e9900 */
[----:B------:R-:W4:Y:S01]  /*0480*/  LDG.E.CONSTANT R16, desc[UR6][R4.64] ;  /* 0x0000000604107981 */ /* 0x000f22000c1e9900 */
[----:B------:R-:W-:-:S03]  /*0490*/  IADD3 R3, PT, PT, R11, 0x800, RZ ;  /* 0x000008000b037810 */ /* 0x000fc60007ffe0ff */
[----:B------:R-:W4:Y:S04]  /*04a0*/  LDG.E.CONSTANT R15, desc[UR6][R4.64+0x400] ;  /* 0x00040006040f7981 */ /* 0x000f28000c1e9900 */
[----:B------:R-:W4:Y:S01]  /*04b0*/  LDG.E.CONSTANT R14, desc[UR6][R4.64+0x800] ;  /* 0x00080006040e7981 */ /* 0x000f22000c1e9900 */
[----:B------:R-:W-:-:S03]  /*04c0*/  IMAD.WIDE R2, R3, 0x4, R6 ;  /* 0x0000000403027825 */ /* 0x000fc600078e0206 */
[----:B------:R-:W4:Y:S04]  /*04d0*/  LDG.E.CONSTANT R22, desc[UR6][R4.64+0xc00] ;  /* 0x000c000604167981 */ /* 0x000f28000c1e9900 */
[----:B------:R-:W4:Y:S01]  /*04e0*/  LDG.E.CONSTANT R21, desc[UR6][R2.64] ;  /* 0x0000000602157981 */ /* 0x000f22000c1e9900 */
[----:B------:R-:W-:-:S03]  /*04f0*/  IADD3 R23, PT, PT, R11, 0xc00, RZ ;  /* 0x00000c000b177810 */ /* 0x000fc60007ffe0ff */
[----:B------:R-:W4:Y:S04]  /*0500*/  LDG.E.CONSTANT R19, desc[UR6][R2.64+0x400] ;  /* 0x0004000602137981 */ /* 0x000f28000c1e9900 */
[----:B------:R-:W4:Y:S01]  /*0510*/  LDG.E.CONSTANT R18, desc[UR6][R2.64+0x800] ;  /* 0x0008000602127981 */ /* 0x000f22000c1e9900 */
[----:B------:R-:W-:-:S03]  /*0520*/  IMAD.WIDE R6, R23, 0x4, R6 ;  /* 0x0000000417067825 */ /* 0x000fc600078e0206 */
[----:B------:R-:W4:Y:S04]  /*0530*/  LDG.E.CONSTANT R26, desc[UR6][R2.64+0xc00] ;  /* 0x000c0006021a7981 */ /* 0x000f28000c1e9900 */
[----:B------:R-:W4:Y:S04]  /*0540*/  LDG.E.CONSTANT R25, desc[UR6][R6.64] ;  /* 0x0000000606197981 */ /* 0x000f28000c1e9900 */
[----:B------:R-:W4:Y:S04]  /*0550*/  LDG.E.CONSTANT R23, desc[UR6][R6.64+0x400] ;  /* 0x0004000606177981 */ /* 0x000f28000c1e9900 */
[----:B------:R-:W4:Y:S04]  /*0560*/  LDG.E.CONSTANT R24, desc[UR6][R6.64+0x800] ;  /* 0x0008000606187981 */ /* 0x000f28000c1e9900 */
[----:B------:R-:W4:Y:S01]  /*0570*/  LDG.E.CONSTANT R27, desc[UR6][R6.64+0xc00] ;  /* 0x000c0006061b7981 */ /* 0x000f22000c1e9900 */
[----:B------:R-:W-:-:S04]  /*0580*/  IADD3 R11, PT, PT, R11, 0x1000, RZ ;  /* 0x000010000b0b7810 */ /* 0x000fc80007ffe0ff */
[----:B------:R-:W-:Y:S01]  /*0590*/  ISETP.GE.AND P1, PT, R11, R8, PT ;  /* 0x000000080b00720c */ /* 0x000fe20003f26270 */
[----:B--2--5:R-:W-:-:S04]  /*05a0*/  FADD R13, R13, R0 ;  /* 0x000000000d0d7221 */ /* 0x024fc80000000000 */
[----:B---3--:R-:W-:-:S04]  /*05b0*/  FADD R13, R13, R10 ;  /* 0x0000000a0d0d7221 */ /* 0x008fc80000000000 */
[----:B----4-:R-:W-:-:S04]  /*05c0*/  FADD R12, R13, R12 ;  /* 0x0000000c0d0c7221 */ /* 0x010fc80000000000 */
[----:B------:R-:W-:-:S04]  /*05d0*/  FADD R17, R12, R17 ;  /* 0x000000110c117221 */ /* 0x000fc80000000000 */
        /* <DEDUP_REMOVED lines=11> */
[----:B------:R-:W-:Y:S01]  /*0690*/  FADD R0, R24, R27 ;  /* 0x0000001b18007221 */ /* 0x000fe20000000000 */
[----:B------:R-:W-:Y:S06]  /*06a0*/  @!P1 BRA `(.L_x_13) ;  /* 0xfffffffc00549947 */ /* 0x000fec000383ffff */
.L_x_12:
[----:B------:R-:W-:Y:S05]  /*06b0*/  BSYNC.RECONVERGENT B2 ;  /* 0x0000000000027941 */ /* 0x000fea0003800200 */
.L_x_11:
[----:B------:R-:W-:Y:S01]  /*06c0*/  IADD3 R2, PT, PT, -R11, R20, RZ ;  /* 0x000000140b027210 */ /* 0x000fe20007ffe1ff */
[----:B------:R-:W-:Y:S03]  /*06d0*/  BSSY.RECONVERGENT B2, `(.L_x_14) ;  /* 0x0000019000027945 */ /* 0x000fe60003800200 */
[----:B------:R-:W-:-:S13]  /*06e0*/  ISETP.GT.AND P1, PT, R2, 0x400, PT ;  /* 0x000004000200780c */ /* 0x000fda0003f24270 */
[----:B------:R-:W-:Y:S05]  /*06f0*/  @!P1 BRA `(.L_x_15) ;  /* 0x0000000000589947 */ /* 0x000fea0003800000 */
[----:B------:R-:W0:Y:S01]  /*0700*/  LDC.64 R4, c[0x0][0x380] ;  /* 0x0000e000ff047b82 */ /* 0x000e220000000a00 */
[C---:B------:R-:W-:Y:S02]  /*0710*/  VIADD R15, R11.reuse, 0x400 ;  /* 0x000004000b0f7836 */ /* 0x040fe40000000000 */
[----:B0-----:R-:W-:-:S05]  /*0720*/  IMAD.WIDE R2, R11, 0x4, R4 ;  /* 0x000000040b027825 */ /* 0x001fca00078e0204 */
[----:B------:R-:W2:Y:S04]  /*0730*/  LDG.E.CONSTANT R7, desc[UR6][R2.64] ;  /* 0x0000000602077981 */ /* 0x000ea8000c1e9900 */
[----:B------:R-:W3:Y:S01]  /*0740*/  LDG.E.CONSTANT R6, desc[UR6][R2.64+0x400] ;  /* 0x0004000602067981 */ /* 0x000ee2000c1e9900 */
[----:B------:R-:W-:-:S03]  /*0750*/  IMAD.WIDE R4, R15, 0x4, R4 ;  /* 0x000000040f047825 */ /* 0x000fc600078e0204 */
[----:B------:R-:W4:Y:S04]  /*0760*/  LDG.E.CONSTANT R13, desc[UR6][R2.64+0x800] ;  /* 0x00080006020d7981 */ /* 0x000f28000c1e9900 */
[----:B------:R-:W4:Y:S04]  /*0770*/  LDG.E.CONSTANT R15, desc[UR6][R2.64+0xc00] ;  /* 0x000c0006020f7981 */ /* 0x000f28000c1e9900 */
[----:B------:R-:W4:Y:S04]  /*0780*/  LDG.E.CONSTANT R17, desc[UR6][R4.64] ;  /* 0x0000000604117981 */ /* 0x000f28000c1e9900 */
[----:B------:R-:W4:Y:S04]  /*0790*/  LDG.E.CONSTANT R19, desc[UR6][R4.64+0x400] ;  /* 0x0004000604137981 */ /* 0x000f28000c1e9900 */
[----:B------:R-:W4:Y:S04]  /*07a0*/  LDG.E.CONSTANT R21, desc[UR6][R4.64+0x800] ;  /* 0x0008000604157981 */ /* 0x000f28000c1e9900 */
[----:B------:R-:W4:Y:S01]  /*07b0*/  LDG.E.CONSTANT R23, desc[UR6][R4.64+0xc00] ;  /* 0x000c000604177981 */ /* 0x000f22000c1e9900 */
[----:B------:R-:W-:-:S02]  /*07c0*/  PLOP3.LUT P0, PT, PT, PT, PT, 0x8, 0x80 ;  /* 0x000000000080781c */ /* 0x000fc40003f0e170 */
[----:B------:R-:W-:Y:S01]  /*07d0*/  IADD3 R11, PT, PT, R11, 0x800, RZ ;  /* 0x000008000b0b7810 */ /* 0x000fe20007ffe0ff */
[----:B--2--5:R-:W-:-:S04]  /*07e0*/  FADD R7, R0, R7 ;  /* 0x0000000700077221 */ /* 0x024fc80000000000 */
[----:B---3--:R-:W-:-:S04]  /*07f0*/  FADD R6, R7, R6 ;  /* 0x0000000607067221 */ /* 0x008fc80000000000 */
[----:B----4-:R-:W-:-:S04]  /*0800*/  FADD R6, R6, R13 ;  /* 0x0000000d06067221 */ /* 0x010fc80000000000 */
[----:B------:R-:W-:-:S04]  /*0810*/  FADD R6, R6, R15 ;  /* 0x0000000f06067221 */ /* 0x000fc80000000000 */
[----:B------:R-:W-:-:S04]  /*0820*/  FADD R6, R6, R17 ;  /* 0x0000001106067221 */ /* 0x000fc80000000000 */
[----:B------:R-:W-:-:S04]  /*0830*/  FADD R6, R6, R19 ;  /* 0x0000001306067221 */ /* 0x000fc80000000000 */
[----:B------:R-:W-:-:S04]  /*0840*/  FADD R6, R6, R21 ;  /* 0x0000001506067221 */ /* 0x000fc80000000000 */
[----:B------:R-:W-:-:S07]  /*0850*/  FADD R0, R6, R23 ;  /* 0x0000001706007221 */ /* 0x000fce0000000000 */
.L_x_15:
[----:B------:R-:W-:Y:S05]  /*0860*/  BSYNC.RECONVERGENT B2 ;  /* 0x0000000000027941 */ /* 0x000fea0003800200 */
.L_x_14:
[----:B------:R-:W-:-:S13]  /*0870*/  ISETP.LT.OR P0, PT, R11, R20, P0 ;  /* 0x000000140b00720c */ /* 0x000fda0000701670 */
[----:B------:R-:W-:Y:S05]  /*0880*/  @!P0 BRA `(.L_x_7) ;  /* 0x0000000000288947 */ /* 0x000fea0003800000 */
[----:B------:R-:W0:Y:S02]  /*0890*/  LDC.64 R2, c[0x0][0x380] ;  /* 0x0000e000ff027b82 */ /* 0x000e240000000a00 */
[----:B0-----:R-:W-:-:S05]  /*08a0*/  IMAD.WIDE R2, R11, 0x4, R2 ;  /* 0x000000040b027825 */ /* 0x001fca00078e0202 */
[----:B------:R-:W2:Y:S04]  /*08b0*/  LDG.E.CONSTANT R5, desc[UR6][R2.64] ;  /* 0x0000000602057981 */ /* 0x000ea8000c1e9900 */
[----:B------:R-:W3:Y:S04]  /*08c0*/  LDG.E.CONSTANT R4, desc[UR6][R2.64+0x400] ;  /* 0x0004000602047981 */ /* 0x000ee8000c1e9900 */
[----:B------:R-:W4:Y:S04]  /*08d0*/  LDG.E.CONSTANT R7, desc[UR6][R2.64+0x800] ;  /* 0x0008000602077981 */ /* 0x000f28000c1e9900 */
[----:B------:R-:W4:Y:S01]  /*08e0*/  LDG.E.CONSTANT R11, desc[UR6][R2.64+0xc00] ;  /* 0x000c0006020b7981 */ /* 0x000f22000c1e9900 */
[----:B--2--5:R-:W-:-:S04]  /*08f0*/  FADD R5, R0, R5 ;  /* 0x0000000500057221 */ /* 0x024fc80000000000 */
[----:B---3--:R-:W-:-:S04]  /*0900*/  FADD R4, R5, R4 ;  /* 0x0000000405047221 */ /* 0x008fc80000000000 */
[----:B----4-:R-:W-:-:S04]  /*0910*/  FADD R4, R4, R7 ;  /* 0x0000000704047221 */ /* 0x010fc80000000000 */
[----:B------:R-:W-:-:S07]  /*0920*/  FADD R0, R4, R11 ;  /* 0x0000000b04007221 */ /* 0x000fce0000000000 */
.L_x_7:
[----:B------:R-:W-:Y:S05]  /*0930*/  BSYNC.RECONVERGENT B1 ;  /* 0x0000000000017941 */ /* 0x000fea0003800200 */
.L_x_6:
[----:B------:R-:W-:Y:S02]  /*0940*/  ISETP.GE.AND P0, PT, R20, 0x100, PT ;  /* 0x000001001400780c */ /* 0x000fe40003f06270 */
[----:B-----5:R-:W-:-:S11]  /*0950*/  MOV R7, R0 ;  /* 0x0000000000077202 */ /* 0x020fd60000000f00 */
[----:B------:R-:W-:Y:S05]  /*0960*/  @!P0 BRA `(.L_x_16) ;  /* 0x0000000000ac8947 */ /* 0x000fea0003800000 */
[----:B------:R-:W1:Y:S01]  /*0970*/  S2R R6, SR_LANEID ;  /* 0x0000000000067919 */ /* 0x000e620000000000 */
[----:B------:R-:W2:Y:S02]  /*0980*/  SHFL.DOWN PT, R0, R7, 0x1, 0x1f ;  /* 0x08201f0007007f89 */ /* 0x000ea400000e0000 */
[----:B--2---:R-:W-:Y:S01]  /*0990*/  FADD R0, R0, R7 ;  /* 0x0000000700007221 */ /* 0x004fe20000000000 */
[C---:B-1----:R-:W-:Y:S02]  /*09a0*/  ISETP.GT.AND P0, PT, R6.reuse, 0x1e, PT ;  /* 0x0000001e0600780c */ /* 0x042fe40003f04270 */
[C---:B------:R-:W-:Y:S02]  /*09b0*/  ISETP.NE.AND P1, PT, R6.reuse, RZ, PT ;  /* 0x000000ff0600720c */ /* 0x040fe40003f25270 */
[----:B------:R-:W-:Y:S02]  /*09c0*/  FSEL R0, R7, R0, P0 ;  /* 0x0000000007007208 */ /* 0x000fe40000000000 */
[----:B------:R-:W-:-:S03]  /*09d0*/  ISETP.GT.AND P0, PT, R6, 0x1d, PT ;  /* 0x0000001d0600780c */ /* 0x000fc60003f04270 */
[----:B0-----:R-:W0:Y:S06]  /*09e0*/  SHFL.DOWN PT, R3, R0, 0x2, 0x1f ;  /* 0x08401f0000037f89 */ /* 0x001e2c00000e0000 */
[----:B------:R-:W1:Y:S01]  /*09f0*/  @!P1 S2R R5, SR_CgaCtaId ;  /* 0x0000000000059919 */ /* 0x000e620000008800 */
[----:B------:R-:W-:Y:S02]  /*0a00*/  @!P1 MOV R4, 0x400 ;  /* 0x0000040000049802 */ /* 0x000fe40000000f00 */
[----:B------:R-:W-:-:S04]  /*0a10*/  @!P1 SHF.R.U32.HI R2, RZ, 0x3, R9 ;  /* 0x00000003ff029819 */ /* 0x000fc80000011609 */
[----:B------:R-:W-:Y:S01]  /*0a20*/  @!P1 LOP3.LUT R2, R2, 0x7c, RZ, 0xc0, !PT ;  /* 0x0000007c02029812 */ /* 0x000fe200078ec0ff */
[----:B0-----:R-:W-:Y:S01]  /*0a30*/  @!P0 FADD R0, R0, R3 ;  /* 0x0000000300008221 */ /* 0x001fe20000000000 */
[----:B------:R-:W-:-:S04]  /*0a40*/  ISETP.GT.AND P0, PT, R6, 0x1b, PT ;  /* 0x0000001b0600780c */ /* 0x000fc80003f04270 */
[----:B------:R-:W0:Y:S01]  /*0a50*/  SHFL.DOWN PT, R3, R0, 0x4, 0x1f ;  /* 0x08801f0000037f89 */ /* 0x000e2200000e0000 */
[----:B-1----:R-:W-:-:S04]  /*0a60*/  @!P1 LEA R5, R5, R4, 0x18 ;  /* 0x0000000405059211 */ /* 0x002fc800078ec0ff */
[----:B------:R-:W-:-:S04]  /*0a70*/  @!P1 IADD3 R2, PT, PT, R2, R5, RZ ;  /* 0x0000000502029210 */ /* 0x000fc80007ffe0ff */
[----:B0-----:R-:W-:Y:S01]  /*0a80*/  @!P0 FADD R0, R0, R3 ;  /* 0x0000000300008221 */ /* 0x001fe20000000000 */
[----:B------:R-:W-:-:S04]  /*0a90*/  ISETP.GT.AND P0, PT, R6, 0x17, PT ;  /* 0x000000170600780c */ /* 0x000fc80003f04270 */
[----:B------:R-:W0:Y:S09]  /*0aa0*/  SHFL.DOWN PT, R3, R0, 0x8, 0x1f ;  /* 0x09001f0000037f89 */ /* 0x000e3200000e0000 */
[----:B0-----:R-:W-:Y:S01]  /*0ab0*/  @!P0 FADD R0, R0, R3 ;  /* 0x0000000300008221 */ /* 0x001fe20000000000 */
[----:B------:R-:W-:-:S04]  /*0ac0*/  ISETP.NE.AND P0, PT, R9, RZ, PT ;  /* 0x000000ff0900720c */ /* 0x000fc80003f05270 */
[----:B------:R-:W0:Y:S02]  /*0ad0*/  SHFL.DOWN PT, R3, R0, 0x10, 0x1f ;  /* 0x0a001f0000037f89 */ /* 0x000e2400000e0000 */
[----:B0-----:R-:W-:-:S05]  /*0ae0*/  FADD R3, R0, R3 ;  /* 0x0000000300037221 */ /* 0x001fca0000000000 */
[----:B------:R0:W-:Y:S01]  /*0af0*/  @!P1 STS [R2+0x8], R3 ;  /* 0x0000080302009388 */ /* 0x0001e20000000800 */
[----:B------:R-:W-:Y:S01]  /*0b00*/  BAR.SYNC.DEFER_BLOCKING 0x0 ;  /* 0x0000000000007b1d */ /* 0x000fe20000010000 */
[----:B------:R-:W-:-:S04]  /*0b10*/  ISETP.GT.AND P1, PT, R6, 0xf, PT ;  /* 0x0000000f0600780c */ /* 0x000fc80003f24270 */
[----:B------:R-:W-:Y:S01]  /*0b20*/  FSEL R0, R0, R3, P1 ;  /* 0x0000000300007208 */ /* 0x000fe20000800000 */
[----:B------:R-:W-:Y:S08]  /*0b30*/  @P0 BRA `(.L_x_17) ;  /* 0x0000003000900947 */ /* 0x000ff00003800000 */
[----:B------:R-:W1:Y:S01]  /*0b40*/  S2UR UR5, SR_CgaCtaId ;  /* 0x00000000000579c3 */ /* 0x000e620000008800 */
[----:B------:R-:W-:Y:S02]  /*0b50*/  UMOV UR4, 0x400 ;  /* 0x0000040000047882 */ /* 0x000fe40000000000 */
[----:B-1----:R-:W-:-:S09]  /*0b60*/  ULEA UR4, UR5, UR4, 0x18 ;  /* 0x0000000405047291 */ /* 0x002fd2000f8ec0ff */
[----:B0-----:R-:W0:Y:S04]  /*0b70*/  LDS R3, [UR4+0xc] ;  /* 0x00000c04ff037984 */ /* 0x001e280008000800 */
[----:B------:R-:W1:Y:S04]  /*0b80*/  LDS.128 R4, [UR4+0x10] ;  /* 0x00001004ff047984 */ /* 0x000e680008000c00 */
[----:B------:R-:W2:Y:S01]  /*0b90*/  LDS.64 R8, [UR4+0x20] ;  /* 0x00002004ff087984 */ /* 0x000ea20008000a00 */
[----:B0-----:R-:W-:-:S04]  /*0ba0*/  FADD R3, R0, R3 ;  /* 0x0000000300037221 */ /* 0x001fc80000000000 */
[----:B-1----:R-:W-:-:S04]  /*0bb0*/  FADD R4, R3, R4 ;  /* 0x0000000403047221 */ /* 0x002fc80000000000 */
[----:B------:R-:W-:-:S04]  /*0bc0*/  FADD R5, R4, R5 ;  /* 0x0000000504057221 */ /* 0x000fc80000000000 */
[----:B------:R-:W-:-:S04]  /*0bd0*/  FADD R6, R5, R6 ;  /* 0x0000000605067221 */ /* 0x000fc80000000000 */
[----:B------:R-:W-:-:S04]  /*0be0*/  FADD R7, R6, R7 ;  /* 0x0000000706077221 */ /* 0x000fc80000000000 */
[----:B--2---:R-:W-:-:S04]  /*0bf0*/  FADD R8, R7, R8 ;  /* 0x0000000807087221 */ /* 0x004fc80000000000 */
[----:B------:R-:W-:Y:S01]  /*0c00*/  FADD R0, R8, R9 ;  /* 0x0000000908007221 */ /* 0x000fe20000000000 */
[----:B------:R-:W-:Y:S06]  /*0c10*/  BRA `(.L_x_17) ;  /* 0x0000003000587947 */ /* 0x000fec0003800000 */
.L_x_16:
[----:B------:R-:W1:Y:S01]  /*0c20*/  S2R R4, SR_LANEID ;  /* 0x0000000000047919 */ /* 0x000e620000000000 */
[----:B------:R-:W-:-:S04]  /*0c30*/  LOP3.LUT R0, R9, 0x3e0, RZ, 0xc0, !PT ;  /* 0x000003e009007812 */ /* 0x000fc800078ec0ff */
[----:B0-----:R-:W-:Y:S02]  /*0c40*/  IADD3 R3, PT, PT, R0, 0x20, RZ ;  /* 0x0000002000037810 */ /* 0x001fe40007ffe0ff */
[----:B------:R-:W-:Y:S02]  /*0c50*/  LOP3.LUT R5, RZ, R0, RZ, 0x33, !PT ;  /* 0x00000000ff057212 */ /* 0x000fe400078e33ff */
[-C--:B------:R-:W-:Y:S02]  /*0c60*/  ISETP.GT.AND P0, PT, R3, R20.reuse, PT ;  /* 0x000000140300720c */ /* 0x080fe40003f04270 */
[----:B------:R-:W-:-:S04]  /*0c70*/  IADD3 R5, PT, PT, R5, R20, RZ ;  /* 0x0000001405057210 */ /* 0x000fc80007ffe0ff */
[----:B------:R-:W-:-:S05]  /*0c80*/  SEL R5, R5, 0x1f, P0 ;  /* 0x0000001f05057807 */ /* 0x000fca0000000000 */
[----:B------:R-:W0:Y:S01]  /*0c90*/  SHFL.DOWN PT, R0, R7, 0x1, R5 ;  /* 0x0820000007007989 */ /* 0x000e2200000e0005 */
[C---:B-1----:R-:W-:Y:S02]  /*0ca0*/  ISETP.GE.AND P0, PT, R4.reuse, R5, PT ;  /* 0x000000050400720c */ /* 0x042fe40003f06270 */
[C---:B------:R-:W-:Y:S02]  /*0cb0*/  IADD3 R2, PT, PT, R4.reuse, 0x2, RZ ;  /* 0x0000000204027810 */ /* 0x040fe40007ffe0ff */
[----:B------:R-:W-:-:S09]  /*0cc0*/  ISETP.NE.AND P1, PT, R4, RZ, PT ;  /* 0x000000ff0400720c */ /* 0x000fd20003f25270 */
[----:B0-----:R-:W-:Y:S01]  /*0cd0*/  @!P0 FADD R7, R0, R7 ;  /* 0x0000000700078221 */ /* 0x001fe20000000000 */
[-C--:B------:R-:W-:Y:S02]  /*0ce0*/  ISETP.GT.AND P0, PT, R2, R5.reuse, PT ;  /* 0x000000050200720c */ /* 0x080fe40003f04270 */
[----:B------:R-:W-:Y:S01]  /*0cf0*/  IADD3 R2, PT, PT, R4, 0x4, RZ ;  /* 0x0000000404027810 */ /* 0x000fe20007ffe0ff */
[----:B------:R-:W0:Y:S01]  /*0d00*/  @!P1 S2R R6, SR_CgaCtaId ;  /* 0x0000000000069919 */ /* 0x000e220000008800 */
[----:B------:R-:W-:Y:S01]  /*0d10*/  @!P1 MOV R3, 0x400 ;  /* 0x0000040000039802 */ /* 0x000fe20000000f00 */
[----:B------:R-:W1:Y:S08]  /*0d20*/  SHFL.DOWN PT, R0, R7, 0x2, R5 ;  /* 0x0840000007007989 */ /* 0x000e7000000e0005 */
[----:B-1----:R-:W-:Y:S01]  /*0d30*/  @!P0 FADD R7, R7, R0 ;  /* 0x0000000007078221 */ /* 0x002fe20000000000 */
[----:B------:R-:W-:-:S02]  /*0d40*/  ISETP.GT.AND P0, PT, R2, R5, PT ;  /* 0x000000050200720c */ /* 0x000fc40003f04270 */
[----:B------:R-:W-:Y:S02]  /*0d50*/  IADD3 R2, PT, PT, R4, 0x8, RZ ;  /* 0x0000000804027810 */ /* 0x000fe40007ffe0ff */
[----:B------:R-:W1:Y:S01]  /*0d60*/  SHFL.DOWN PT, R0, R7, 0x4, R5 ;  /* 0x0880000007007989 */ /* 0x000e6200000e0005 */
[----:B0-----:R-:W-:-:S08]  /*0d70*/  @!P1 LEA R3, R6, R3, 0x18 ;  /* 0x0000000306039211 */ /* 0x001fd000078ec0ff */
[----:B-1----:R-:W-:Y:S01]  /*0d80*/  @!P0 FADD R7, R7, R0 ;  /* 0x0000000007078221 */ /* 0x002fe20000000000 */
[----:B------:R-:W-:Y:S01]  /*0d90*/  ISETP.GT.AND P0, PT, R2, R5, PT ;  /* 0x000000050200720c */ /* 0x000fe20003f04270 */
[----:B------:R-:W-:-:S03]  /*0da0*/  VIADD R2, R4, 0x10 ;  /* 0x0000001004027836 */ /* 0x000fc60000000000 */
[----:B------:R-:W0:Y:S09]  /*0db0*/  SHFL.DOWN PT, R0, R7, 0x8, R5 ;  /* 0x0900000007007989 */ /* 0x000e3200000e0005 */
[----:B0-----:R-:W-:Y:S01]  /*0dc0*/  @!P0 FADD R7, R7, R0 ;  /* 0x0000000007078221 */ /* 0x001fe20000000000 */
[----:B------:R-:W-:-:S02]  /*0dd0*/  ISETP.GT.AND P0, PT, R2, R5, PT ;  /* 0x000000050200720c */ /* 0x000fc40003f04270 */
[----:B------:R-:W-:Y:S02]  /*0de0*/  @!P1 SHF.R.U32.HI R2, RZ, 0x3, R9 ;  /* 0x00000003ff029819 */ /* 0x000fe40000011609 */
[----:B------:R-:W0:Y:S02]  /*0df0*/  SHFL.DOWN PT, R0, R7, 0x10, R5 ;  /* 0x0a00000007007989 */ /* 0x000e2400000e0005 */
[----:B------:R-:W-:-:S04]  /*0e00*/  @!P1 LOP3.LUT R2, R2, 0x7c, RZ, 0xc0, !PT ;  /* 0x0000007c02029812 */ /* 0x000fc800078ec0ff */
[----:B------:R-:W-:-:S03]  /*0e10*/  @!P1 IADD3 R3, PT, PT, R2, R3, RZ ;  /* 0x0000000302039210 */ /* 0x000fc60007ffe0ff */
[----:B0-----:R-:W-:Y:S01]  /*0e20*/  @!P0 FADD R7, R7, R0 ;  /* 0x0000000007078221 */ /* 0x001fe20000000000 */
[----:B------:R-:W-:-:S04]  /*0e30*/  ISETP.NE.AND P0, PT, R9, RZ, PT ;  /* 0x000000ff0900720c */ /* 0x000fc80003f05270 */
[----:B------:R-:W-:-:S05]  /*0e40*/  MOV R0, R7 ;  /* 0x0000000700007202 */ /* 0x000fca0000000f00 */
[----:B------:R4:W-:Y:S01]  /*0e50*/  @!P1 STS [R3+0x8], R0 ;  /* 0x0000080003009388 */ /* 0x0009e20000000800 */
[----:B------:R-:W-:Y:S06]  /*0e60*/  BAR.SYNC.DEFER_BLOCKING 0x0 ;  /* 0x0000000000007b1d */ /* 0x000fec0000010000 */
[----:B------:R-:W-:Y:S05]  /*0e70*/  @P0 BRA `(.L_x_17) ;  /* 0x0000002c00c00947 */ /* 0x000fea0003800000 */
[----:B------:R-:W0:Y:S01]  /*0e80*/  S2UR UR5, SR_CgaCtaId ;  /* 0x00000000000579c3 */ /* 0x000e220000008800 */
[----:B------:R-:W-:Y:S01]  /*0e90*/  UMOV UR4, 0x400 ;  /* 0x0000040000047882 */ /* 0x000fe20000000000 */
[C---:B------:R-:W-:Y:S02]  /*0ea0*/  ISETP.GT.AND P2, PT, R20.reuse, 0x20, PT ;  /* 0x000000201400780c */ /* 0x040fe40003f44270 */
[C---:B------:R-:W-:Y:S02]  /*0eb0*/  ISETP.GT.AND P4, PT, R20.reuse, 0x40, PT ;  /* 0x000000401400780c */ /* 0x040fe40003f84270 */
[C---:B------:R-:W-:Y:S02]  /*0ec0*/  ISETP.GT.AND P3, PT, R20.reuse, 0x60, PT ;  /* 0x000000601400780c */ /* 0x040fe40003f64270 */
[----:B------:R-:W-:Y:S01]  /*0ed0*/  ISETP.GT.AND P1, PT, R20, 0x80, PT ;  /* 0x000000801400780c */ /* 0x000fe20003f24270 */
[----:B0-----:R-:W-:-:S09]  /*0ee0*/  ULEA UR4, UR5, UR4, 0x18 ;  /* 0x0000000405047291 */ /* 0x001fd2000f8ec0ff */
[----:B----4-:R-:W0:Y:S04]  /*0ef0*/  LDS R3, [UR4+0xc] ;  /* 0x00000c04ff037984 */ /* 0x010e280008000800 */
[----:B------:R-:W1:Y:S04]  /*0f00*/  LDS.128 R4, [UR4+0x10] ;  /* 0x00001004ff047984 */ /* 0x000e680008000c00 */
[----:B------:R-:W2:Y:S01]  /*0f10*/  LDS.64 R8, [UR4+0x20] ;  /* 0x00002004ff087984 */ /* 0x000ea20008000a00 */
[----:B0-----:R-:W-:Y:S01]  /*0f20*/  @P2 FADD R0, R0, R3 ;  /* 0x0000000300002221 */ /* 0x001fe20000000000 */
[----:B------:R-:W-:-:S03]  /*0f30*/  ISETP.GT.AND P2, PT, R20, 0xa0, PT ;  /* 0x000000a01400780c */ /* 0x000fc60003f44270 */
[----:B-1----:R-:W-:Y:S01]  /*0f40*/  @P4 FADD R0, R0, R4 ;  /* 0x0000000400004221 */ /* 0x002fe20000000000 */
[----:B------:R-:W-:-:S03]  /*0f50*/  ISETP.GT.AND P4, PT, R20, 0xc0, PT ;  /* 0x000000c01400780c */ /* 0x000fc60003f84270 */
[----:B------:R-:W-:Y:S01]  /*0f60*/  @P3 FADD R0, R0, R5 ;  /* 0x0000000500003221 */ /* 0x000fe20000000000 */
[----:B------:R-:W-:-:S03]  /*0f70*/  ISETP.GT.AND P3, PT, R20, 0xe0, PT ;  /* 0x000000e01400780c */ /* 0x000fc60003f64270 */
[----:B------:R-:W-:-:S04]  /*0f80*/  @P1 FADD R0, R0, R6 ;  /* 0x0000000600001221 */ /* 0x000fc80000000000 */
[----:B------:R-:W-:-:S04]  /*0f90*/  @P2 FADD R0, R0, R7 ;  /* 0x0000000700002221 */ /* 0x000fc80000000000 */
[----:B--2---:R-:W-:-:S04]  /*0fa0*/  @P4 FADD R0, R0, R8 ;  /* 0x0000000800004221 */ /* 0x004fc80000000000 */
[----:B------:R-:W-:Y:S01]  /*0fb0*/  @P3 FADD R0, R0, R9 ;  /* 0x0000000900003221 */ /* 0x000fe20000000000 */
[----:B------:R-:W-:Y:S06]  /*0fc0*/  BRA `(.L_x_17) ;  /* 0x0000002c006c7947 */ /* 0x000fec0003800000 */
.L_x_3:
[----:B------:R-:W0:Y:S01]  /*0fd0*/  S2R R0, SR_TID.X ;  /* 0x0000000000007919 */ /* 0x000e220000002100 */
[----:B------:R-:W1:Y:S01]  /*0fe0*/  LDC.64 R2, c[0x0][0x380] ;  /* 0x0000e000ff027b82 */ /* 0x000e620000000a00 */
[----:B0-----:R-:W-:-:S05]  /*0ff0*/  SHF.L.U32 R5, R0, 0x2, RZ ;  /* 0x0000000200057819 */ /* 0x001fca00000006ff */
[----:B-1----:R-:W-:-:S05]  /*1000*/  IMAD.WIDE.U32 R2, R5, 0x4, R2 ;  /* 0x0000000405027825 */ /* 0x002fca00078e0002 */
[----:B------:R-:W2:Y:S04]  /*1010*/  LDG.E.128.CONSTANT R4, desc[UR6][R2.64] ;  /* 0x0000000602047981 */ /* 0x000ea8000c1e9d00 */
[----:B------:R-:W3:Y:S04]  /*1020*/  LDG.E.128.CONSTANT R8, desc[UR6][R2.64+0x1000] ;  /* 0x0010000602087981 */ /* 0x000ee8000c1e9d00 */
[----:B------:R-:W4:Y:S04]  /*1030*/  LDG.E.128.CONSTANT R12, desc[UR6][R2.64+0x2000] ;  /* 0x00200006020c7981 */ /* 0x000f28000c1e9d00 */
[----:B------:R-:W5:Y:S01]  /*1040*/  LDG.E.128.CONSTANT R16, desc[UR6][R2.64+0x3000] ;  /* 0x0030000602107981 */ /* 0x000f62000c1e9d00 */
[----:B------:R-:W-:Y:S01]  /*1050*/  ISETP.GE.U32.AND P0, PT, R20, 0x2000, PT ;  /* 0x000020001400780c */ /* 0x000fe20003f06070 */
[----:B------:R-:W-:-:S02]  /*1060*/  HFMA2 R23, -RZ, RZ, 0, 0.00048828125 ;  /* 0x00001000ff177431 */ /* 0x000fc400000001ff */
[----:B--2---:R-:W-:Y:S01]  /*1070*/  FADD R4, R4, R5 ;  /* 0x0000000504047221 */ /* 0x004fe20000000000 */
[----:B------:R-:W-:Y:S01]  /*1080*/  FADD R7, R6, R7 ;  /* 0x0000000706077221 */ /* 0x000fe20000000000 */
[----:B---3--:R-:W-:Y:S01]  /*1090*/  FADD R8, R8, R9 ;  /* 0x0000000908087221 */ /* 0x008fe20000000000 */
[----:B------:R-:W-:Y:S02]  /*10a0*/  FADD R11, R10, R11 ;  /* 0x0000000b0a0b7221 */ /* 0x000fe40000000000 */
[----:B------:R-:W-:Y:S01]  /*10b0*/  FADD R4, R4, R7 ;  /* 0x0000000704047221 */ /* 0x000fe20000000000 */
[----:B----4-:R-:W-:Y:S01]  /*10c0*/  FADD R12, R12, R13 ;  /* 0x0000000d0c0c7221 */ /* 0x010fe20000000000 */
[----:B------:R-:W-:Y:S01]  /*10d0*/  FADD R15, R14, R15 ;  /* 0x0000000f0e0f7221 */ /* 0x000fe20000000000 */
[----:B------:R-:W-:Y:S01]  /*10e0*/  FADD R11, R8, R11 ;  /* 0x0000000b080b7221 */ /* 0x000fe20000000000 */
[----:B-----5:R-:W-:Y:S01]  /*10f0*/  FADD R16, R16, R17 ;  /* 0x0000001110107221 */ /* 0x020fe20000000000 */
[----:B------:R-:W-:Y:S01]  /*1100*/  FADD R19, R18, R19 ;  /* 0x0000001312137221 */ /* 0x000fe20000000000 */
[----:B------:R-:W-:Y:S01]  /*1110*/  FADD R12, R12, R15 ;  /* 0x0000000f0c0c7221 */ /* 0x000fe20000000000 */
[----:B------:R-:W-:-:S02]  /*1120*/  FADD R4, R4, R11 ;  /* 0x0000000b04047221 */ /* 0x000fc40000000000 */
[----:B------:R-:W-:-:S04]  /*1130*/  FADD R19, R16, R19 ;  /* 0x0000001310137221 */ /* 0x000fc80000000000 */
[----:B------:R-:W-:-:S04]  /*1140*/  FADD R19, R12, R19 ;  /* 0x000000130c137221 */ /* 0x000fc80000000000 */
[----:B------:R-:W-:Y:S01]  /*1150*/  FADD R21, R4, R19 ;  /* 0x0000001304157221 */ /* 0x000fe20000000000 */
[----:B------:R-:W-:Y:S06]  /*1160*/  @!P0 BRA `(.L_x_18) ;  /* 0x00000000007c8947 */ /* 0x000fec0003800000 */
[----:B------:R-:W0:Y:S01]  /*1170*/  LDC R24, c[0x0][0x390] ;  /* 0x0000e400ff187b82 */ /* 0x000e220000000800 */
[----:B------:R-:W-:Y:S02]  /*1180*/  IADD3 R22, PT, PT, R20, -0x1000, RZ ;  /* 0xfffff00014167810 */ /* 0x000fe40007ffe0ff */
[----:B------:R-:W-:-:S07]  /*1190*/  MOV R23, 0x1000 ;  /* 0x0000100000177802 */ /* 0x000fce0000000f00 */
.L_x_20:
[----:B------:R-:W-:-:S05]  /*11a0*/  IMAD.WIDE R26, R23, 0x4, R2 ;  /* 0x00000004171a7825 */ /* 0x000fca00078e0202 */
[----:B------:R-:W2:Y:S04]  /*11b0*/  LDG.E.128.CONSTANT R16, desc[UR6][R26.64+0x2000] ;  /* 0x002000061a107981 */ /* 0x000ea8000c1e9d00 */
[----:B------:R-:W3:Y:S04]  /*11c0*/  LDG.E.128.CONSTANT R4, desc[UR6][R26.64+0x3000] ;  /* 0x003000061a047981 */ /* 0x000ee8000c1e9d00 */
[----:B------:R-:W4:Y:S04]  /*11d0*/  LDG.E.128.CONSTANT R8, desc[UR6][R26.64] ;  /* 0x000000061a087981 */ /* 0x000f28000c1e9d00 */
[----:B------:R-:W5:Y:S01]  /*11e0*/  LDG.E.128.CONSTANT R12, desc[UR6][R26.64+0x1000] ;  /* 0x001000061a0c7981 */ /* 0x000f62000c1e9d00 */
[----:B0-----:R-:W-:Y:S01]  /*11f0*/  MOV R20, R24 ;  /* 0x0000001800147202 */ /* 0x001fe20000000f00 */
[----:B--2---:R-:W-:Y:S01]  /*1200*/  FADD R17, R17, R18 ;  /* 0x0000001211117221 */ /* 0x004fe20000000000 */
[----:B---3--:R-:W-:-:S02]  /*1210*/  FADD R18, R19, R4 ;  /* 0x0000000413127221 */ /* 0x008fc40000000000 */
[----:B------:R-:W-:Y:S01]  /*1220*/  IADD3 R4, PT, PT, -R23, R20, RZ ;  /* 0x0000001417047210 */ /* 0x000fe20007ffe1ff */
[----:B------:R-:W-:Y:S01]  /*1230*/  FADD R5, R5, R6 ;  /* 0x0000000605057221 */ /* 0x000fe20000000000 */
[----:B----4-:R-:W-:Y:S01]  /*1240*/  FADD R9, R9, R10 ;  /* 0x0000000a09097221 */ /* 0x010fe20000000000 */
[----:B------:R-:W-:Y:S01]  /*1250*/  FADD R8, R8, R21 ;  /* 0x0000001508087221 */ /* 0x000fe20000000000 */
[----:B------:R-:W-:Y:S01]  /*1260*/  ISETP.GE.AND P0, PT, R4, 0x1000, PT ;  /* 0x000010000400780c */ /* 0x000fe20003f06270 */
[----:B-----5:R-:W-:Y:S01]  /*1270*/  FADD R13, R13, R14 ;  /* 0x0000000e0d0d7221 */ /* 0x020fe20000000000 */
[----:B------:R-:W-:Y:S01]  /*1280*/  FADD R10, R11, R12 ;  /* 0x0000000c0b0a7221 */ /* 0x000fe20000000000 */
[----:B------:R-:W-:Y:S01]  /*1290*/  FADD R14, R15, R16 ;  /* 0x000000100f0e7221 */ /* 0x000fe20000000000 */
[----:B------:R-:W-:Y:S01]  /*12a0*/  FADD R8, R8, R9 ;  /* 0x0000000908087221 */ /* 0x000fe20000000000 */
[----:B------:R-:W-:Y:S01]  /*12b0*/  FADD R5, R18, R5 ;  /* 0x0000000512057221 */ /* 0x000fe20000000000 */
[----:B------:R-:W-:Y:S01]  /*12c0*/  FADD R13, R10, R13 ;  /* 0x0000000d0a0d7221 */ /* 0x000fe20000000000 */
[----:B------:R-:W-:-:S03]  /*12d0*/  FADD R14, R14, R17 ;  /* 0x000000110e0e7221 */ /* 0x000fc60000000000 */
[----:B------:R-:W-:Y:S01]  /*12e0*/  FADD R8, R8, R13 ;  /* 0x0000000d08087221 */ /* 0x000fe20000000000 */
[----:B------:R-:W-:-:S04]  /*12f0*/  FADD R5, R14, R5 ;  /* 0x000000050e057221 */ /* 0x000fc80000000000 */
[----:B------:R-:W-:-:S04]  /*1300*/  FADD R5, R8, R5 ;  /* 0x0000000508057221 */ /* 0x000fc80000000000 */
[----:B------:R-:W-:Y:S01]  /*1310*/  FADD R21, R7, R5 ;  /* 0x0000000507157221 */ /* 0x000fe20000000000 */
[----:B------:R-:W-:Y:S06]  /*1320*/  @!P0 BRA `(.L_x_19) ;  /* 0x0000000800308947 */ /* 0x000fec0003800000 */
[----:B------:R-:W-:-:S04]  /*1330*/  IADD3 R23, PT, PT, R23, 0x1000, RZ ;  /* 0x0000100017177810 */ /* 0x000fc80007ffe0ff */
[----:B------:R-:W-:-:S13]  /*1340*/  ISETP.GT.AND P0, PT, R23, R22, PT ;  /* 0x000000161700720c */ /* 0x000fda0003f04270 */
[----:B------:R-:W-:Y:S05]  /*1350*/  @!P0 BRA `(.L_x_20) ;  /* 0xfffffffc00908947 */ /* 0x000fea000383ffff */
.L_x_18:
[----:B------:R-:W-:-:S13]  /*1360*/  ISETP.GE.AND P0, PT, R23, R20, PT ;  /* 0x000000141700720c */ /* 0x000fda0003f06270 */
[----:B------:R-:W-:Y:S05]  /*1370*/  @P0 BRA `(.L_x_19) ;  /* 0x00000008001c0947 */ /* 0x000fea0003800000 */
[----:B------:R-:W-:Y:S01]  /*1380*/  IMAD.IADD R9, R20, 0x1, -R23 ;  /* 0x0000000114097824 */ /* 0x000fe200078e0a17 */
[----:B------:R-:W-:Y:S04]  /*1390*/  BSSY.RECONVERGENT B1, `(.L_x_19) ;  /* 0x0000085000017945 */ /* 0x000fe80003800200 */
[----:B------:R-:W-:-:S13]  /*13a0*/  ISETP.GE.AND P0, PT, R0, R9, PT ;  /* 0x000000090000720c */ /* 0x000fda0003f06270 */
[----:B------:R-:W-:Y:S05]  /*13b0*/  @P0 BRA `(.L_x_21) ;  /* 0x0000000800080947 */ /* 0x000fea0003800000 */
[-C--:B------:R-:W-:Y:S01]  /*13c0*/  LOP3.LUT R2, RZ, R0.reuse, RZ, 0x33, !PT ;  /* 0x00000000ff027212 */ /* 0x080fe200078e33ff */
[----:B------:R-:W-:Y:S01]  /*13d0*/  BSSY.RECONVERGENT B2, `(.L_x_22) ;  /* 0x0000015000027945 */ /* 0x000fe20003800200 */
[----:B------:R-:W-:Y:S02]  /*13e0*/  MOV R8, R0 ;  /* 0x0000000000087202 */ /* 0x000fe40000000f00 */
[----:B------:R-:W-:-:S04]  /*13f0*/  IADD3 R2, PT, PT, -R23, R20, R2 ;  /* 0x0000001417027210 */ /* 0x000fc80007ffe102 */
[C---:B------:R-:W-:Y:S02]  /*1400*/  LOP3.LUT R3, R2.reuse, 0x300, RZ, 0xc0, !PT ;  /* 0x0000030002037812 */ /* 0x040fe400078ec0ff */
[----:B------:R-:W-:Y:S02]  /*1410*/  ISETP.GE.U32.AND P1, PT, R2, 0x300, PT ;  /* 0x000003000200780c */ /* 0x000fe40003f26070 */
[----:B------:R-:W-:-:S13]  /*1420*/  ISETP.NE.AND P0, PT, R3, 0x300, PT ;  /* 0x000003000300780c */ /* 0x000fda0003f05270 */
[----:B------:R-:W-:Y:S05]  /*1430*/  @!P0 BRA `(.L_x_23) ;  /* 0x0000000000388947 */ /* 0x000fea0003800000 */
[----:B------:R-:W0:Y:S01]  /*1440*/  LDC.64 R4, c[0x0][0x380] ;  /* 0x0000e000ff047b82 */ /* 0x000e220000000a00 */
[----:B------:R-:W-:Y:S02]  /*1450*/  LEA.HI R2, R2, 0x1, RZ, 0x18 ;  /* 0x0000000102027811 */ /* 0x000fe400078fc0ff */
[----:B------:R-:W-:Y:S02]  /*1460*/  IADD3 R7, PT, PT, R0, R23, RZ ;  /* 0x0000001700077210 */ /* 0x000fe40007ffe0ff */
[----:B------:R-:W-:Y:S02]  /*1470*/  LOP3.LUT R2, R2, 0x3, RZ, 0xc0, !PT ;  /* 0x0000000302027812 */ /* 0x000fe400078ec0ff */
[----:B------:R-:W-:Y:S02]  /*1480*/  MOV R8, R0 ;  /* 0x0000000000087202 */ /* 0x000fe40000000f00 */
[----:B------:R-:W-:-:S07]  /*1490*/  IADD3 R6, PT, PT, -R2, RZ, RZ ;  /* 0x000000ff02067210 */ /* 0x000fce0007ffe1ff */
.L_x_24:
[----:B0-----:R-:W-:-:S06]  /*14a0*/  IMAD.WIDE.U32 R2, R7, 0x4, R4 ;  /* 0x0000000407027825 */ /* 0x001fcc00078e0004 */
[----:B------:R-:W2:Y:S01]  /*14b0*/  LDG.E.CONSTANT R2, desc[UR6][R2.64] ;  /* 0x0000000602027981 */ /* 0x000ea2000c1e9900 */
[----:B------:R-:W-:Y:S02]  /*14c0*/  IADD3 R6, PT, PT, R6, 0x1, RZ ;  /* 0x0000000106067810 */ /* 0x000fe40007ffe0ff */
[----:B------:R-:W-:Y:S02]  /*14d0*/  IADD3 R8, PT, PT, R8, 0x100, RZ ;  /* 0x0000010008087810 */ /* 0x000fe40007ffe0ff */
[----:B------:R-:W-:Y:S02]  /*14e0*/  ISETP.NE.AND P0, PT, R6, RZ, PT ;  /* 0x000000ff0600720c */ /* 0x000fe40003f05270 */
[----:B------:R-:W-:Y:S01]  /*14f0*/  IADD3 R7, PT, PT, R7, 0x100, RZ ;  /* 0x0000010007077810 */ /* 0x000fe20007ffe0ff */
[----:B--2---:R-:W-:-:S10]  /*1500*/  FADD R21, R2, R21 ;  /* 0x0000001502157221 */ /* 0x004fd40000000000 */
[----:B------:R-:W-:Y:S05]  /*1510*/  @P0 BRA `(.L_x_24) ;  /* 0xfffffffc00e00947 */ /* 0x000fea000383ffff */
.L_x_23:
[----:B------:R-:W-:Y:S05]  /*1520*/  BSYNC.RECONVERGENT B2 ;  /* 0x0000000000027941 */ /* 0x000fea0003800200 */
.L_x_22:
[----:B------:R-:W-:Y:S05]  /*1530*/  @!P1 BRA `(.L_x_21) ;  /* 0x0000000400a89947 */ /* 0x000fea0003800000 */
[----:B------:R-:W0:Y:S01]  /*1540*/  LDCU.64 UR4, c[0x0][0x380] ;  /* 0x00007000ff0477ac */ /* 0x000e220008000a00 */
[----:B------:R-:W-:Y:S01]  /*1550*/  IADD3 R5, PT, PT, R9, -R8, RZ ;  /* 0x8000000809057210 */ /* 0x000fe20007ffe0ff */
[----:B------:R-:W-:Y:S01]  /*1560*/  BSSY.RECONVERGENT B2, `(.L_x_25) ;  /* 0x000003b000027945 */ /* 0x000fe20003800200 */
[CC--:B------:R-:W-:Y:S02]  /*1570*/  IADD3 R3, P0, PT, R8.reuse, R23.reuse, RZ ;  /* 0x0000001708037210 */ /* 0x0c0fe40007f1e0ff */
[----:B------:R-:W-:Y:S02]  /*1580*/  ISETP.GT.AND P1, PT, R5, 0xc00, PT ;  /* 0x00000c000500780c */ /* 0x000fe40003f24270 */
[----:B------:R-:W-:Y:S02]  /*1590*/  IADD3.X R4, PT, PT, RZ, RZ, RZ, P0, !PT ;  /* 0x000000ffff047210 */ /* 0x000fe400007fe4ff */
[----:B------:R-:W-:Y:S02]  /*15a0*/  IADD3 R11, PT, PT, R8, R23, RZ ;  /* 0x00000017080b7210 */ /* 0x000fe40007ffe0ff */
[----:B0-----:R-:W-:-:S04]  /*15b0*/  LEA R2, P0, R3, UR4, 0x2 ;  /* 0x0000000403027c11 */ /* 0x001fc8000f8010ff */
[----:B------:R-:W-:Y:S02]  /*15c0*/  LEA.HI.X R3, R3, UR5, R4, 0x2, P0 ;  /* 0x0000000503037c11 */ /* 0x000fe400080f1404 */
[----:B------:R-:W-:-:S05]  /*15d0*/  IADD3 R2, P0, PT, R2, 0x800, RZ ;  /* 0x0000080002027810 */ /* 0x000fca0007f1e0ff */
[----:B------:R-:W-:Y:S01]  /*15e0*/  IMAD.X R3, RZ, RZ, R3, P0 ;  /* 0x000000ffff037224 */ /* 0x000fe200000e0603 */
[----:B------:R-:W-:Y:S01]  /*15f0*/  PLOP3.LUT P0, PT, PT, PT, PT, 0x80, 0x8 ;  /* 0x000000000008781c */ /* 0x000fe20003f0f070 */
[----:B------:R-:W-:-:S12]  /*1600*/  @!P1 BRA `(.L_x_26) ;  /* 0x0000000000c09947 */ /* 0x000fd80003800000 */
[----:B------:R-:W-:Y:S02]  /*1610*/  PLOP3.LUT P0, PT, PT, PT, PT, 0x8, 0x80 ;  /* 0x000000000080781c */ /* 0x000fe40003f0e170 */
[----:B------:R-:W-:-:S11]  /*1620*/  IADD3 R13, PT, PT, R9, -0xc00, RZ ;  /* 0xfffff400090d7810 */ /* 0x000fd60007ffe0ff */
.L_x_27:
[----:B------:R-:W0:Y:S01]  /*1630*/  LDC.64 R4, c[0x0][0x380] ;  /* 0x0000e000ff047b82 */ /* 0x000e220000000a00 */
[----:B------:R-:W2:Y:S01]  /*1640*/  LDG.E.CONSTANT R10, desc[UR6][R2.64+-0x400] ;  /* 0xfffc0006020a7981 */ /* 0x000ea2000c1e9900 */
[----:B------:R-:W-:-:S03]  /*1650*/  IADD3 R25, PT, PT, R11, 0x400, RZ ;  /* 0x000004000b197810 */ /* 0x000fc60007ffe0ff */
[----:B------:R-:W3:Y:S04]  /*1660*/  LDG.E.CONSTANT R19, desc[UR6][R2.64] ;  /* 0x0000000602137981 */ /* 0x000ee8000c1e9900 */
[----:B------:R-:W4:Y:S01]  /*1670*/  LDG.E.CONSTANT R18, desc[UR6][R2.64+0x400] ;  /* 0x0004000602127981 */ /* 0x000f22000c1e9900 */
[----:B------:R-:W-:-:S03]  /*1680*/  IADD3 R7, PT, PT, R11, 0x800, RZ ;  /* 0x000008000b077810 */ /* 0x000fc60007ffe0ff */
[----:B------:R-:W5:Y:S04]  /*1690*/  LDG.E.CONSTANT R16, desc[UR6][R2.64+0xc00] ;  /* 0x000c000602107981 */ /* 0x000f68000c1e9900 */
[----:B------:R-:W5:Y:S04]  /*16a0*/  LDG.E.CONSTANT R15, desc[UR6][R2.64+0x1000] ;  /* 0x00100006020f7981 */ /* 0x000f68000c1e9900 */
[----:B------:R-:W5:Y:S01]  /*16b0*/  LDG.E.CONSTANT R14, desc[UR6][R2.64+0x1400] ;  /* 0x00140006020e7981 */ /* 0x000f62000c1e9900 */
[----:B0-----:R-:W-:-:S03]  /*16c0*/  IMAD.WIDE.U32 R22, R11, 0x4, R4 ;  /* 0x000000040b167825 */ /* 0x001fc600078e0004 */
[----:B------:R-:W5:Y:S04]  /*16d0*/  LDG.E.CONSTANT R20, desc[UR6][R2.64+0x2000] ;  /* 0x0020000602147981 */ /* 0x000f68000c1e9900 */
[----:B------:R0:W2:Y:S01]  /*16e0*/  LDG.E.CONSTANT R12, desc[UR6][R22.64] ;  /* 0x00000006160c7981 */ /* 0x0000a2000c1e9900 */
[----:B------:R-:W-:-:S03]  /*16f0*/  IMAD.WIDE.U32 R24, R25, 0x4, R4 ;  /* 0x0000000419187825 */ /* 0x000fc600078e0004 */
[----:B------:R-:W5:Y:S04]  /*1700*/  LDG.E.CONSTANT R26, desc[UR6][R2.64+0x3000] ;  /* 0x00300006021a7981 */ /* 0x000f68000c1e9900 */
[----:B------:R-:W5:Y:S01]  /*1710*/  LDG.E.CONSTANT R17, desc[UR6][R24.64] ;  /* 0x0000000618117981 */ /* 0x000f62000c1e9900 */
[--C-:B------:R-:W-:Y:S01]  /*1720*/  IMAD.WIDE.U32 R6, R7, 0x4, R4.reuse ;  /* 0x0000000407067825 */ /* 0x100fe200078e0004 */
[----:B0-----:R-:W-:Y:S02]  /*1730*/  IADD3 R23, PT, PT, R11, 0xc00, RZ ;  /* 0x00000c000b177810 */ /* 0x001fe40007ffe0ff */
[----:B------:R-:W5:Y:S04]  /*1740*/  LDG.E.CONSTANT R22, desc[UR6][R2.64+0x1c00] ;  /* 0x001c000602167981 */ /* 0x000f68000c1e9900 */
[----:B------:R-:W5:Y:S01]  /*1750*/  LDG.E.CONSTANT R6, desc[UR6][R6.64] ;  /* 0x0000000606067981 */ /* 0x000f62000c1e9900 */
[----:B------:R-:W-:-:S03]  /*1760*/  IMAD.WIDE.U32 R4, R23, 0x4, R4 ;  /* 0x0000000417047825 */ /* 0x000fc600078e0004 */
[----:B------:R-:W5:Y:S04]  /*1770*/  LDG.E.CONSTANT R23, desc[UR6][R2.64+0x2400] ;  /* 0x0024000602177981 */ /* 0x000f68000c1e9900 */
[----:B------:R-:W5:Y:S04]  /*1780*/  LDG.E.CONSTANT R4, desc[UR6][R4.64] ;  /* 0x0000000604047981 */ /* 0x000f68000c1e9900 */
[----:B------:R-:W5:Y:S04]  /*1790*/  LDG.E.CONSTANT R24, desc[UR6][R2.64+0x2c00] ;  /* 0x002c000602187981 */ /* 0x000f68000c1e9900 */
[----:B------:R0:W5:Y:S01]  /*17a0*/  LDG.E.CONSTANT R25, desc[UR6][R2.64+0x3400] ;  /* 0x0034000602197981 */ /* 0x000162000c1e9900 */
[----:B------:R-:W-:-:S04]  /*17b0*/  IADD3 R8, PT, PT, R8, 0x1000, RZ ;  /* 0x0000100008087810 */ /* 0x000fc80007ffe0ff */
[----:B------:R-:W-:Y:S02]  /*17c0*/  ISETP.GE.AND P1, PT, R8, R13, PT ;  /* 0x0000000d0800720c */ /* 0x000fe40003f26270 */
[----:B0-----:R-:W-:Y:S02]  /*17d0*/  IADD3 R2, P2, PT, R2, 0x4000, RZ ;  /* 0x0000400002027810 */ /* 0x001fe40007f5e0ff */
[----:B------:R-:W-:Y:S02]  /*17e0*/  IADD3 R11, PT, PT, R11, 0x1000, RZ ;  /* 0x000010000b0b7810 */ /* 0x000fe40007ffe0ff */
[----:B------:R-:W-:Y:S01]  /*17f0*/  IADD3.X R3, PT, PT, RZ, R3, RZ, P2, !PT ;  /* 0x00000003ff037210 */ /* 0x000fe200017fe4ff */
[----:B--2---:R-:W-:-:S04]  /*1800*/  FADD R21, R12, R21 ;  /* 0x000000150c157221 */ /* 0x004fc80000000000 */
[----:B------:R-:W-:-:S04]  /*1810*/  FADD R10, R21, R10 ;  /* 0x0000000a150a7221 */ /* 0x000fc80000000000 */
[----:B---3--:R-:W-:-:S04]  /*1820*/  FADD R19, R10, R19 ;  /* 0x000000130a137221 */ /* 0x008fc80000000000 */
[----:B----4-:R-:W-:-:S04]  /*1830*/  FADD R18, R19, R18 ;  /* 0x0000001213127221 */ /* 0x010fc80000000000 */
[----:B-----5:R-:W-:-:S04]  /*1840*/  FADD R17, R18, R17 ;  /* 0x0000001112117221 */ /* 0x020fc80000000000 */
        /* <DEDUP_REMOVED lines=12> */
.L_x_26:
[----:B------:R-:W-:Y:S05]  /*1910*/  BSYNC.RECONVERGENT B2 ;  /* 0x0000000000027941 */ /* 0x000fea0003800200 */
.L_x_25:
[----:B------:R-:W-:Y:S01]  /*1920*/  IADD3 R4, PT, PT, R9, -R8, RZ ;  /* 0x8000000809047210 */ /* 0x000fe20007ffe0ff */
[----:B------:R-:W-:Y:S03]  /*1930*/  BSSY.RECONVERGENT B2, `(.L_x_28) ;  /* 0x000001e000027945 */ /* 0x000fe60003800200 */
[----:B------:R-:W-:-:S13]  /*1940*/  ISETP.GT.AND P1, PT, R4, 0x400, PT ;  /* 0x000004000400780c */ /* 0x000fda0003f24270 */
[----:B------:R-:W-:Y:S05]  /*1950*/  @!P1 BRA `(.L_x_29) ;  /* 0x00000000006c9947 */ /* 0x000fea0003800000 */
[----:B------:R-:W0:Y:S01]  /*1960*/  LDC.64 R6, c[0x0][0x380] ;  /* 0x0000e000ff067b82 */ /* 0x000e220000000a00 */
[----:B------:R-:W2:Y:S01]  /*1970*/  LDG.E.CONSTANT R10, desc[UR6][R2.64+-0x400] ;  /* 0xfffc0006020a7981 */ /* 0x000ea2000c1e9900 */
[----:B------:R-:W-:-:S03]  /*1980*/  VIADD R15, R11, 0x400 ;  /* 0x000004000b0f7836 */ /* 0x000fc60000000000 */
[----:B------:R-:W3:Y:S04]  /*1990*/  LDG.E.CONSTANT R13, desc[UR6][R2.64] ;  /* 0x00000006020d7981 */ /* 0x000ee8000c1e9900 */
[----:B------:R-:W4:Y:S04]  /*19a0*/  LDG.E.CONSTANT R17, desc[UR6][R2.64+0xc00] ;  /* 0x000c000602117981 */ /* 0x000f28000c1e9900 */
[----:B------:R-:W5:Y:S04]  /*19b0*/  LDG.E.CONSTANT R19, desc[UR6][R2.64+0x1000] ;  /* 0x0010000602137981 */ /* 0x000f68000c1e9900 */
[----:B------:R1:W5:Y:S01]  /*19c0*/  LDG.E.CONSTANT R23, desc[UR6][R2.64+0x1400] ;  /* 0x0014000602177981 */ /* 0x000362000c1e9900 */
[----:B0-----:R-:W-:-:S06]  /*19d0*/  IMAD.WIDE.U32 R4, R11, 0x4, R6 ;  /* 0x000000040b047825 */ /* 0x001fcc00078e0006 */
[----:B------:R-:W2:Y:S01]  /*19e0*/  LDG.E.CONSTANT R4, desc[UR6][R4.64] ;  /* 0x0000000604047981 */ /* 0x000ea2000c1e9900 */
[----:B------:R-:W-:-:S03]  /*19f0*/  IMAD.WIDE.U32 R6, R15, 0x4, R6 ;  /* 0x000000040f067825 */ /* 0x000fc600078e0006 */
[----:B------:R-:W4:Y:S04]  /*1a00*/  LDG.E.CONSTANT R15, desc[UR6][R2.64+0x400] ;  /* 0x00040006020f7981 */ /* 0x000f28000c1e9900 */
[----:B------:R-:W5:Y:S01]  /*1a10*/  LDG.E.CONSTANT R7, desc[UR6][R6.64] ;  /* 0x0000000606077981 */ /* 0x000f62000c1e9900 */
[----:B------:R-:W-:Y:S02]  /*1a20*/  PLOP3.LUT P0, PT, PT, PT, PT, 0x8, 0x80 ;  /* 0x000000000080781c */ /* 0x000fe40003f0e170 */
[----:B------:R-:W-:Y:S02]  /*1a30*/  IADD3 R8, PT, PT, R8, 0x800, RZ ;  /* 0x0000080008087810 */ /* 0x000fe40007ffe0ff */
[----:B------:R-:W-:Y:S01]  /*1a40*/  IADD3 R11, PT, PT, R11, 0x800, RZ ;  /* 0x000008000b0b7810 */ /* 0x000fe20007ffe0ff */
[----:B--2---:R-:W-:-:S04]  /*1a50*/  FADD R21, R21, R4 ;  /* 0x0000000415157221 */ /* 0x004fc80000000000 */
[----:B------:R-:W-:-:S04]  /*1a60*/  FADD R10, R21, R10 ;  /* 0x0000000a150a7221 */ /* 0x000fc80000000000 */
[----:B---3--:R-:W-:-:S04]  /*1a70*/  FADD R10, R10, R13 ;  /* 0x0000000d0a0a7221 */ /* 0x008fc80000000000 */
[----:B----4-:R-:W-:-:S04]  /*1a80*/  FADD R10, R10, R15 ;  /* 0x0000000f0a0a7221 */ /* 0x010fc80000000000 */
[----:B-----5:R-:W-:Y:S01]  /*1a90*/  FADD R10, R10, R7 ;  /* 0x000000070a0a7221 */ /* 0x020fe20000000000 */
[----:B------:R-:W-:-:S03]  /*1aa0*/  IADD3 R4, P1, PT, R2, 0x2000, RZ ;  /* 0x0000200002047810 */ /* 0x000fc60007f3e0ff */
[----:B------:R-:W-:Y:S01]  /*1ab0*/  FADD R10, R10, R17 ;  /* 0x000000110a0a7221 */ /* 0x000fe20000000000 */
[----:B------:R-:W-:-:S03]  /*1ac0*/  IADD3.X R5, PT, PT, RZ, R3, RZ, P1, !PT ;  /* 0x00000003ff057210 */ /* 0x000fc60000ffe4ff */
[----:B------:R-:W-:Y:S01]  /*1ad0*/  FADD R10, R10, R19 ;  /* 0x000000130a0a7221 */ /* 0x000fe20000000000 */
[----:B-1----:R-:W-:Y:S02]  /*1ae0*/  MOV R2, R4 ;  /* 0x0000000400027202 */ /* 0x002fe40000000f00 */
[----:B------:R-:W-:Y:S01]  /*1af0*/  MOV R3, R5 ;  /* 0x0000000500037202 */ /* 0x000fe20000000f00 */
[----:B------:R-:W-:-:S07]  /*1b00*/  FADD R21, R10, R23 ;  /* 0x000000170a157221 */ /* 0x000fce0000000000 */
.L_x_29:
[----:B------:R-:W-:Y:S05]  /*1b10*/  BSYNC.RECONVERGENT B2 ;  /* 0x0000000000027941 */ /* 0x000fea0003800200 */
.L_x_28:
[----:B------:R-:W-:-:S13]  /*1b20*/  ISETP.LT.OR P0, PT, R8, R9, P0 ;  /* 0x000000090800720c */ /* 0x000fda0000701670 */
[----:B------:R-:W-:Y:S05]  /*1b30*/  @!P0 BRA `(.L_x_21) ;  /* 0x0000000000288947 */ /* 0x000fea0003800000 */
[----:B------:R-:W0:Y:S01]  /*1b40*/  LDC.64 R4, c[0x0][0x380] ;  /* 0x0000e000ff047b82 */ /* 0x000e220000000a00 */
[----:B------:R-:W2:Y:S04]  /*1b50*/  LDG.E.CONSTANT R6, desc[UR6][R2.64+-0x400] ;  /* 0xfffc000602067981 */ /* 0x000ea8000c1e9900 */
[----:B------:R-:W3:Y:S04]  /*1b60*/  LDG.E.CONSTANT R7, desc[UR6][R2.64] ;  /* 0x0000000602077981 */ /* 0x000ee8000c1e9900 */
[----:B------:R-:W4:Y:S01]  /*1b70*/  LDG.E.CONSTANT R9, desc[UR6][R2.64+0x400] ;  /* 0x0004000602097981 */ /* 0x000f22000c1e9900 */
[----:B0-----:R-:W-:-:S06]  /*1b80*/  IMAD.WIDE.U32 R4, R11, 0x4, R4 ;  /* 0x000000040b047825 */ /* 0x001fcc00078e0004 */
[----:B------:R-:W5:Y:S02]  /*1b90*/  LDG.E.CONSTANT R4, desc[UR6][R4.64] ;  /* 0x0000000604047981 */ /* 0x000f64000c1e9900 */
[----:B-----5:R-:W-:-:S04]  /*1ba0*/  FADD R21, R21, R4 ;  /* 0x0000000415157221 */ /* 0x020fc80000000000 */
[----:B--2---:R-:W-:-:S04]  /*1bb0*/  FADD R6, R21, R6 ;  /* 0x0000000615067221 */ /* 0x004fc80000000000 */
[----:B---3--:R-:W-:-:S04]  /*1bc0*/  FADD R6, R6, R7 ;  /* 0x0000000706067221 */ /* 0x008fc80000000000 */
[----:B----4-:R-:W-:-:S07]  /*1bd0*/  FADD R21, R6, R9 ;  /* 0x0000000906157221 */ /* 0x010fce0000000000 */
.L_x_21:
[----:B------:R-:W-:Y:S05]  /*1be0*/  BSYNC.RECONVERGENT B1 ;  /* 0x0000000000017941 */ /* 0x000fea0003800200 */
.L_x_19:
[----:B------:R-:W0:Y:S01]  /*1bf0*/  S2R R6, SR_LANEID ;  /* 0x0000000000067919 */ /* 0x000e220000000000 */
[----:B------:R-:W1:Y:S01]  /*1c00*/  SHFL.DOWN PT, R2, R21, 0x1, 0x1f ;  /* 0x08201f0015027f89 */ /* 0x000e6200000e0000 */
[C---:B0-----:R-:W-:Y:S02]  /*1c10*/  ISETP.GT.AND P0, PT, R6.reuse, 0x1e, PT ;  /* 0x0000001e0600780c */ /* 0x041fe40003f04270 */
[----:B------:R-:W-:-:S11]  /*1c20*/  ISETP.NE.AND P1, PT, R6, RZ, PT ;  /* 0x000000ff0600720c */ /* 0x000fd60003f25270 */
[----:B-1----:R-:W-:Y:S01]  /*1c30*/  @!P0 FADD R21, R2, R21 ;  /* 0x0000001502158221 */ /* 0x002fe20000000000 */
[----:B------:R-:W-:Y:S01]  /*1c40*/  ISETP.GT.AND P0, PT, R6, 0x1d, PT ;  /* 0x0000001d0600780c */ /* 0x000fe20003f04270 */
[----:B------:R-:W0:Y:S01]  /*1c50*/  @!P1 S2R R5, SR_CgaCtaId ;  /* 0x0000000000059919 */ /* 0x000e220000008800 */
[----:B------:R-:W-:Y:S02]  /*1c60*/  @!P1 MOV R4, 0x400 ;  /* 0x0000040000049802 */ /* 0x000fe40000000f00 */
[----:B------:R-:W-:Y:S01]  /*1c70*/  @!P1 SHF.R.U32.HI R3, RZ, 0x3, R0 ;  /* 0x00000003ff039819 */ /* 0x000fe20000011600 */
[----:B------:R-:W1:Y:S03]  /*1c80*/  SHFL.DOWN PT, R2, R21, 0x2, 0x1f ;  /* 0x08401f0015027f89 */ /* 0x000e6600000e0000 */
[----:B------:R-:W-:-:S05]  /*1c90*/  @!P1 LOP3.LUT R3, R3, 0x7c, RZ, 0xc0, !PT ;  /* 0x0000007c03039812 */ /* 0x000fca00078ec0ff */
[----:B-1----:R-:W-:Y:S01]  /*1ca0*/  @!P0 FADD R21, R21, R2 ;  /* 0x0000000215158221 */ /* 0x002fe20000000000 */
[----:B------:R-:W-:Y:S02]  /*1cb0*/  ISETP.GT.AND P0, PT, R6, 0x1b, PT ;  /* 0x0000001b0600780c */ /* 0x000fe40003f04270 */
[----:B0-----:R-:W-:Y:S02]  /*1cc0*/  @!P1 LEA R4, R5, R4, 0x18 ;  /* 0x0000000405049211 */ /* 0x001fe400078ec0ff */
[----:B------:R-:W0:Y:S02]  /*1cd0*/  SHFL.DOWN PT, R2, R21, 0x4, 0x1f ;  /* 0x08801f0015027f89 */ /* 0x000e2400000e0000 */
[----:B------:R-:W-:-:S07]  /*1ce0*/  @!P1 IADD3 R3, PT, PT, R3, R4, RZ ;  /* 0x0000000403039210 */ /* 0x000fce0007ffe0ff */
        /* <DEDUP_REMOVED lines=12> */
[----:B------:R-:W0:Y:S01]  /*1db0*/  S2UR UR5, SR_CgaCtaId ;  /* 0x00000000000579c3 */ /* 0x000e220000008800 */
[----:B------:R-:W-:Y:S02]  /*1dc0*/  UMOV UR4, 0x400 ;  /* 0x0000040000047882 */ /* 0x000fe40000000000 */
[----:B0-----:R-:W-:-:S09]  /*1dd0*/  ULEA UR4, UR5, UR4, 0x18 ;  /* 0x0000000405047291 */ /* 0x001fd2000f8ec0ff */
[----:B---3--:R-:W0:Y:S04]  /*1de0*/  LDS R3, [UR4+0xc] ;  /* 0x00000c04ff037984 */ /* 0x008e280008000800 */
        /* <DEDUP_REMOVED lines=10> */
.L_x_2:
        /* <DEDUP_REMOVED lines=12> */
.L_x_32:
[----:B------:R-:W-:Y:S05]  /*1f50*/  BSYNC.RECONVERGENT B1 ;  /* 0x0000000000017941 */ /* 0x000fea0003800200 */
.L_x_31:
[----:B------:R-:W-:Y:S01]  /*1f60*/  ISETP.GE.AND P0, PT, R11, R20, PT ;  /* 0x000000140b00720c */ /* 0x000fe20003f06270 */
[----:B------:R-:W-:-:S12]  /*1f70*/  BSSY.RECONVERGENT B1, `(.L_x_33) ;  /* 0x0000074000017945 */ /* 0x000fd80003800200 */
[----:B------:R-:W-:Y:S05]  /*1f80*/  @P0 BRA `(.L_x_34) ;  /* 0x0000000400c80947 */ /* 0x000fea0003800000 */
[----:B0-----:R-:W-:Y:S01]  /*1f90*/  LOP3.LUT R3, RZ, R11, RZ, 0x33, !PT ;  /* 0x0000000bff037212 */ /* 0x001fe200078e33ff */
[----:B------:R-:W-:Y:S04]  /*1fa0*/  BSSY.RECONVERGENT B2, `(.L_x_35) ;  /* 0x0000015000027945 */ /* 0x000fe80003800200 */
[----:B------:R-:W-:-:S05]  /*1fb0*/  IMAD.IADD R4, R3, 0x1, R20 ;  /* 0x0000000103047824 */ /* 0x000fca00078e0214 */
        /* <DEDUP_REMOVED lines=10> */
.L_x_37:
[----:B------:R-:W-:-:S06]  /*2060*/  MOV R3, R5 ;  /* 0x0000000500037202 */ /* 0x000fcc0000000f00 */
[----:B------:R0:W2:Y:S01]  /*2070*/  LDG.E.CONSTANT R3, desc[UR6][R2.64] ;  /* 0x0000000602037981 */ /* 0x0000a2000c1e9900 */
[----:B------:R-:W-:Y:S02]  /*2080*/  IADD3 R4, PT, PT, R4, 0x1, RZ ;  /* 0x0000000104047810 */ /* 0x000fe40007ffe0ff */
[----:B------:R-:W-:Y:S02]  /*2090*/  IADD3 R11, PT, PT, R11, 0x100, RZ ;  /* 0x000001000b0b7810 */ /* 0x000fe40007ffe0ff */
[----:B------:R-:W-:Y:S02]  /*20a0*/  ISETP.NE.AND P0, PT, R4, RZ, PT ;  /* 0x000000ff0400720c */ /* 0x000fe40003f05270 */
[----:B0-----:R-:W-:-:S04]  /*20b0*/  IADD3 R2, P2, PT, R2, 0x400, RZ ;  /* 0x0000040002027810 */ /* 0x001fc80007f5e0ff */
[----:B------:R-:W-:Y:S01]  /*20c0*/  IADD3.X R5, PT, PT, RZ, R5, RZ, P2, !PT ;  /* 0x00000005ff057210 */ /* 0x000fe200017fe4ff */
[----:B--2--5:R-:W-:-:S06]  /*20d0*/  FADD R0, R3, R0 ;  /* 0x0000000003007221 */ /* 0x024fcc0000000000 */
[----:B------:R-:W-:Y:S05]  /*20e0*/  @P0 BRA `(.L_x_37) ;  /* 0xfffffffc00dc0947 */ /* 0x000fea000383ffff */
.L_x_36:
[----:B------:R-:W-:Y:S05]  /*20f0*/  BSYNC.RECONVERGENT B2 ;  /* 0x0000000000027941 */ /* 0x000fea0003800200 */
.L_x_35:
        /* <DEDUP_REMOVED lines=8> */
.L_x_40:
        /* <DEDUP_REMOVED lines=9> */
[----:B------:R-:W-:-:S03]  /*2210*/  VIADD R3, R11, 0x800 ;  /* 0x000008000b037836 */ /* 0x000fc60000000000 */
[----:B------:R-:W4:Y:S01]  /*2220*/  LDG.E.CONSTANT R15, desc[UR6][R4.64+0x400] ;  /* 0x00040006040f7981 */ /* 0x000f22000c1e9900 */
        /* <DEDUP_REMOVED lines=32> */
.L_x_39:
[----:B------:R-:W-:Y:S05]  /*2430*/  BSYNC.RECONVERGENT B2 ;  /* 0x0000000000027941 */ /* 0x000fea0003800200 */
.L_x_38:
[----:B------:R-:W-:Y:S01]  /*2440*/  IADD3 R2, PT, PT, -R11, R20, RZ ;  /* 0x000000140b027210 */ /* 0x000fe20007ffe1ff */
[----:B------:R-:W-:Y:S03]  /*2450*/  BSSY.RECONVERGENT B2, `(.L_x_41) ;  /* 0x0000019000027945 */ /* 0x000fe60003800200 */
[----:B------:R-:W-:-:S13]  /*2460*/  ISETP.GT.AND P1, PT, R2, 0x400, PT ;  /* 0x000004000200780c */ /* 0x000fda0003f24270 */
[----:B------:R-:W-:Y:S05]  /*2470*/  @!P1 BRA `(.L_x_42) ;  /* 0x0000000000589947 */ /* 0x000fea0003800000 */
        /* <DEDUP_REMOVED lines=22> */
.L_x_42:
[----:B------:R-:W-:Y:S05]  /*25e0*/  BSYNC.RECONVERGENT B2 ;  /* 0x0000000000027941 */ /* 0x000fea0003800200 */
.L_x_41:
        /* <DEDUP_REMOVED lines=12> */
.L_x_34:
[----:B------:R-:W-:Y:S05]  /*26b0*/  BSYNC.RECONVERGENT B1 ;  /* 0x0000000000017941 */ /* 0x000fea0003800200 */
.L_x_33:
        /* <DEDUP_REMOVED lines=35> */
[----:B--2---:R-:W0:Y:S04]  /*28f0*/  LDS R3, [UR4+0xc] ;  /* 0x00000c04ff037984 */ /* 0x004e280008000800 */
        /* <DEDUP_REMOVED lines=10> */
.L_x_43:
[----:B0-----:R-:W0:Y:S01]  /*29a0*/  S2R R2, SR_LANEID ;  /* 0x0000000000027919 */ /* 0x001e220000000000 */
[----:B------:R-:W-:-:S04]  /*29b0*/  LOP3.LUT R0, R9, 0x3e0, RZ, 0xc0, !PT ;  /* 0x000003e009007812 */ /* 0x000fc800078ec0ff */
[----:B------:R-:W-:Y:S02]  /*29c0*/  IADD3 R3, PT, PT, R0, 0x20, RZ ;  /* 0x0000002000037810 */ /* 0x000fe40007ffe0ff */
[----:B------:R-:W-:Y:S02]  /*29d0*/  LOP3.LUT R7, RZ, R0, RZ, 0x33, !PT ;  /* 0x00000000ff077212 */ /* 0x000fe400078e33ff */
[-C--:B------:R-:W-:Y:S02]  /*29e0*/  ISETP.GT.AND P0, PT, R3, R20.reuse, PT ;  /* 0x000000140300720c */ /* 0x080fe40003f04270 */
[----:B------:R-:W-:-:S04]  /*29f0*/  IADD3 R7, PT, PT, R7, R20, RZ ;  /* 0x0000001407077210 */ /* 0x000fc80007ffe0ff */
[----:B------:R-:W-:-:S05]  /*2a00*/  SEL R4, R7, 0x1f, P0 ;  /* 0x0000001f07047807 */ /* 0x000fca0000000000 */
[----:B------:R-:W1:Y:S01]  /*2a10*/  SHFL.DOWN PT, R0, R5, 0x1, R4 ;  /* 0x0820000005007989 */ /* 0x000e6200000e0004 */
[C---:B0-----:R-:W-:Y:S01]  /*2a20*/  ISETP.GE.AND P0, PT, R2.reuse, R4, PT ;  /* 0x000000040200720c */ /* 0x041fe20003f06270 */
[C---:B------:R-:W-:Y:S01]  /*2a30*/  VIADD R3, R2.reuse, 0x2 ;  /* 0x0000000202037836 */ /* 0x040fe20000000000 */
[----:B------:R-:W-:-:S11]  /*2a40*/  ISETP.NE.AND P1, PT, R2, RZ, PT ;  /* 0x000000ff0200720c */ /* 0x000fd60003f25270 */
[----:B-1----:R-:W-:Y:S01]  /*2a50*/  @!P0 FADD R5, R0, R5 ;  /* 0x0000000500058221 */ /* 0x002fe20000000000 */
[-C--:B------:R-:W-:Y:S01]  /*2a60*/  ISETP.GT.AND P0, PT, R3, R4.reuse, PT ;  /* 0x000000040300720c */ /* 0x080fe20003f04270 */
[----:B------:R-:W0:Y:S01]  /*2a70*/  @!P1 S2R R6, SR_CgaCtaId ;  /* 0x0000000000069919 */ /* 0x000e220000008800 */
[----:B------:R-:W-:Y:S02]  /*2a80*/  IADD3 R3, PT, PT, R2, 0x4, RZ ;  /* 0x0000000402037810 */ /* 0x000fe40007ffe0ff */
[----:B------:R-:W1:Y:S09]  /*2a90*/  SHFL.DOWN PT, R0, R5, 0x2, R4 ;  /* 0x0840000005007989 */ /* 0x000e7200000e0004 */
[----:B-1----:R-:W-:Y:S01]  /*2aa0*/  @!P0 FADD R5, R5, R0 ;  /* 0x0000000005058221 */ /* 0x002fe20000000000 */
[----:B------:R-:W-:-:S02]  /*2ab0*/  ISETP.GT.AND P0, PT, R3, R4, PT ;  /* 0x000000040300720c */ /* 0x000fc40003f04270 */
[----:B------:R-:W-:Y:S02]  /*2ac0*/  IADD3 R3, PT, PT, R2, 0x8, RZ ;  /* 0x0000000802037810 */ /* 0x000fe40007ffe0ff */
[----:B------:R-:W1:Y:S09]  /*2ad0*/  SHFL.DOWN PT, R0, R5, 0x4, R4 ;  /* 0x0880000005007989 */ /* 0x000e7200000e0004 */
[----:B-1----:R-:W-:Y:S01]  /*2ae0*/  @!P0 FADD R5, R5, R0 ;  /* 0x0000000005058221 */ /* 0x002fe20000000000 */
[----:B------:R-:W-:-:S02]  /*2af0*/  ISETP.GT.AND P0, PT, R3, R4, PT ;  /* 0x000000040300720c */ /* 0x000fc40003f04270 */
[----:B------:R-:W-:Y:S02]  /*2b00*/  IADD3 R3, PT, PT, R2, 0x10, RZ ;  /* 0x0000001002037810 */ /* 0x000fe40007ffe0ff */
[----:B------:R-:W1:Y:S01]  /*2b10*/  SHFL.DOWN PT, R0, R5, 0x8, R4 ;  /* 0x0900000005007989 */ /* 0x000e6200000e0004 */
[----:B------:R-:W-:-:S04]  /*2b20*/  @!P1 SHF.R.U32.HI R2, RZ, 0x3, R9 ;  /* 0x00000003ff029819 */ /* 0x000fc80000011609 */
[----:B------:R-:W-:-:S04]  /*2b30*/  @!P1 LOP3.LUT R2, R2, 0x7c, RZ, 0xc0, !PT ;  /* 0x0000007c02029812 */ /* 0x000fc800078ec0ff */
[----:B-1----:R-:W-:Y:S01]  /*2b40*/  @!P0 FADD R5, R5, R0 ;  /* 0x0000000005058221 */ /* 0x002fe20000000000 */
[----:B------:R-:W-:Y:S02]  /*2b50*/  ISETP.GT.AND P0, PT, R3, R4, PT ;  /* 0x000000040300720c */ /* 0x000fe40003f04270 */
[----:B------:R-:W-:Y:S02]  /*2b60*/  @!P1 MOV R3, 0x400 ;  /* 0x0000040000039802 */ /* 0x000fe40000000f00 */
[----:B------:R-:W1:Y:S02]  /*2b70*/  SHFL.DOWN PT, R0, R5, 0x10, R4 ;  /* 0x0a00000005007989 */ /* 0x000e6400000e0004 */
[----:B0-----:R-:W-:-:S04]  /*2b80*/  @!P1 LEA R3, R6, R3, 0x18 ;  /* 0x0000000306039211 */ /* 0x001fc800078ec0ff */
[----:B------:R-:W-:-:S03]  /*2b90*/  @!P1 IADD3 R3, PT, PT, R2, R3, RZ ;  /* 0x0000000302039210 */ /* 0x000fc60007ffe0ff */
[----:B-1----:R-:W-:Y:S01]  /*2ba0*/  @!P0 FADD R5, R5, R0 ;  /* 0x0000000005058221 */ /* 0x002fe20000000000 */
        /* <DEDUP_REMOVED lines=12> */
[----:B-1----:R-:W0:Y:S04]  /*2c70*/  LDS R3, [UR4+0xc] ;  /* 0x00000c04ff037984 */ /* 0x002e280008000800 */
        /* <DEDUP_REMOVED lines=13> */
.L_x_30:
[----:B------:R-:W0:Y:S01]  /*2d50*/  S2R R8, SR_TID.X ;  /* 0x0000000000087919 */ /* 0x000e220000002100 */
[----:B------:R-:W0:Y:S02]  /*2d60*/  LDC.64 R2, c[0x0][0x380] ;  /* 0x0000e000ff027b82 */ /* 0x000e240000000a00 */
[----:B0-----:R-:W-:-:S05]  /*2d70*/  IMAD.WIDE.U32 R2, R8, 0x4, R2 ;  /* 0x0000000408027825 */ /* 0x001fca00078e0002 */
[----:B------:R-:W2:Y:S04]  /*2d80*/  LDG.E.CONSTANT R19, desc[UR6][R2.64] ;  /* 0x0000000602137981 */ /* 0x000ea8000c1e9900 */
[----:B------:R-:W2:Y:S04]  /*2d90*/  LDG.E.CONSTANT R0, desc[UR6][R2.64+0x400] ;  /* 0x0004000602007981 */ /* 0x000ea8000c1e9900 */
[----:B------:R-:W3:Y:S04]  /*2da0*/  LDG.E.CONSTANT R4, desc[UR6][R2.64+0x800] ;  /* 0x0008000602047981 */ /* 0x000ee8000c1e9900 */
[----:B------:R-:W3:Y:S04]  /*2db0*/  LDG.E.CONSTANT R5, desc[UR6][R2.64+0xc00] ;  /* 0x000c000602057981 */ /* 0x000ee8000c1e9900 */
[----:B------:R-:W4:Y:S04]  /*2dc0*/  LDG.E.CONSTANT R6, desc[UR6][R2.64+0x1000] ;  /* 0x0010000602067981 */ /* 0x000f28000c1e9900 */
[----:B------:R-:W4:Y:S04]  /*2dd0*/  LDG.E.CONSTANT R7, desc[UR6][R2.64+0x1400] ;  /* 0x0014000602077981 */ /* 0x000f28000c1e9900 */
[----:B------:R-:W5:Y:S04]  /*2de0*/  LDG.E.CONSTANT R9, desc[UR6][R2.64+0x1800] ;  /* 0x0018000602097981 */ /* 0x000f68000c1e9900 */
        /* <DEDUP_REMOVED lines=8> */
[----:B------:R-:W5:Y:S01]  /*2e70*/  LDG.E.CONSTANT R18, desc[UR6][R2.64+0x3c00] ;  /* 0x003c000602127981 */ /* 0x000f62000c1e9900 */
[----:B------:R-:W-:Y:S01]  /*2e80*/  ISETP.GE.U32.AND P0, PT, R20, 0x2000, PT ;  /* 0x000020001400780c */ /* 0x000fe20003f06070 */
[----:B--2---:R-:W-:Y:S01]  /*2e90*/  FADD R0, R19, R0 ;  /* 0x0000000013007221 */ /* 0x004fe20000000000 */
[----:B---3--:R-:W-:-:S04]  /*2ea0*/  FADD R5, R4, R5 ;  /* 0x0000000504057221 */ /* 0x008fc80000000000 */
[----:B------:R-:W-:Y:S01]  /*2eb0*/  FADD R0, R0, R5 ;  /* 0x0000000500007221 */ /* 0x000fe20000000000 */
[----:B----4-:R-:W-:Y:S01]  /*2ec0*/  FADD R6, R6, R7 ;  /* 0x0000000706067221 */ /* 0x010fe20000000000 */
[----:B-----5:R-:W-:-:S04]  /*2ed0*/  FADD R9, R9, R10 ;  /* 0x0000000a09097221 */ /* 0x020fc80000000000 */
[----:B------:R-:W-:Y:S01]  /*2ee0*/  FADD R9, R6, R9 ;  /* 0x0000000906097221 */ /* 0x000fe20000000000 */
[----:B------:R-:W-:-:S03]  /*2ef0*/  FADD R11, R11, R12 ;  /* 0x0000000c0b0b7221 */ /* 0x000fc60000000000 */
[----:B------:R-:W-:Y:S01]  /*2f00*/  FADD R0, R0, R9 ;  /* 0x0000000900007221 */ /* 0x000fe20000000000 */
[----:B------:R-:W-:-:S04]  /*2f10*/  FADD R14, R13, R14 ;  /* 0x0000000e0d0e7221 */ /* 0x000fc80000000000 */
[----:B------:R-:W-:Y:S01]  /*2f20*/  FADD R11, R11, R14 ;  /* 0x0000000e0b0b7221 */ /* 0x000fe20000000000 */
[----:B------:R-:W-:Y:S01]  /*2f30*/  FADD R15, R15, R16 ;  /* 0x000000100f0f7221 */ /* 0x000fe20000000000 */
[----:B------:R-:W-:-:S04]  /*2f40*/  FADD R18, R17, R18 ;  /* 0x0000001211127221 */ /* 0x000fc80000000000 */
[----:B------:R-:W-:-:S04]  /*2f50*/  FADD R18, R15, R18 ;  /* 0x000000120f127221 */ /* 0x000fc80000000000 */
[----:B------:R-:W-:Y:S01]  /*2f60*/  FADD R5, R11, R18 ;  /* 0x000000120b057221 */ /* 0x000fe20000000000 */
[----:B------:R-:W-:-:S03]  /*2f70*/  HFMA2 R11, -RZ, RZ, 0, 0.00048828125 ;  /* 0x00001000ff0b7431 */ /* 0x000fc600000001ff */
[----:B------:R-:W-:Y:S01]  /*2f80*/  FADD R0, R0, R5 ;  /* 0x0000000500007221 */ /* 0x000fe20000000000 */
[----:B------:R-:W-:Y:S06]  /*2f90*/  @!P0 BRA `(.L_x_44) ;  /* 0x0000000000ac8947 */ /* 0x000fec0003800000 */
[----:B------:R-:W0:Y:S01]  /*2fa0*/  LDC R7, c[0x0][0x390] ;  /* 0x0000e400ff077b82 */ /* 0x000e220000000800 */
[----:B------:R-:W-:Y:S02]  /*2fb0*/  IADD3 R6, PT, PT, R20, -0x1000, RZ ;  /* 0xfffff00014067810 */ /* 0x000fe40007ffe0ff */
[----:B------:R-:W-:-:S07]  /*2fc0*/  MOV R11, 0x1000 ;  /* 0x00001000000b7802 */ /* 0x000fce0000000f00 */
.L_x_46:
[----:B------:R-:W-:-:S05]  /*2fd0*/  IMAD.WIDE R4, R11, 0x4, R2 ;  /* 0x000000040b047825 */ /* 0x000fca00078e0202 */
[----:B------:R-:W2:Y:S04]  /*2fe0*/  LDG.E.CONSTANT R20, desc[UR6][R4.64+0x400] ;  /* 0x0004000604147981 */ /* 0x000ea8000c1e9900 */
[----:B------:R-:W2:Y:S04]  /*2ff0*/  LDG.E.CONSTANT R21, desc[UR6][R4.64+0x800] ;  /* 0x0008000604157981 */ /* 0x000ea8000c1e9900 */
        /* <DEDUP_REMOVED lines=13> */
[----:B------:R1:W5:Y:S01]  /*30d0*/  LDG.E.CONSTANT R18, desc[UR6][R4.64+0x3c00] ;  /* 0x003c000604127981 */ /* 0x000362000c1e9900 */
[----:B--2---:R-:W-:Y:S01]  /*30e0*/  FADD R21, R20, R21 ;  /* 0x0000001514157221 */ /* 0x004fe20000000000 */
[----:B0-----:R-:W-:-:S05]  /*30f0*/  MOV R20, R7 ;  /* 0x0000000700147202 */ /* 0x001fca0000000f00 */
[----:B-1----:R-:W-:Y:S02]  /*3100*/  IMAD.IADD R4, R20, 0x1, -R11 ;  /* 0x0000000114047824 */ /* 0x002fe400078e0a0b */
[----:B---3--:R-:W-:-:S03]  /*3110*/  FADD R0, R19, R0 ;  /* 0x0000000013007221 */ /* 0x008fc60000000000 */
[----:B------:R-:W-:Y:S01]  /*3120*/  ISETP.GE.AND P0, PT, R4, 0x1000, PT ;  /* 0x000010000400780c */ /* 0x000fe20003f06270 */
[----:B----4-:R-:W-:Y:S01]  /*3130*/  FADD R22, R22, R23 ;  /* 0x0000001716167221 */ /* 0x010fe20000000000 */
[----:B------:R-:W-:Y:S01]  /*3140*/  FADD R0, R0, R21 ;  /* 0x0000001500007221 */ /* 0x000fe20000000000 */
[----:B-----5:R-:W-:-:S04]  /*3150*/  FADD R25, R24, R25 ;  /* 0x0000001918197221 */ /* 0x020fc80000000000 */
[----:B------:R-:W-:Y:S01]  /*3160*/  FADD R25, R22, R25 ;  /* 0x0000001916197221 */ /* 0x000fe20000000000 */
[----:B------:R-:W-:Y:S01]  /*3170*/  FADD R16, R16, R17 ;  /* 0x0000001110107221 */ /* 0x000fe20000000000 */
[----:B------:R-:W-:-:S04]  /*3180*/  FADD R15, R15, R10 ;  /* 0x0000000a0f0f7221 */ /* 0x000fc80000000000 */
[----:B------:R-:W-:Y:S01]  /*3190*/  FADD R15, R16, R15 ;  /* 0x0000000f100f7221 */ /* 0x000fe20000000000 */
[----:B------:R-:W-:Y:S01]  /*31a0*/  FADD R9, R14, R9 ;  /* 0x000000090e097221 */ /* 0x000fe20000000000 */
[----:B------:R-:W-:-:S04]  /*31b0*/  FADD R12, R13, R12 ;  /* 0x0000000c0d0c7221 */ /* 0x000fc80000000000 */
[----:B------:R-:W-:Y:S01]  /*31c0*/  FADD R12, R9, R12 ;  /* 0x0000000c090c7221 */ /* 0x000fe20000000000 */
[----:B------:R-:W-:-:S03]  /*31d0*/  FADD R0, R0, R25 ;  /* 0x0000001900007221 */ /* 0x000fc60000000000 */
[----:B------:R-:W-:-:S04]  /*31e0*/  FADD R15, R15, R12 ;  /* 0x0000000c0f0f7221 */ /* 0x000fc80000000000 */
[----:B------:R-:W-:-:S04]  /*31f0*/  FADD R15, R0, R15 ;  /* 0x0000000f000f7221 */ /* 0x000fc80000000000 */
[----:B------:R-:W-:Y:S01]  /*3200*/  FADD R0, R18, R15 ;  /* 0x0000000f12007221 */ /* 0x000fe20000000000 */
[----:B------:R-:W-:Y:S06]  /*3210*/  @!P0 BRA `(.L_x_45) ;  /* 0x0000000800308947 */ /* 0x000fec0003800000 */
[----:B------:R-:W-:-:S04]  /*3220*/  IADD3 R11, PT, PT, R11, 0x1000, RZ ;  /* 0x000010000b0b7810 */ /* 0x000fc80007ffe0ff */
[----:B------:R-:W-:-:S13]  /*3230*/  ISETP.GT.AND P0, PT, R11, R6, PT ;  /* 0x000000060b00720c */ /* 0x000fda0003f04270 */
[----:B------:R-:W-:Y:S05]  /*3240*/  @!P0 BRA `(.L_x_46) ;  /* 0xfffffffc00608947 */ /* 0x000fea000383ffff */
.L_x_44:
[----:B------:R-:W-:-:S13]  /*3250*/  ISETP.GE.AND P0, PT, R11, R20, PT ;  /* 0x000000140b00720c */ /* 0x000fda0003f06270 */
[----:B------:R-:W-:Y:S05]  /*3260*/  @P0 BRA `(.L_x_45) ;  /* 0x00000008001c0947 */ /* 0x000fea0003800000 */
[----:B------:R-:W-:Y:S01]  /*3270*/  IADD3 R9, PT, PT, -R11, R20, RZ ;  /* 0x000000140b097210 */ /* 0x000fe20007ffe1ff */
[----:B------:R-:W-:Y:S03]  /*3280*/  BSSY.RECONVERGENT B1, `(.L_x_45) ;  /* 0x0000085000017945 */ /* 0x000fe60003800200 */
        /* <DEDUP_REMOVED lines=16> */
.L_x_50:
        /* <DEDUP_REMOVED lines=8> */
.L_x_49:
[----:B------:R-:W-:Y:S05]  /*3410*/  BSYNC.RECONVERGENT B2 ;  /* 0x0000000000027941 */ /* 0x000fea0003800200 */
.L_x_48:
[----:B------:R-:W-:Y:S05]  /*3420*/  @!P1 BRA `(.L_x_47) ;  /* 0x0000000400a89947 */ /* 0x000fea0003800000 */
[----:B------:R-:W0:Y:S01]  /*3430*/  LDCU.64 UR4, c[0x0][0x380] ;  /* 0x00007000ff0477ac */ /* 0x000e220008000a00 */
[----:B------:R-:W-:Y:S01]  /*3440*/  IADD3 R5, PT, PT, R9, -R10, RZ ;  /* 0x8000000a09057210 */ /* 0x000fe20007ffe0ff */
[----:B------:R-:W-:Y:S01]  /*3450*/  BSSY.RECONVERGENT B2, `(.L_x_51) ;  /* 0x000003b000027945 */ /* 0x000fe20003800200 */
[CC--:B------:R-:W-:Y:S02]  /*3460*/  IADD3 R3, P0, PT, R10.reuse, R11.reuse, RZ ;  /* 0x0000000b0a037210 */ /* 0x0c0fe40007f1e0ff */
[----:B------:R-:W-:Y:S02]  /*3470*/  ISETP.GT.AND P1, PT, R5, 0xc00, PT ;  /* 0x00000c000500780c */ /* 0x000fe40003f24270 */
[----:B------:R-:W-:Y:S01]  /*3480*/  IADD3 R11, PT, PT, R10, R11, RZ ;  /* 0x0000000b0a0b7210 */ /* 0x000fe20007ffe0ff */
[----:B------:R-:W-:Y:S01]  /*3490*/  IMAD.X R4, RZ, RZ, RZ, P0 ;  /* 0x000000ffff047224 */ /* 0x000fe200000e06ff */
[----:B0-----:R-:W-:-:S04]  /*34a0*/  LEA R2, P0, R3, UR4, 0x2 ;  /* 0x0000000403027c11 */ /* 0x001fc8000f8010ff */
[----:B------:R-:W-:Y:S02]  /*34b0*/  LEA.HI.X R3, R3, UR5, R4, 0x2, P0 ;  /* 0x0000000503037c11 */ /* 0x000fe400080f1404 */
[----:B------:R-:W-:-:S04]  /*34c0*/  IADD3 R2, P0, PT, R2, 0x800, RZ ;  /* 0x0000080002027810 */ /* 0x000fc80007f1e0ff */
[----:B------:R-:W-:Y:S02]  /*34d0*/  IADD3.X R3, PT, PT, RZ, R3, RZ, P0, !PT ;  /* 0x00000003ff037210 */ /* 0x000fe400007fe4ff */
[----:B------:R-:W-:Y:S01]  /*34e0*/  PLOP3.LUT P0, PT, PT, PT, PT, 0x80, 0x8 ;  /* 0x000000000008781c */ /* 0x000fe20003f0f070 */
[----:B------:R-:W-:-:S12]  /*34f0*/  @!P1 BRA `(.L_x_52) ;  /* 0x0000000000c09947 */ /* 0x000fd80003800000 */
[----:B------:R-:W-:Y:S02]  /*3500*/  PLOP3.LUT P0, PT, PT, PT, PT, 0x8, 0x80 ;  /* 0x000000000080781c */ /* 0x000fe40003f0e170 */
[----:B------:R-:W-:-:S11]  /*3510*/  IADD3 R13, PT, PT, R9, -0xc00, RZ ;  /* 0xfffff400090d7810 */ /* 0x000fd60007ffe0ff */
.L_x_53:
[----:B------:R-:W0:Y:S01]  /*3520*/  LDC.64 R4, c[0x0][0x380] ;  /* 0x0000e000ff047b82 */ /* 0x000e220000000a00 */
[----:B------:R-:W2:Y:S01]  /*3530*/  LDG.E.CONSTANT R12, desc[UR6][R2.64+-0x400] ;  /* 0xfffc0006020c7981 */ /* 0x000ea2000c1e9900 */
[----:B------:R-:W-:-:S03]  /*3540*/  IADD3 R25, PT, PT, R11, 0x400, RZ ;  /* 0x000004000b197810 */ /* 0x000fc60007ffe0ff */
[----:B------:R-:W3:Y:S04]  /*3550*/  LDG.E.CONSTANT R20, desc[UR6][R2.64] ;  /* 0x0000000602147981 */ /* 0x000ee8000c1e9900 */
[----:B------:R-:W4:Y:S01]  /*3560*/  LDG.E.CONSTANT R19, desc[UR6][R2.64+0x400] ;  /* 0x0004000602137981 */ /* 0x000f22000c1e9900 */
[----:B------:R-:W-:-:S03]  /*3570*/  IADD3 R7, PT, PT, R11, 0x800, RZ ;  /* 0x000008000b077810 */ /* 0x000fc60007ffe0ff */
[----:B------:R-:W5:Y:S04]  /*3580*/  LDG.E.CONSTANT R17, desc[UR6][R2.64+0xc00] ;  /* 0x000c000602117981 */ /* 0x000f68000c1e9900 */
[----:B------:R-:W5:Y:S01]  /*3590*/  LDG.E.CONSTANT R16, desc[UR6][R2.64+0x1000] ;  /* 0x0010000602107981 */ /* 0x000f62000c1e9900 */
[----:B------:R-:W-:-:S03]  /*35a0*/  IADD3 R23, PT, PT, R11, 0xc00, RZ ;  /* 0x00000c000b177810 */ /* 0x000fc60007ffe0ff */
[----:B------:R-:W5:Y:S01]  /*35b0*/  LDG.E.CONSTANT R22, desc[UR6][R2.64+0x1c00] ;  /* 0x001c000602167981 */ /* 0x000f62000c1e9900 */
[----:B0-----:R-:W-:-:S03]  /*35c0*/  IMAD.WIDE.U32 R14, R11, 0x4, R4 ;  /* 0x000000040b0e7825 */ /* 0x001fc600078e0004 */
[----:B------:R-:W5:Y:S04]  /*35d0*/  LDG.E.CONSTANT R21, desc[UR6][R2.64+0x2000] ;  /* 0x0020000602157981 */ /* 0x000f68000c1e9900 */
[----:B------:R-:W5:Y:S04]  /*35e0*/  LDG.E.CONSTANT R26, desc[UR6][R2.64+0x3000] ;  /* 0x00300006021a7981 */ /* 0x000f68000c1e9900 */
[----:B------:R-:W2:Y:S01]  /*35f0*/  LDG.E.CONSTANT R15, desc[UR6][R14.64] ;  /* 0x000000060e0f7981 */ /* 0x000ea2000c1e9900 */
[----:B------:R-:W-:-:S05]  /*3600*/  IMAD.WIDE.U32 R24, R25, 0x4, R4 ;  /* 0x0000000419187825 */ /* 0x000fca00078e0004 */
[----:B------:R-:W5:Y:S01]  /*3610*/  LDG.E.CONSTANT R18, desc[UR6][R24.64] ;  /* 0x0000000618127981 */ /* 0x000f62000c1e9900 */
[----:B------:R-:W-:-:S03]  /*3620*/  IMAD.WIDE.U32 R6, R7, 0x4, R4 ;  /* 0x0000000407067825 */ /* 0x000fc600078e0004 */
        /* <DEDUP_REMOVED lines=8> */
[----:B------:R-:W-:Y:S01]  /*36b0*/  ISETP.GE.AND P1, PT, R10, R13, PT ;  /* 0x0000000d0a00720c */ /* 0x000fe20003f26270 */
[----:B------:R-:W-:Y:S01]  /*36c0*/  VIADD R11, R11, 0x1000 ;  /* 0x000010000b0b7836 */ /* 0x000fe20000000000 */
[----:B0-----:R-:W-:-:S04]  /*36d0*/  IADD3 R2, P2, PT, R2, 0x4000, RZ ;  /* 0x0000400002027810 */ /* 0x001fc80007f5e0ff */
        /* <DEDUP_REMOVED lines=18> */
.L_x_52:
[----:B------:R-:W-:Y:S05]  /*3800*/  BSYNC.RECONVERGENT B2 ;  /* 0x0000000000027941 */ /* 0x000fea0003800200 */
.L_x_51:
[----:B------:R-:W-:Y:S01]  /*3810*/  IADD3 R4, PT, PT, R9, -R10, RZ ;  /* 0x8000000a09047210 */ /* 0x000fe20007ffe0ff */
[----:B------:R-:W-:Y:S03]  /*3820*/  BSSY.RECONVERGENT B2, `(.L_x_54) ;  /* 0x000001e000027945 */ /* 0x000fe60003800200 */
[----:B------:R-:W-:-:S13]  /*3830*/  ISETP.GT.AND P1, PT, R4, 0x400, PT ;  /* 0x000004000400780c */ /* 0x000fda0003f24270 */
[----:B------:R-:W-:Y:S05]  /*3840*/  @!P1 BRA `(.L_x_55) ;  /* 0x00000000006c9947 */ /* 0x000fea0003800000 */
[----:B------:R-:W0:Y:S01]  /*3850*/  LDC.64 R6, c[0x0][0x380] ;  /* 0x0000e000ff067b82 */ /* 0x000e220000000a00 */
[----:B------:R-:W2:Y:S01]  /*3860*/  LDG.E.CONSTANT R13, desc[UR6][R2.64+-0x400] ;  /* 0xfffc0006020d7981 */ /* 0x000ea2000c1e9900 */
[----:B------:R-:W-:-:S03]  /*3870*/  IADD3 R17, PT, PT, R11, 0x400, RZ ;  /* 0x000004000b117810 */ /* 0x000fc60007ffe0ff */
[----:B------:R-:W3:Y:S04]  /*3880*/  LDG.E.CONSTANT R15, desc[UR6][R2.64] ;  /* 0x00000006020f7981 */ /* 0x000ee8000c1e9900 */
[----:B------:R-:W4:Y:S04]  /*3890*/  LDG.E.CONSTANT R19, desc[UR6][R2.64+0xc00] ;  /* 0x000c000602137981 */ /* 0x000f28000c1e9900 */
[----:B------:R-:W5:Y:S04]  /*38a0*/  LDG.E.CONSTANT R21, desc[UR6][R2.64+0x1000] ;  /* 0x0010000602157981 */ /* 0x000f68000c1e9900 */
[----:B------:R-:W5:Y:S01]  /*38b0*/  LDG.E.CONSTANT R23, desc[UR6][R2.64+0x1400] ;  /* 0x0014000602177981 */ /* 0x000f62000c1e9900 */
[----:B0-----:R-:W-:-:S06]  /*38c0*/  IMAD.WIDE.U32 R4, R11, 0x4, R6 ;  /* 0x000000040b047825 */ /* 0x001fcc00078e0006 */
[----:B------:R0:W2:Y:S01]  /*38d0*/  LDG.E.CONSTANT R5, desc[UR6][R4.64] ;  /* 0x0000000604057981 */ /* 0x0000a2000c1e9900 */
[----:B------:R-:W-:-:S03]  /*38e0*/  IMAD.WIDE.U32 R6, R17, 0x4, R6 ;  /* 0x0000000411067825 */ /* 0x000fc600078e0006 */
[----:B------:R1:W4:Y:S04]  /*38f0*/  LDG.E.CONSTANT R17, desc[UR6][R2.64+0x400] ;  /* 0x0004000602117981 */ /* 0x000328000c1e9900 */
[----:B------:R-:W5:Y:S01]  /*3900*/  LDG.E.CONSTANT R7, desc[UR6][R6.64] ;  /* 0x0000000606077981 */ /* 0x000f62000c1e9900 */
[----:B0-----:R-:W-:Y:S02]  /*3910*/  IADD3 R4, P1, PT, R2, 0x2000, RZ ;  /* 0x0000200002047810 */ /* 0x001fe40007f3e0ff */
[----:B------:R-:W-:Y:S02]  /*3920*/  PLOP3.LUT P0, PT, PT, PT, PT, 0x8, 0x80 ;  /* 0x000000000080781c */ /* 0x000fe40003f0e170 */
[----:B------:R-:W-:Y:S02]  /*3930*/  IADD3 R10, PT, PT, R10, 0x800, RZ ;  /* 0x000008000a0a7810 */ /* 0x000fe40007ffe0ff */
[----:B------:R-:W-:-:S02]  /*3940*/  IADD3 R11, PT, PT, R11, 0x800, RZ ;  /* 0x000008000b0b7810 */ /* 0x000fc40007ffe0ff */
[----:B-1----:R-:W-:Y:S01]  /*3950*/  MOV R2, R4 ;  /* 0x0000000400027202 */ /* 0x002fe20000000f00 */
[----:B--2---:R-:W-:-:S04]  /*3960*/  FADD R0, R0, R5 ;  /* 0x0000000500007221 */ /* 0x004fc80000000000 */
[----:B------:R-:W-:-:S04]  /*3970*/  FADD R0, R0, R13 ;  /* 0x0000000d00007221 */ /* 0x000fc80000000000 */
[----:B---3--:R-:W-:-:S04]  /*3980*/  FADD R0, R0, R15 ;  /* 0x0000000f00007221 */ /* 0x008fc80000000000 */
[----:B----4-:R-:W-:-:S04]  /*3990*/  FADD R0, R0, R17 ;  /* 0x0000001100007221 */ /* 0x010fc80000000000 */
[----:B-----5:R-:W-:-:S04]  /*39a0*/  FADD R0, R0, R7 ;  /* 0x0000000700007221 */ /* 0x020fc80000000000 */
[----:B------:R-:W-:Y:S01]  /*39b0*/  FADD R0, R0, R19 ;  /* 0x0000001300007221 */ /* 0x000fe20000000000 */
[----:B------:R-:W-:-:S03]  /*39c0*/  IADD3.X R5, PT, PT, RZ, R3, RZ, P1, !PT ;  /* 0x00000003ff057210 */ /* 0x000fc60000ffe4ff */
[----:B------:R-:W-:Y:S01]  /*39d0*/  FADD R0, R0, R21 ;  /* 0x0000001500007221 */ /* 0x000fe20000000000 */
[----:B------:R-:W-:-:S03]  /*39e0*/  MOV R3, R5 ;  /* 0x0000000500037202 */ /* 0x000fc60000000f00 */
[----:B------:R-:W-:-:S07]  /*39f0*/  FADD R0, R0, R23 ;  /* 0x0000001700007221 */ /* 0x000fce0000000000 */
.L_x_55:
[----:B------:R-:W-:Y:S05]  /*3a00*/  BSYNC.RECONVERGENT B2 ;  /* 0x0000000000027941 */ /* 0x000fea0003800200 */
.L_x_54:
[----:B------:R-:W-:-:S13]  /*3a10*/  ISETP.LT.OR P0, PT, R10, R9, P0 ;  /* 0x000000090a00720c */ /* 0x000fda0000701670 */
[----:B------:R-:W-:Y:S05]  /*3a20*/  @!P0 BRA `(.L_x_47) ;  /* 0x0000000000288947 */ /* 0x000fea0003800000 */
[----:B------:R-:W0:Y:S01]  /*3a30*/  LDC.64 R4, c[0x0][0x380] ;  /* 0x0000e000ff047b82 */ /* 0x000e220000000a00 */
[----:B------:R-:W2:Y:S04]  /*3a40*/  LDG.E.CONSTANT R7, desc[UR6][R2.64+-0x400] ;  /* 0xfffc000602077981 */ /* 0x000ea8000c1e9900 */
[----:B------:R-:W3:Y:S01]  /*3a50*/  LDG.E.CONSTANT R9, desc[UR6][R2.64] ;  /* 0x0000000602097981 */ /* 0x000ee2000c1e9900 */
[----:B0-----:R-:W-:-:S03]  /*3a60*/  IMAD.WIDE.U32 R4, R11, 0x4, R4 ;  /* 0x000000040b047825 */ /* 0x001fc600078e0004 */
[----:B------:R-:W4:Y:S04]  /*3a70*/  LDG.E.CONSTANT R11, desc[UR6][R2.64+0x400] ;  /* 0x00040006020b7981 */ /* 0x000f28000c1e9900 */
[----:B------:R-:W5:Y:S02]  /*3a80*/  LDG.E.CONSTANT R5, desc[UR6][R4.64] ;  /* 0x0000000604057981 */ /* 0x000f64000c1e9900 */
[----:B-----5:R-:W-:-:S04]  /*3a90*/  FADD R0, R0, R5 ;  /* 0x0000000500007221 */ /* 0x020fc80000000000 */
[----:B--2---:R-:W-:-:S04]  /*3aa0*/  FADD R0, R0, R7 ;  /* 0x0000000700007221 */ /* 0x004fc80000000000 */
[----:B---3--:R-:W-:-:S04]  /*3ab0*/  FADD R0, R0, R9 ;  /* 0x0000000900007221 */ /* 0x008fc80000000000 */
[----:B----4-:R-:W-:-:S07]  /*3ac0*/  FADD R0, R0, R11 ;  /* 0x0000000b00007221 */ /* 0x010fce0000000000 */
.L_x_47:
[----:B------:R-:W-:Y:S05]  /*3ad0*/  BSYNC.RECONVERGENT B1 ;  /* 0x0000000000017941 */ /* 0x000fea0003800200 */
.L_x_45:
[----:B------:R-:W0:Y:S01]  /*3ae0*/  S2R R6, SR_LANEID ;  /* 0x0000000000067919 */ /* 0x000e220000000000 */
[----:B------:R-:W-:-:S05]  /*3af0*/  MOV R3, R0 ;  /* 0x0000000000037202 */ /* 0x000fca0000000f00 */
        /* <DEDUP_REMOVED lines=30> */
[----:B------:R-:W1:Y:S04]  /*3ce0*/  LDS R3, [UR4+0xc] ;  /* 0x00000c04ff037984 */ /* 0x000e680008000800 */
[----:B0-----:R-:W0:Y:S04]  /*3cf0*/  LDS.128 R4, [UR4+0x10] ;  /* 0x00001004ff047984 */ /* 0x001e280008000c00 */
[----:B------:R-:W2:Y:S01]  /*3d00*/  LDS.64 R8, [UR4+0x20] ;  /* 0x00002004ff087984 */ /* 0x000ea20008000a00 */
[----:B-1----:R-:W-:-:S04]  /*3d10*/  FADD R3, R0, R3 ;  /* 0x0000000300037221 */ /* 0x002fc80000000000 */
[----:B0-----:R-:W-:-:S04]  /*3d20*/  FADD R4, R3, R4 ;  /* 0x0000000403047221 */ /* 0x001fc80000000000 */
[----:B------:R-:W-:-:S04]  /*3d30*/  FADD R5, R4, R5 ;  /* 0x0000000504057221 */ /* 0x000fc80000000000 */
[----:B------:R-:W-:-:S04]  /*3d40*/  FADD R6, R5, R6 ;  /* 0x0000000605067221 */ /* 0x000fc80000000000 */
[----:B------:R-:W-:-:S04]  /*3d50*/  FADD R7, R6, R7 ;  /* 0x0000000706077221 */ /* 0x000fc80000000000 */
[----:B--2---:R-:W-:-:S04]  /*3d60*/  FADD R8, R7, R8 ;  /* 0x0000000807087221 */ /* 0x004fc80000000000 */
[----:B------:R-:W-:-:S07]  /*3d70*/  FADD R0, R8, R9 ;  /* 0x0000000908007221 */ /* 0x000fce0000000000 */
.L_x_17:
[----:B------:R-:W-:Y:S05]  /*3d80*/  BSYNC.RECONVERGENT B0 ;  /* 0x0000000000007941 */ /* 0x000fea0003800200 */
.L_x_1:
[----:B------:R-:W-:Y:S05]  /*3d90*/  @P0 EXIT ;  /* 0x000000000000094d */ /* 0x000fea0003800000 */
[----:B01234-:R-:W0:Y:S01]  /*3da0*/  LDC.64 R2, c[0x0][0x388] ;  /* 0x0000e200ff027b82 */ /* 0x01fe220000000a00 */
[----:B------:R-:W1:Y:S02]  /*3db0*/  LDCU UR4, c[0x0][0x398] ;  /* 0x00007300ff0477ac */ /* 0x000e640008000800 */
[----:B-1----:R-:W-:-:S05]  /*3dc0*/  FADD R5, R0, UR4 ;  /* 0x0000000400057e21 */ /* 0x002fca0008000000 */
[----:B0-----:R-:W-:Y:S01]  /*3dd0*/  STG.E desc[UR6][R2.64], R5 ;  /* 0x0000000502007986 */ /* 0x001fe2000c101906 */
[----:B------:R-:W-:Y:S05]  /*3de0*/  EXIT ;  /* 0x000000000000794d */ /* 0x000fea0003800000 */
.L_x_56:
[----:B------:R-:W-:-:S00]  /*3df0*/  BRA `(.L_x_56) ;  /* 0xfffffffc00fc7947 */ /* 0x000fc0000383ffff */
[----:B------:R-:W-:-:S00]  /*3e00*/  NOP ;  /* 0x0000000000007918 */ /* 0x000fc00000000000 */
[----:B------:R-:W-:-:S00]  /*3e10*/  NOP ;  /* 0x0000000000007918 */ /* 0x000fc00000000000 */
[----:B------:R-:W-:-:S00]  /*3e20*/  NOP ;  /* 0x0000000000007918 */ /* 0x000fc00000000000 */
[----:B------:R-:W-:-:S00]  /*3e30*/  NOP ;  /* 0x0000000000007918 */ /* 0x000fc00000000000 */
[----:B------:R-:W-:-:S00]  /*3e40*/  NOP ;  /* 0x0000000000007918 */ /* 0x000fc00000000000 */
[----:B------:R-:W-:-:S00]  /*3e50*/  NOP ;  /* 0x0000000000007918 */ /* 0x000fc00000000000 */
[----:B------:R-:W-:-:S00]  /*3e60*/  NOP ;  /* 0x0000000000007918 */ /* 0x000fc00000000000 */
[----:B------:R-:W-:-:S00]  /*3e70*/  NOP ;  /* 0x0000000000007918 */ /* 0x000fc00000000000 */
.L_x_236:


//--------------------- .text._ZN3cub18CUB_300001_SM_10006detail6reduce18DeviceReduceKernelINS2_10policy_hubIfyN4cuda3std3__44plusIfEEE10Policy1000EN6thrust24THRUST_300001_SM_1000_NS6detail15normal_iteratorINSD_10device_ptrIfEEEEyS9_f6squareEEvT0_PT3_T1_NS0_13GridEvenShareISN_EET2_T4_ --------------------------
	.section	.text._ZN3cub18CUB_300001_SM_10006detail6reduce18DeviceReduceKernelINS2_10policy_hubIfyN4cuda3std3__44plusIfEEE10Policy1000EN6thrust24THRUST_300001_SM_1000_NS6detail15normal_iteratorINSD_10device_ptrIfEEEEyS9_f6squareEEvT0_PT3_T1_NS0_13GridEvenShareISN_EET2_T4_,"ax",@progbits
	.align	128
        .global         _ZN3cub18CUB_300001_SM_10006detail6reduce18DeviceReduceKernelINS2_10policy_hubIfyN4cuda3std3__44plusIfEEE10Policy1000EN6thrust24THRUST_300001_SM_1000_NS6detail15normal_iteratorINSD_10device_ptrIfEEEEyS9_f6squareEEvT0_PT3_T1_NS0_13GridEvenShareISN_EET2_T4_
        .type           _ZN3cub18CUB_300001_SM_10006detail6reduce18DeviceReduceKernelINS2_10policy_hubIfyN4cuda3std3__44plusIfEEE10Policy1000EN6thrust24THRUST_300001_SM_1000_NS6detail15normal_iteratorINSD_10device_ptrIfEEEEyS9_f6squareEEvT0_PT3_T1_NS0_13GridEvenShareISN_EET2_T4_,@function
        .size           _ZN3cub18CUB_300001_SM_10006detail6reduce18DeviceReduceKernelINS2_10policy_hubIfyN4cuda3std3__44plusIfEEE10Policy1000EN6thrust24THRUST_300001_SM_1000_NS6detail15normal_iteratorINSD_10device_ptrIfEEEEyS9_f6squareEEvT0_PT3_T1_NS0_13GridEvenShareISN_EET2_T4_,(.L_x_237 - _ZN3cub18CUB_300001_SM_10006detail6reduce18DeviceReduceKernelINS2_10policy_hubIfyN4cuda3std3__44plusIfEEE10Policy1000EN6thrust24THRUST_300001_SM_1000_NS6detail15normal_iteratorINSD_10device_ptrIfEEEEyS9_f6squareEEvT0_PT3_T1_NS0_13GridEvenShareISN_EET2_T4_)
        .other          _ZN3cub18CUB_300001_SM_10006detail6reduce18DeviceReduceKernelINS2_10policy_hubIfyN4cuda3std3__44plusIfEEE10Policy1000EN6thrust24THRUST_300001_SM_1000_NS6detail15normal_iteratorINSD_10device_ptrIfEEEEyS9_f6squareEEvT0_PT3_T1_NS0_13GridEvenShareISN_EET2_T4_,@"STO_CUDA_ENTRY STV_DEFAULT"
_ZN3cub18CUB_300001_SM_10006detail6reduce18DeviceReduceKernelINS2_10policy_hubIfyN4cuda3std3__44plusIfEEE10Policy1000EN6thrust24THRUST_300001_SM_1000_NS6detail15normal_iteratorINSD_10device_ptrIfEEEEyS9_f6squareEEvT0_PT3_T1_NS0_13GridEvenShareISN_EET2_T4_:
.text._ZN3cub18CUB_300001_SM_10006detail6reduce18DeviceReduceKernelINS2_10policy_hubIfyN4cuda3std3__44plusIfEEE10Policy1000EN6thrust24THRUST_300001_SM_1000_NS6detail15normal_iteratorINSD_10device_ptrIfEEEEyS9_f6squareEEvT0_PT3_T1_NS0_13GridEvenShareISN_EET2_T4_:
[----:B------:R-:W-:Y:S08]  /*0000*/  LDC R1, c[0x0][0x37c] ;  /* 0x0000df00ff017b82 */ /* 0x000ff00000000800 */
[----:B------:R-:W0:Y:S01]  /*0010*/  S2UR UR16, SR_CTAID.X ;  /* 0x00000000001079c3 */ /* 0x000e220000002500 */
[----:B------:R-:W1:Y:S01]  /*0020*/  LDCU.64 UR8, c[0x0][0x3b8] ;  /* 0x00007700ff0877ac */ /* 0x000e620008000a00 */
[----:B------:R-:W-:Y:S01]  /*0030*/  BSSY.RECONVERGENT B0, `(.L_x_57) ;  /* 0x0000234000007945 */ /* 0x000fe20003800200 */
[----:B------:R-:W2:Y:S01]  /*0040*/  LDCU UR5, c[0x0][0x3c0] ;  /* 0x00007800ff0577ac */ /* 0x000ea20008000800 */
[----:B------:R-:W3:Y:S01]  /*0050*/  LDCU.64 UR14, c[0x0][0x358] ;  /* 0x00006b00ff0e77ac */ /* 0x000ee20008000a00 */
[----:B-1----:R-:W-:Y:S01]  /*0060*/  MOV R0, UR8 ;  /* 0x0000000800007c02 */ /* 0x002fe20008000f00 */
[----:B------:R-:W-:Y:S01]  /*0070*/  IMAD.U32 R3, RZ, RZ, UR9 ;  /* 0x00000009ff037e24 */ /* 0x000fe2000f8e00ff */
[----:B--2---:R-:W-:-:S02]  /*0080*/  USHF.L.U32 UR5, UR5, 0xc, URZ ;  /* 0x0000000c05057899 */ /* 0x004fc400080006ff */
[----:B0-----:R-:W-:Y:S02]  /*0090*/  USHF.L.U32 UR6, UR16, 0xc, URZ ;  /* 0x0000000c10067899 */ /* 0x001fe400080006ff */
[----:B------:R-:W-:-:S04]  /*00a0*/  USHF.R.S32.HI UR4, URZ, 0x1f, UR5 ;  /* 0x0000001fff047899 */ /* 0x000fc80008011405 */
[----:B------:R-:W-:-:S04]  /*00b0*/  IADD3 R17, P1, PT, R0, -UR6, RZ ;  /* 0x8000000600117c10 */ /* 0x000fc8000ff3e0ff */
[----:B------:R-:W-:Y:S02]  /*00c0*/  ISETP.GT.U32.AND P0, PT, R17, 0xfff, PT ;  /* 0x00000fff1100780c */ /* 0x000fe40003f04070 */
[----:B------:R-:W-:-:S04]  /*00d0*/  IADD3.X R23, PT, PT, R3, -0x1, RZ, P1, !PT ;  /* 0xffffffff03177810 */ /* 0x000fc80000ffe4ff */
[----:B------:R-:W-:-:S13]  /*00e0*/  ISETP.GT.U32.AND.EX P0, PT, R23, RZ, PT, P0 ;  /* 0x000000ff1700720c */ /* 0x000fda0003f04100 */
[----:B---3--:R-:W-:Y:S05]  /*00f0*/  @P0 BRA `(.L_x_58) ;  /* 0x0000000c00c40947 */ /* 0x008fea0003800000 */
[----:B------:R-:W0:Y:S01]  /*0100*/  S2R R4, SR_TID.X ;  /* 0x0000000000047919 */ /* 0x000e220000002100 */
[----:B------:R-:W-:Y:S01]  /*0110*/  IADD3 R5, PT, PT, R0, -UR6, RZ ;  /* 0x8000000600057c10 */ /* 0x000fe2000fffe0ff */
[----:B------:R-:W-:Y:S01]  /*0120*/  BSSY.RECONVERGENT B1, `(.L_x_59) ;  /* 0x000000b000017945 */ /* 0x000fe20003800200 */
[----:B------:R-:W-:Y:S02]  /*0130*/  IMAD.MOV.U32 R7, RZ, RZ, RZ ;  /* 0x000000ffff077224 */ /* 0x000fe400078e00ff */
[----:B0-----:R-:W-:Y:S02]  /*0140*/  ISETP.GE.AND P0, PT, R4, R5, PT ;  /* 0x000000050400720c */ /* 0x001fe40003f06270 */
[----:B------:R-:W-:-:S11]  /*0150*/  MOV R6, R4 ;  /* 0x0000000400067202 */ /* 0x000fd60000000f00 */
[----:B------:R-:W-:Y:S05]  /*0160*/  @P0 BRA `(.L_x_60) ;  /* 0x0000000000180947 */ /* 0x000fea0003800000 */
[----:B------:R-:W0:Y:S01]  /*0170*/  LDC.64 R2, c[0x0][0x380] ;  /* 0x0000e000ff027b82 */ /* 0x000e220000000a00 */
[----:B------:R-:W-:-:S04]  /*0180*/  VIADD R7, R4, UR6 ;  /* 0x0000000604077c36 */ /* 0x000fc80008000000 */
[----:B0-----:R-:W-:-:S06]  /*0190*/  IMAD.WIDE.U32 R2, R7, 0x4, R2 ;  /* 0x0000000407027825 */ /* 0x001fcc00078e0002 */
[----:B------:R-:W2:Y:S01]  /*01a0*/  LDG.E R2, desc[UR14][R2.64] ;  /* 0x0000000e02027981 */ /* 0x000ea2000c1e1900 */
[----:B------:R-:W-:Y:S01]  /*01b0*/  IADD3 R6, PT, PT, R4, 0x100, RZ ;  /* 0x0000010004067810 */ /* 0x000fe20007ffe0ff */
[----:B--2---:R-:W-:-:S07]  /*01c0*/  FMUL R7, R2, R2 ;  /* 0x0000000202077220 */ /* 0x004fce0000400000 */
.L_x_60:
[----:B------:R-:W-:Y:S05]  /*01d0*/  BSYNC.RECONVERGENT B1 ;  /* 0x0000000000017941 */ /* 0x000fea0003800200 */
.L_x_59:
[----:B------:R-:W-:Y:S01]  /*01e0*/  ISETP.GE.AND P0, PT, R6, R5, PT ;  /* 0x000000050600720c */ /* 0x000fe20003f06270 */
[----:B------:R-:W-:-:S12]  /*01f0*/  BSSY.RECONVERGENT B1, `(.L_x_61) ;  /* 0x0000079000017945 */ /* 0x000fd80003800200 */
[----:B------:R-:W-:Y:S05]  /*0200*/  @P0 BRA `(.L_x_62) ;  /* 0x0000000400dc0947 */ /* 0x000fea0003800000 */
[----:B------:R-:W-:Y:S01]  /*0210*/  LOP3.LUT R3, RZ, R6, RZ, 0x33, !PT ;  /* 0x00000006ff037212 */ /* 0x000fe200078e33ff */
[----:B------:R-:W-:Y:S03]  /*0220*/  BSSY.RECONVERGENT B2, `(.L_x_63) ;  /* 0x0000037000027945 */ /* 0x000fe60003800200 */
[----:B------:R-:W-:-:S04]  /*0230*/  IADD3 R3, PT, PT, R0, -UR6, R3 ;  /* 0x8000000600037c10 */ /* 0x000fc8000fffe003 */
[C---:B------:R-:W-:Y:S02]  /*0240*/  ISETP.GE.U32.AND P1, PT, R3.reuse, 0xf00, PT ;  /* 0x00000f000300780c */ /* 0x040fe40003f26070 */
[----:B------:R-:W-:-:S04]  /*0250*/  LEA.HI R0, R3, 0x1, RZ, 0x18 ;  /* 0x0000000103007811 */ /* 0x000fc800078fc0ff */
[----:B------:R-:W-:-:S04]  /*0260*/  LOP3.LUT R21, R0, 0xf, RZ, 0xc0, !PT ;  /* 0x0000000f00157812 */ /* 0x000fc800078ec0ff */
[----:B------:R-:W-:-:S03]  /*0270*/  ISETP.NE.AND P0, PT, R21, RZ, PT ;  /* 0x000000ff1500720c */ /* 0x000fc60003f05270 */
[----:B------:R-:W-:Y:S10]  /*0280*/  @!P1 BRA `(.L_x_64) ;  /* 0x0000000000c09947 */ /* 0x000ff40003800000 */
[----:B------:R-:W0:Y:S01]  /*0290*/  LDCU.64 UR8, c[0x0][0x380] ;  /* 0x00007000ff0877ac */ /* 0x000e220008000a00 */
[----:B------:R-:W-:Y:S01]  /*02a0*/  IMAD.WIDE.U32 R2, R6, 0x4, RZ ;  /* 0x0000000406027825 */ /* 0x000fe200078e00ff */
[----:B------:R-:W-:Y:S01]  /*02b0*/  LOP3.LUT R9, R0, 0x1fffff0, RZ, 0xc0, !PT ;  /* 0x01fffff000097812 */ /* 0x000fe200078ec0ff */
[----:B------:R-:W-:-:S04]  /*02c0*/  UIMAD.WIDE.U32 UR4, UR16, 0x4000, URZ ;  /* 0x00004000100478a5 */ /* 0x000fc8000f8e00ff */
[----:B------:R-:W-:Y:S02]  /*02d0*/  IMAD.MOV R9, RZ, RZ, -R9 ;  /* 0x000000ffff097224 */ /* 0x000fe400078e0a09 */
[----:B------:R-:W-:Y:S02]  /*02e0*/  LOP3.LUT R2, R2, UR4, RZ, 0xfc, !PT ;  /* 0x0000000402027c12 */ /* 0x000fe4000f8efcff */
[----:B------:R-:W-:Y:S02]  /*02f0*/  LOP3.LUT R3, R3, UR5, RZ, 0xfc, !PT ;  /* 0x0000000503037c12 */ /* 0x000fe4000f8efcff */
[----:B0-----:R-:W-:-:S04]  /*0300*/  IADD3 R2, P1, PT, R2, UR8, RZ ;  /* 0x0000000802027c10 */ /* 0x001fc8000ff3e0ff */
[----:B------:R-:W-:-:S04]  /*0310*/  IADD3 R2, P2, PT, R2, 0x2000, RZ ;  /* 0x0000200002027810 */ /* 0x000fc80007f5e0ff */
[----:B------:R-:W-:-:S09]  /*0320*/  IADD3.X R3, PT, PT, RZ, UR9, R3, P2, P1 ;  /* 0x00000009ff037c10 */ /* 0x000fd200097e2403 */
.L_x_65:
[----:B------:R-:W2:Y:S04]  /*0330*/  LDG.E R20, desc[UR14][R2.64+-0x2000] ;  /* 0xffe0000e02147981 */ /* 0x000ea8000c1e1900 */
[----:B------:R-:W3:Y:S04]  /*0340*/  LDG.E R22, desc[UR14][R2.64+-0x1c00] ;  /* 0xffe4000e02167981 */ /* 0x000ee8000c1e1900 */
[----:B------:R-:W4:Y:S04]  /*0350*/  LDG.E R24, desc[UR14][R2.64+-0x1800] ;  /* 0xffe8000e02187981 */ /* 0x000f28000c1e1900 */
[----:B------:R-:W5:Y:S04]  /*0360*/  LDG.E R26, desc[UR14][R2.64+-0x1400] ;  /* 0xffec000e021a7981 */ /* 0x000f68000c1e1900 */
        /* <DEDUP_REMOVED lines=11> */
[----:B------:R0:W5:Y:S01]  /*0420*/  LDG.E R10, desc[UR14][R2.64+0x1c00] ;  /* 0x001c000e020a7981 */ /* 0x000162000c1e1900 */
[----:B------:R-:W-:-:S02]  /*0430*/  IADD3 R9, PT, PT, R9, 0x10, RZ ;  /* 0x0000001009097810 */ /* 0x000fc40007ffe0ff */
[----:B------:R-:W-:Y:S02]  /*0440*/  IADD3 R6, PT, PT, R6, 0x1000, RZ ;  /* 0x0000100006067810 */ /* 0x000fe40007ffe0ff */
[----:B------:R-:W-:Y:S02]  /*0450*/  ISETP.NE.AND P1, PT, R9, RZ, PT ;  /* 0x000000ff0900720c */ /* 0x000fe40003f25270 */
[----:B0-----:R-:W-:-:S05]  /*0460*/  IADD3 R2, P2, PT, R2, 0x4000, RZ ;  /* 0x0000400002027810 */ /* 0x001fca0007f5e0ff */
[----:B------:R-:W-:Y:S02]  /*0470*/  IMAD.X R3, RZ, RZ, R3, P2 ;  /* 0x000000ffff037224 */ /* 0x000fe400010e0603 */
[----:B--2---:R-:W-:-:S04]  /*0480*/  FFMA R7, R20, R20, R7 ;  /* 0x0000001414077223 */ /* 0x004fc80000000007 */
[----:B---3--:R-:W-:-:S04]  /*0490*/  FFMA R7, R22, R22, R7 ;  /* 0x0000001616077223 */ /* 0x008fc80000000007 */
[----:B----4-:R-:W-:-:S04]  /*04a0*/  FFMA R7, R24, R24, R7 ;  /* 0x0000001818077223 */ /* 0x010fc80000000007 */
[----:B-----5:R-:W-:-:S04]  /*04b0*/  FFMA R7, R26, R26, R7 ;  /* 0x0000001a1a077223 */ /* 0x020fc80000000007 */
[----:B------:R-:W-:-:S04]  /*04c0*/  FFMA R28, R28, R28, R7 ;  /* 0x0000001c1c1c7223 */ /* 0x000fc80000000007 */
        /* <DEDUP_REMOVED lines=10> */
[----:B------:R-:W-:Y:S01]  /*0570*/  FFMA R7, R10, R10, R11 ;  /* 0x0000000a0a077223 */ /* 0x000fe2000000000b */
[----:B------:R-:W-:Y:S06]  /*0580*/  @P1 BRA `(.L_x_65) ;  /* 0xfffffffc00681947 */ /* 0x000fec000383ffff */
.L_x_64:
[----:B------:R-:W-:Y:S05]  /*0590*/  BSYNC.RECONVERGENT B2 ;  /* 0x0000000000027941 */ /* 0x000fea0003800200 */
.L_x_63:
[----:B------:R-:W-:Y:S05]  /*05a0*/  @!P0 BRA `(.L_x_62) ;  /* 0x0000000000f48947 */ /* 0x000fea0003800000 */
[----:B------:R-:W-:Y:S01]  /*05b0*/  ISETP.GE.U32.AND P0, PT, R21, 0x8, PT ;  /* 0x000000081500780c */ /* 0x000fe20003f06070 */
[----:B------:R-:W-:Y:S01]  /*05c0*/  BSSY.RECONVERGENT B2, `(.L_x_66) ;  /* 0x000001a000027945 */ /* 0x000fe20003800200 */
[----:B------:R-:W-:-:S04]  /*05d0*/  LOP3.LUT R9, R0, 0x7, RZ, 0xc0, !PT ;  /* 0x0000000700097812 */ /* 0x000fc800078ec0ff */
[----:B------:R-:W-:-:S07]  /*05e0*/  ISETP.NE.AND P1, PT, R9, RZ, PT ;  /* 0x000000ff0900720c */ /* 0x000fce0003f25270 */
[----:B------:R-:W-:Y:S06]  /*05f0*/  @!P0 BRA `(.L_x_67) ;  /* 0x0000000000588947 */ /* 0x000fec0003800000 */
[----:B------:R-:W0:Y:S01]  /*0600*/  LDCU.64 UR4, c[0x0][0x380] ;  /* 0x00007000ff0477ac */ /* 0x000e220008000a00 */
[----:B------:R-:W-:-:S04]  /*0610*/  IADD3 R3, P0, PT, R6, UR6, RZ ;  /* 0x0000000606037c10 */ /* 0x000fc8000ff1e0ff */
[----:B------:R-:W-:Y:S02]  /*0620*/  LEA.HI.X.SX32 R8, R6, RZ, 0x1, P0 ;  /* 0x000000ff06087211 */ /* 0x000fe400000f0eff */
[----:B0-----:R-:W-:-:S04]  /*0630*/  LEA R2, P0, R3, UR4, 0x2 ;  /* 0x0000000403027c11 */ /* 0x001fc8000f8010ff */
[----:B------:R-:W-:-:S05]  /*0640*/  LEA.HI.X R3, R3, UR5, R8, 0x2, P0 ;  /* 0x0000000503037c11 */ /* 0x000fca00080f1408 */
[----:B------:R-:W2:Y:S04]  /*0650*/  LDG.E R8, desc[UR14][R2.64] ;  /* 0x0000000e02087981 */ /* 0x000ea8000c1e1900 */
[----:B------:R-:W3:Y:S04]  /*0660*/  LDG.E R10, desc[UR14][R2.64+0x400] ;  /* 0x0004000e020a7981 */ /* 0x000ee8000c1e1900 */
[----:B------:R-:W4:Y:S04]  /*0670*/  LDG.E R12, desc[UR14][R2.64+0x800] ;  /* 0x0008000e020c7981 */ /* 0x000f28000c1e1900 */
[----:B------:R-:W5:Y:S04]  /*0680*/  LDG.E R14, desc[UR14][R2.64+0xc00] ;  /* 0x000c000e020e7981 */ /* 0x000f68000c1e1900 */
[----:B------:R-:W5:Y:S04]  /*0690*/  LDG.E R16, desc[UR14][R2.64+0x1000] ;  /* 0x0010000e02107981 */ /* 0x000f68000c1e1900 */
[----:B------:R-:W5:Y:S04]  /*06a0*/  LDG.E R18, desc[UR14][R2.64+0x1400] ;  /* 0x0014000e02127981 */ /* 0x000f68000c1e1900 */
[----:B------:R-:W5:Y:S04]  /*06b0*/  LDG.E R20, desc[UR14][R2.64+0x1800] ;  /* 0x0018000e02147981 */ /* 0x000f68000c1e1900 */
[----:B------:R-:W5:Y:S01]  /*06c0*/  LDG.E R22, desc[UR14][R2.64+0x1c00] ;  /* 0x001c000e02167981 */ /* 0x000f62000c1e1900 */
[----:B------:R-:W-:-:S02]  /*06d0*/  VIADD R6, R6, 0x800 ;  /* 0x0000080006067836 */ /* 0x000fc40000000000 */
[----:B--2---:R-:W-:-:S04]  /*06e0*/  FFMA R7, R8, R8, R7 ;  /* 0x0000000808077223 */ /* 0x004fc80000000007 */
[----:B---3--:R-:W-:-:S04]  /*06f0*/  FFMA R7, R10, R10, R7 ;  /* 0x0000000a0a077223 */ /* 0x008fc80000000007 */
[----:B----4-:R-:W-:-:S04]  /*0700*/  FFMA R7, R12, R12, R7 ;  /* 0x0000000c0c077223 */ /* 0x010fc80000000007 */
[----:B-----5:R-:W-:-:S04]  /*0710*/  FFMA R7, R14, R14, R7 ;  /* 0x0000000e0e077223 */ /* 0x020fc80000000007 */
[----:B------:R-:W-:-:S04]  /*0720*/  FFMA R7, R16, R16, R7 ;  /* 0x0000001010077223 */ /* 0x000fc80000000007 */
[----:B------:R-:W-:-:S04]  /*0730*/  FFMA R7, R18, R18, R7 ;  /* 0x0000001212077223 */ /* 0x000fc80000000007 */
[----:B------:R-:W-:-:S04]  /*0740*/  FFMA R7, R20, R20, R7 ;  /* 0x0000001414077223 */ /* 0x000fc80000000007 */
[----:B------:R-:W-:-:S07]  /*0750*/  FFMA R7, R22, R22, R7 ;  /* 0x0000001616077223 */ /* 0x000fce0000000007 */
.L_x_67:
[----:B------:R-:W-:Y:S05]  /*0760*/  BSYNC.RECONVERGENT B2 ;  /* 0x0000000000027941 */ /* 0x000fea0003800200 */
.L_x_66:
        /* <DEDUP_REMOVED lines=14> */
[----:B------:R-:W5:Y:S01]  /*0850*/  LDG.E R14, desc[UR14][R2.64+0xc00] ;  /* 0x000c000e020e7981 */ /* 0x000f62000c1e1900 */
[----:B------:R-:W-:Y:S01]  /*0860*/  IADD3 R6, PT, PT, R6, 0x400, RZ ;  /* 0x0000040006067810 */ /* 0x000fe20007ffe0ff */
[----:B--2---:R-:W-:-:S04]  /*0870*/  FFMA R7, R8, R8, R7 ;  /* 0x0000000808077223 */ /* 0x004fc80000000007 */
[----:B---3--:R-:W-:-:S04]  /*0880*/  FFMA R7, R10, R10, R7 ;  /* 0x0000000a0a077223 */ /* 0x008fc80000000007 */
[----:B----4-:R-:W-:-:S04]  /*0890*/  FFMA R7, R12, R12, R7 ;  /* 0x0000000c0c077223 */ /* 0x010fc80000000007 */
[----:B-----5:R-:W-:-:S07]  /*08a0*/  FFMA R7, R14, R14, R7 ;  /* 0x0000000e0e077223 */ /* 0x020fce0000000007 */
.L_x_69:
[----:B------:R-:W-:Y:S05]  /*08b0*/  BSYNC.RECONVERGENT B2 ;  /* 0x0000000000027941 */ /* 0x000fea0003800200 */
.L_x_68:
[----:B------:R-:W-:Y:S05]  /*08c0*/  @!P1 BRA `(.L_x_62) ;  /* 0x00000000002c9947 */ /* 0x000fea0003800000 */
[----:B------:R-:W0:Y:S01]  /*08d0*/  LDC.64 R2, c[0x0][0x380] ;  /* 0x0000e000ff027b82 */ /* 0x000e220000000a00 */
[----:B------:R-:W-:Y:S01]  /*08e0*/  IMAD.U32 R9, RZ, RZ, UR16 ;  /* 0x00000010ff097e24 */ /* 0x000fe2000f8e00ff */
[----:B------:R-:W-:-:S03]  /*08f0*/  IADD3 R0, PT, PT, -R0, RZ, RZ ;  /* 0x000000ff00007210 */ /* 0x000fc60007ffe1ff */
[----:B0-----:R-:W-:-:S07]  /*0900*/  IMAD.WIDE.U32 R2, R9, 0x4000, R2 ;  /* 0x0000400009027825 */ /* 0x001fce00078e0002 */
.L_x_70:
[----:B------:R-:W-:-:S06]  /*0910*/  IMAD.WIDE R8, R6, 0x4, R2 ;  /* 0x0000000406087825 */ /* 0x000fcc00078e0202 */
[----:B------:R-:W2:Y:S01]  /*0920*/  LDG.E R8, desc[UR14][R8.64] ;  /* 0x0000000e08087981 */ /* 0x000ea2000c1e1900 */
[----:B------:R-:W-:Y:S01]  /*0930*/  VIADD R0, R0, 0x1 ;  /* 0x0000000100007836 */ /* 0x000fe20000000000 */
[----:B------:R-:W-:-:S04]  /*0940*/  IADD3 R6, PT, PT, R6, 0x100, RZ ;  /* 0x0000010006067810 */ /* 0x000fc80007ffe0ff */
[----:B------:R-:W-:Y:S01]  /*0950*/  ISETP.NE.AND P0, PT, R0, RZ, PT ;  /* 0x000000ff0000720c */ /* 0x000fe20003f05270 */
[----:B--2---:R-:W-:-:S12]  /*0960*/  FFMA R7, R8, R8, R7 ;  /* 0x0000000808077223 */ /* 0x004fd80000000007 */
[----:B------:R-:W-:Y:S05]  /*0970*/  @P0 BRA `(.L_x_70) ;  /* 0xfffffffc00e40947 */ /* 0x000fea000383ffff */
.L_x_62:
[----:B------:R-:W-:Y:S05]  /*0980*/  BSYNC.RECONVERGENT B1 ;  /* 0x0000000000017941 */ /* 0x000fea0003800200 */
.L_x_61:
[----:B------:R-:W-:-:S13]  /*0990*/  ISETP.GE.AND P0, PT, R5, 0x100, PT ;  /* 0x000001000500780c */ /* 0x000fda0003f06270 */
[----:B------:R-:W-:Y:S05]  /*09a0*/  @!P0 BRA `(.L_x_71) ;  /* 0x0000000000ac8947 */ /* 0x000fea0003800000 */
[----:B------:R-:W0:Y:S01]  /*09b0*/  S2R R8, SR_LANEID ;  /* 0x0000000000087919 */ /* 0x000e220000000000 */
[----:B------:R-:W1:Y:S02]  /*09c0*/  SHFL.DOWN PT, R0, R7, 0x1, 0x1f ;  /* 0x08201f0007007f89 */ /* 0x000e6400000e0000 */
[----:B-1----:R-:W-:Y:S01]  /*09d0*/  FADD R0, R0, R7 ;  /* 0x0000000700007221 */ /* 0x002fe20000000000 */
[C---:B0-----:R-:W-:Y:S02]  /*09e0*/  ISETP.GT.AND P0, PT, R8.reuse, 0x1e, PT ;  /* 0x0000001e0800780c */ /* 0x041fe40003f04270 */
[C---:B------:R-:W-:Y:S02]  /*09f0*/  ISETP.NE.AND P1, PT, R8.reuse, RZ, PT ;  /* 0x000000ff0800720c */ /* 0x040fe40003f25270 */
[----:B------:R-:W-:Y:S02]  /*0a00*/  FSEL R0, R7, R0, P0 ;  /* 0x0000000007007208 */ /* 0x000fe40000000000 */
[----:B------:R-:W-:-:S03]  /*0a10*/  ISETP.GT.AND P0, PT, R8, 0x1d, PT ;  /* 0x0000001d0800780c */ /* 0x000fc60003f04270 */
[----:B------:R-:W0:Y:S06]  /*0a20*/  SHFL.DOWN PT, R3, R0, 0x2, 0x1f ;  /* 0x08401f0000037f89 */ /* 0x000e2c00000e0000 */
[----:B------:R-:W1:Y:S01]  /*0a30*/  @!P1 S2R R6, SR_CgaCtaId ;  /* 0x0000000000069919 */ /* 0x000e620000008800 */
[----:B------:R-:W-:Y:S02]  /*0a40*/  @!P1 MOV R5, 0x400 ;  /* 0x0000040000059802 */ /* 0x000fe40000000f00 */
[----:B------:R-:W-:-:S04]  /*0a50*/  @!P1 SHF.R.U32.HI R2, RZ, 0x3, R4 ;  /* 0x00000003ff029819 */ /* 0x000fc80000011604 */
[----:B------:R-:W-:Y:S01]  /*0a60*/  @!P1 LOP3.LUT R2, R2, 0x7c, RZ, 0xc0, !PT ;  /* 0x0000007c02029812 */ /* 0x000fe200078ec0ff */
[----:B0-----:R-:W-:Y:S01]  /*0a70*/  @!P0 FADD R0, R0, R3 ;  /* 0x0000000300008221 */ /* 0x001fe20000000000 */
[----:B------:R-:W-:-:S04]  /*0a80*/  ISETP.GT.AND P0, PT, R8, 0x1b, PT ;  /* 0x0000001b0800780c */ /* 0x000fc80003f04270 */
[----:B------:R-:W0:Y:S01]  /*0a90*/  SHFL.DOWN PT, R3, R0, 0x4, 0x1f ;  /* 0x08801f0000037f89 */ /* 0x000e2200000e0000 */
[----:B-1----:R-:W-:-:S05]  /*0aa0*/  @!P1 LEA R5, R6, R5, 0x18 ;  /* 0x0000000506059211 */ /* 0x002fca00078ec0ff */
[----:B------:R-:W-:-:S03]  /*0ab0*/  @!P1 IMAD.IADD R2, R2, 0x1, R5 ;  /* 0x0000000102029824 */ /* 0x000fc600078e0205 */
        /* <DEDUP_REMOVED lines=15> */
[----:B------:R-:W0:Y:S04]  /*0bb0*/  LDS R0, [UR4+0xc] ;  /* 0x00000c04ff007984 */ /* 0x000e280008000800 */
[----:B------:R-:W1:Y:S04]  /*0bc0*/  LDS.128 R4, [UR4+0x10] ;  /* 0x00001004ff047984 */ /* 0x000e680008000c00 */
[----:B--2---:R-:W2:Y:S01]  /*0bd0*/  LDS.64 R2, [UR4+0x20] ;  /* 0x00002004ff027984 */ /* 0x004ea20008000a00 */
        /* <DEDUP_REMOVED lines=8> */
.L_x_71:
[----:B------:R-:W0:Y:S01]  /*0c60*/  S2R R9, SR_LANEID ;  /* 0x0000000000097919 */ /* 0x000e220000000000 */
[----:B------:R-:W-:-:S04]  /*0c70*/  LOP3.LUT R0, R4, 0x3e0, RZ, 0xc0, !PT ;  /* 0x000003e004007812 */ /* 0x000fc800078ec0ff */
[----:B------:R-:W-:Y:S02]  /*0c80*/  IADD3 R2, PT, PT, R0, 0x20, RZ ;  /* 0x0000002000027810 */ /* 0x000fe40007ffe0ff */
[----:B------:R-:W-:Y:S02]  /*0c90*/  LOP3.LUT R0, RZ, R0, RZ, 0x33, !PT ;  /* 0x00000000ff007212 */ /* 0x000fe400078e33ff */
[----:B------:R-:W-:-:S03]  /*0ca0*/  ISETP.GT.AND P0, PT, R2, R5, PT ;  /* 0x000000050200720c */ /* 0x000fc60003f04270 */
[----:B------:R-:W-:-:S05]  /*0cb0*/  IMAD.IADD R0, R5, 0x1, R0 ;  /* 0x0000000105007824 */ /* 0x000fca00078e0200 */
[----:B------:R-:W-:-:S05]  /*0cc0*/  SEL R0, R0, 0x1f, P0 ;  /* 0x0000001f00007807 */ /* 0x000fca0000000000 */
[----:B------:R-:W1:Y:S01]  /*0cd0*/  SHFL.DOWN PT, R2, R7, 0x1, R0 ;  /* 0x0820000007027989 */ /* 0x000e6200000e0000 */
[C---:B0-----:R-:W-:Y:S02]  /*0ce0*/  ISETP.GE.AND P0, PT, R9.reuse, R0, PT ;  /* 0x000000000900720c */ /* 0x041fe40003f06270 */
[C---:B------:R-:W-:Y:S02]  /*0cf0*/  IADD3 R3, PT, PT, R9.reuse, 0x2, RZ ;  /* 0x0000000209037810 */ /* 0x040fe40007ffe0ff */
[----:B------:R-:W-:-:S09]  /*0d00*/  ISETP.NE.AND P1, PT, R9, RZ, PT ;  /* 0x000000ff0900720c */ /* 0x000fd20003f25270 */
[----:B-1----:R-:W-:Y:S01]  /*0d10*/  @!P0 FADD R7, R2, R7 ;  /* 0x0000000702078221 */ /* 0x002fe20000000000 */
[-C--:B------:R-:W-:Y:S01]  /*0d20*/  ISETP.GT.AND P0, PT, R3, R0.reuse, PT ;  /* 0x000000000300720c */ /* 0x080fe20003f04270 */
[----:B------:R-:W-:Y:S02]  /*0d30*/  VIADD R3, R9, 0x4 ;  /* 0x0000000409037836 */ /* 0x000fe40000000000 */
        /* <DEDUP_REMOVED lines=19> */
[----:B------:R-:W-:-:S03]  /*0e70*/  ISETP.NE.AND P0, PT, R4, RZ, PT ;  /* 0x000000ff0400720c */ /* 0x000fc60003f05270 */
[----:B------:R-:W-:-:S05]  /*0e80*/  IMAD.MOV.U32 R9, RZ, RZ, R7 ;  /* 0x000000ffff097224 */ /* 0x000fca00078e0007 */
        /* <DEDUP_REMOVED lines=10> */
[----:B------:R-:W1:Y:S04]  /*0f30*/  LDS R0, [UR4+0xc] ;  /* 0x00000c04ff007984 */ /* 0x000e680008000800 */
[----:B------:R-:W0:Y:S04]  /*0f40*/  LDS.128 R12, [UR4+0x10] ;  /* 0x00001004ff0c7984 */ /* 0x000e280008000c00 */
[----:B------:R-:W2:Y:S01]  /*0f50*/  LDS.64 R2, [UR4+0x20] ;  /* 0x00002004ff027984 */ /* 0x000ea20008000a00 */
[----:B-1----:R-:W-:Y:S01]  /*0f60*/  @P2 FADD R9, R9, R0 ;  /* 0x0000000009092221 */ /* 0x002fe20000000000 */
[----:B------:R-:W-:-:S03]  /*0f70*/  ISETP.GT.AND P2, PT, R5, 0xa0, PT ;  /* 0x000000a00500780c */ /* 0x000fc60003f44270 */
[----:B0-----:R-:W-:Y:S01]  /*0f80*/  @P4 FADD R9, R9, R12 ;  /* 0x0000000c09094221 */ /* 0x001fe20000000000 */
        /* <DEDUP_REMOVED lines=8> */
.L_x_58:
[----:B------:R-:W0:Y:S01]  /*1010*/  S2R R2, SR_TID.X ;  /* 0x0000000000027919 */ /* 0x000e220000002100 */
[----:B------:R-:W1:Y:S01]  /*1020*/  LDC.64 R4, c[0x0][0x380] ;  /* 0x0000e000ff047b82 */ /* 0x000e620000000a00 */
[----:B0-----:R-:W-:-:S05]  /*1030*/  IADD3 R7, PT, PT, R2, UR6, RZ ;  /* 0x0000000602077c10 */ /* 0x001fca000fffe0ff */
[----:B-1----:R-:W-:-:S05]  /*1040*/  IMAD.WIDE.U32 R4, R7, 0x4, R4 ;  /* 0x0000000407047825 */ /* 0x002fca00078e0004 */
        /* <DEDUP_REMOVED lines=16> */
[----:B------:R-:W-:-:S04]  /*1150*/  ISETP.GE.U32.AND P0, PT, R17, UR5, PT ;  /* 0x0000000511007c0c */ /* 0x000fc8000bf06070 */
[----:B------:R-:W-:Y:S01]  /*1160*/  ISETP.GE.U32.AND.EX P0, PT, R23, UR4, PT, P0 ;  /* 0x0000000417007c0c */ /* 0x000fe2000bf06100 */
[----:B--2---:R-:W-:Y:S01]  /*1170*/  FMUL R17, R16, R16 ;  /* 0x0000001010117220 */ /* 0x004fe20000400000 */
[----:B---3--:R-:W-:Y:S01]  /*1180*/  FMUL R19, R19, R19 ;  /* 0x0000001313137220 */ /* 0x008fe20000400000 */
[----:B----4-:R-:W-:Y:S01]  /*1190*/  FMUL R21, R21, R21 ;  /* 0x0000001515157220 */ /* 0x010fe20000400000 */
[----:B-----5:R-:W-:Y:S01]  /*11a0*/  FMUL R22, R22, R22 ;  /* 0x0000001616167220 */ /* 0x020fe20000400000 */
[----:B------:R-:W-:Y:S01]  /*11b0*/  FMUL R13, R13, R13 ;  /* 0x0000000d0d0d7220 */ /* 0x000fe20000400000 */
[----:B------:R-:W-:Y:S01]  /*11c0*/  FMUL R12, R12, R12 ;  /* 0x0000000c0c0c7220 */ /* 0x000fe20000400000 */
[----:B0-----:R-:W-:Y:S01]  /*11d0*/  FMUL R5, R10, R10 ;  /* 0x0000000a0a057220 */ /* 0x001fe20000400000 */
[----:B------:R-:W-:Y:S01]  /*11e0*/  FMUL R4, R9, R9 ;  /* 0x0000000909047220 */ /* 0x000fe20000400000 */
[----:B------:R-:W-:Y:S01]  /*11f0*/  FFMA R14, R14, R14, R17 ;  /* 0x0000000e0e0e7223 */ /* 0x000fe20000000011 */
[----:B------:R-:W-:Y:S01]  /*1200*/  FFMA R19, R18, R18, R19 ;  /* 0x0000001212137223 */ /* 0x000fe20000000013 */
[----:B------:R-:W-:Y:S01]  /*1210*/  FFMA R21, R20, R20, R21 ;  /* 0x0000001414157223 */ /* 0x000fe20000000015 */
[----:B------:R-:W-:Y:S01]  /*1220*/  FFMA R22, R15, R15, R22 ;  /* 0x0000000f0f167223 */ /* 0x000fe20000000016 */
[----:B------:R-:W-:Y:S01]  /*1230*/  FFMA R13, R8, R8, R13 ;  /* 0x00000008080d7223 */ /* 0x000fe2000000000d */
[----:B------:R-:W-:Y:S01]  /*1240*/  FFMA R12, R7, R7, R12 ;  /* 0x00000007070c7223 */ /* 0x000fe2000000000c */
[----:B------:R-:W-:Y:S01]  /*1250*/  FFMA R5, R6, R6, R5 ;  /* 0x0000000606057223 */ /* 0x000fe20000000005 */
[----:B------:R-:W-:Y:S01]  /*1260*/  FFMA R4, R11, R11, R4 ;  /* 0x0000000b0b047223 */ /* 0x000fe20000000004 */
[----:B------:R-:W-:Y:S01]  /*1270*/  FADD R14, R14, R19 ;  /* 0x000000130e0e7221 */ /* 0x000fe20000000000 */
[----:B------:R-:W-:Y:S01]  /*1280*/  FADD R21, R21, R22 ;  /* 0x0000001615157221 */ /* 0x000fe20000000000 */
[----:B------:R-:W-:Y:S01]  /*1290*/  FADD R12, R13, R12 ;  /* 0x0000000c0d0c7221 */ /* 0x000fe20000000000 */
[----:B------:R-:W-:-:S02]  /*12a0*/  FADD R5, R5, R4 ;  /* 0x0000000405057221 */ /* 0x000fc40000000000 */
[----:B------:R-:W-:Y:S02]  /*12b0*/  FADD R14, R14, R21 ;  /* 0x000000150e0e7221 */ /* 0x000fe40000000000 */
[----:B------:R-:W-:-:S04]  /*12c0*/  FADD R5, R12, R5 ;  /* 0x000000050c057221 */ /* 0x000fc80000000000 */
[----:B------:R-:W-:Y:S01]  /*12d0*/  FADD R7, R14, R5 ;  /* 0x000000050e077221 */ /* 0x000fe20000000000 */
[----:B------:R-:W-:Y:S06]  /*12e0*/  @!P0 BRA `(.L_x_73) ;  /* 0x0000000c00788947 */ /* 0x000fec0003800000 */
[----:B------:R-:W-:Y:S01]  /*12f0*/  UIADD3 UR8, UP0, UPT, UR5, UR6, URZ ;  /* 0x0000000605087290 */ /* 0x000fe2000ff1e0ff */
[----:B------:R-:W-:Y:S01]  /*1300*/  IADD3 R24, P2, PT, R0, -0x1000, RZ ;  /* 0xfffff00000187810 */ /* 0x000fe20007f5e0ff */
[----:B------:R-:W0:Y:S01]  /*1310*/  LDCU.64 UR12, c[0x0][0x380] ;  /* 0x00007000ff0c77ac */ /* 0x000e220008000a00 */
[----:B------:R-:W-:Y:S02]  /*1320*/  LOP3.LUT R5, RZ, R2, RZ, 0x33, !PT ;  /* 0x00000002ff057212 */ /* 0x000fe400078e33ff */
[----:B------:R-:W-:Y:S01]  /*1330*/  IADD3.X R10, PT, PT, R3, -0x1, RZ, P2, !PT ;  /* 0xffffffff030a7810 */ /* 0x000fe200017fe4ff */
[----:B------:R-:W-:Y:S01]  /*1340*/  UIADD3.X UR9, UPT, UPT, URZ, UR4, URZ, UP0, !UPT ;  /* 0x00000004ff097290 */ /* 0x000fe200087fe4ff */
[----:B------:R-:W-:Y:S01]  /*1350*/  ISETP.LT.U32.AND P0, PT, R24, UR8, PT ;  /* 0x0000000818007c0c */ /* 0x000fe2000bf01070 */
[----:B------:R-:W-:Y:S01]  /*1360*/  UMOV UR10, UR8 ;  /* 0x00000008000a7c82 */ /* 0x000fe20008000000 */
[----:B------:R-:W-:Y:S01]  /*1370*/  IADD3 R9, P1, PT, R2, UR8, RZ ;  /* 0x0000000802097c10 */ /* 0x000fe2000ff3e0ff */
[----:B------:R-:W-:Y:S01]  /*1380*/  UMOV UR4, URZ ;  /* 0x000000ff00047c82 */ /* 0x000fe20008000000 */
[----:B------:R-:W-:Y:S01]  /*1390*/  IADD3 R5, PT, PT, R0, -UR5, R5 ;  /* 0x8000000500057c10 */ /* 0x000fe2000fffe005 */
[----:B------:R-:W-:Y:S01]  /*13a0*/  IMAD.U32 R11, RZ, RZ, UR9 ;  /* 0x00000009ff0b7e24 */ /* 0x000fe2000f8e00ff */
[----:B------:R-:W-:Y:S01]  /*13b0*/  IADD3.X R2, PT, PT, RZ, UR9, RZ, P1, !PT ;  /* 0x00000009ff027c10 */ /* 0x000fe20008ffe4ff */
[----:B------:R-:W-:-:S02]  /*13c0*/  UMOV UR7, UR9 ;  /* 0x0000000900077c82 */ /* 0x000fc40008000000 */
[----:B------:R-:W-:Y:S01]  /*13d0*/  VIADD R6, R5, -UR6 ;  /* 0x8000000605067c36 */ /* 0x000fe20008000000 */
[----:B------:R-:W-:Y:S02]  /*13e0*/  ISETP.GT.U32.AND.EX P0, PT, R11, R10, PT, P0 ;  /* 0x0000000a0b00720c */ /* 0x000fe40003f04100 */
[----:B0-----:R-:W-:-:S04]  /*13f0*/  LEA R8, P2, R9, UR12, 0x2 ;  /* 0x0000000c09087c11 */ /* 0x001fc8000f8410ff */
[----:B------:R-:W-:Y:S02]  /*1400*/  IADD3 R8, P1, PT, R8, 0x2000, RZ ;  /* 0x0000200008087810 */ /* 0x000fe40007f3e0ff */
[----:B------:R-:W-:-:S04]  /*1410*/  LEA.HI.X R9, R9, UR13, R2, 0x2, P2 ;  /* 0x0000000d09097c11 */ /* 0x000fc800090f1402 */
[----:B------:R-:W-:Y:S01]  /*1420*/  IADD3.X R9, PT, PT, RZ, R9, RZ, P1, !PT ;  /* 0x00000009ff097210 */ /* 0x000fe20000ffe4ff */
[----:B------:R-:W-:Y:S06]  /*1430*/  @P0 BRA `(.L_x_74) ;  /* 0x0000000400180947 */ /* 0x000fec0003800000 */
[----:B------:R-:W0:Y:S01]  /*1440*/  LDC.64 R2, c[0x0][0x3b8] ;  /* 0x0000ee00ff027b82 */ /* 0x000e220000000a00 */
[----:B------:R-:W1:Y:S01]  /*1450*/  LDCU.64 UR12, c[0x0][0x380] ;  /* 0x00007000ff0c77ac */ /* 0x000e620008000a00 */
[----:B------:R-:W-:Y:S01]  /*1460*/  NOP ;  /* 0x0000000000007918 */ /* 0x000fe20000000000 */
.L_x_75:
[----:B------:R-:W2:Y:S02]  /*1470*/  S2R R0, SR_TID.X ;  /* 0x0000000000007919 */ /* 0x000ea40000002100 */
[----:B--2---:R-:W-:-:S04]  /*1480*/  IADD3 R0, P0, PT, R0, UR8, RZ ;  /* 0x0000000800007c10 */ /* 0x004fc8000ff1e0ff */
[----:B------:R-:W-:Y:S02]  /*1490*/  IADD3.X R5, PT, PT, RZ, UR9, RZ, P0, !PT ;  /* 0x00000009ff057c10 */ /* 0x000fe400087fe4ff */
[----:B-1----:R-:W-:-:S04]  /*14a0*/  LEA R4, P0, R0, UR12, 0x2 ;  /* 0x0000000c00047c11 */ /* 0x002fc8000f8010ff */
        /* <DEDUP_REMOVED lines=17> */
[----:B------:R-:W-:-:S02]  /*15c0*/  USHF.R.S32.HI UR11, URZ, 0x1f, UR5 ;  /* 0x0000001fff0b7899 */ /* 0x000fc40008011405 */
[----:B------:R-:W-:Y:S01]  /*15d0*/  MOV R27, UR5 ;  /* 0x00000005001b7c02 */ /* 0x000fe20008000f00 */
[----:B------:R-:W-:-:S03]  /*15e0*/  UIADD3 UR6, UP0, UPT, UR5, UR10, URZ ;  /* 0x0000000a05067290 */ /* 0x000fc6000ff1e0ff */
[----:B------:R-:W-:Y:S01]  /*15f0*/  LEA R8, P2, R27, R8, 0x2 ;  /* 0x000000081b087211 */ /* 0x000fe200078410ff */
[----:B------:R-:W-:Y:S01]  /*1600*/  UIADD3.X UR7, UPT, UPT, UR11, UR7, URZ, UP0, !UPT ;  /* 0x000000070b077290 */ /* 0x000fe200087fe4ff */
[----:B--2---:R-:W-:Y:S01]  /*1610*/  FMUL R26, R26, R26 ;  /* 0x0000001a1a1a7220 */ /* 0x004fe20000400000 */
[----:B---3--:R-:W-:Y:S01]  /*1620*/  FFMA R7, R0, R0, R7 ;  /* 0x0000000000077223 */ /* 0x008fe20000000007 */
[----:B0-----:R-:W-:Y:S02]  /*1630*/  IMAD.MOV.U32 R0, RZ, RZ, R2 ;  /* 0x000000ffff007224 */ /* 0x001fe400078e0002 */
[----:B----4-:R-:W-:-:S03]  /*1640*/  FFMA R26, R25, R25, R26 ;  /* 0x00000019191a7223 */ /* 0x010fc6000000001a */
[----:B------:R-:W-:Y:S01]  /*1650*/  IADD3 R25, P1, PT, R0, -UR8, RZ ;  /* 0x8000000800197c10 */ /* 0x000fe2000ff3e0ff */
[----:B-----5:R-:W-:Y:S01]  /*1660*/  FMUL R16, R16, R16 ;  /* 0x0000001010107220 */ /* 0x020fe20000400000 */
[----:B------:R-:W-:Y:S02]  /*1670*/  FADD R7, R7, R26 ;  /* 0x0000001a07077221 */ /* 0x000fe40000000000 */
[----:B------:R-:W-:Y:S01]  /*1680*/  ISETP.GE.U32.AND P0, PT, R25, UR5, PT ;  /* 0x0000000519007c0c */ /* 0x000fe2000bf06070 */
[----:B------:R-:W-:Y:S01]  /*1690*/  FMUL R23, R23, R23 ;  /* 0x0000001717177220 */ /* 0x000fe20000400000 */
[----:B------:R-:W-:Y:S01]  /*16a0*/  FMUL R21, R21, R21 ;  /* 0x0000001515157220 */ /* 0x000fe20000400000 */
[----:B-1----:R-:W-:Y:S01]  /*16b0*/  FMUL R4, R19, R19 ;  /* 0x0000001313047220 */ /* 0x002fe20000400000 */
[----:B------:R-:W-:Y:S01]  /*16c0*/  FMUL R26, R13, R13 ;  /* 0x0000000d0d1a7220 */ /* 0x000fe20000400000 */
[----:B------:R-:W-:Y:S01]  /*16d0*/  FMUL R5, R18, R18 ;  /* 0x0000001212057220 */ /* 0x000fe20000400000 */
[----:B------:R-:W-:Y:S01]  /*16e0*/  FFMA R16, R11, R11, R16 ;  /* 0x0000000b0b107223 */ /* 0x000fe20000000010 */
[----:B------:R-:W-:Y:S01]  /*16f0*/  IADD3.X R11, PT, PT, R3, ~UR9, RZ, P1, !PT ;  /* 0x80000009030b7c10 */ /* 0x000fe20008ffe4ff */
[----:B------:R-:W-:-:S03]  /*1700*/  FFMA R22, R22, R22, R23 ;  /* 0x0000001616167223 */ /* 0x000fc60000000017 */
[----:B------:R-:W-:Y:S01]  /*1710*/  ISETP.GE.U32.AND.EX P0, PT, R11, UR11, PT, P0 ;  /* 0x0000000b0b007c0c */ /* 0x000fe2000bf06100 */
[----:B------:R-:W-:Y:S01]  /*1720*/  FFMA R21, R14, R14, R21 ;  /* 0x0000000e0e157223 */ /* 0x000fe20000000015 */
[----:B------:R-:W-:Y:S01]  /*1730*/  FFMA R4, R15, R15, R4 ;  /* 0x0000000f0f047223 */ /* 0x000fe20000000004 */
[----:B------:R-:W-:Y:S01]  /*1740*/  FFMA R17, R17, R17, R26 ;  /* 0x0000001111117223 */ /* 0x000fe2000000001a */
[----:B------:R-:W-:Y:S01]  /*1750*/  FFMA R5, R12, R12, R5 ;  /* 0x0000000c0c057223 */ /* 0x000fe20000000005 */
[----:B------:R-:W-:Y:S02]  /*1760*/  FADD R22, R22, R21 ;  /* 0x0000001516167221 */ /* 0x000fe40000000000 */
[----:B------:R-:W-:Y:S01]  /*1770*/  FADD R4, R4, R17 ;  /* 0x0000001104047221 */ /* 0x000fe20000000000 */
[----:B------:R-:W-:Y:S01]  /*1780*/  FADD R5, R16, R5 ;  /* 0x0000000510057221 */ /* 0x000fe20000000000 */
[----:B------:R-:W-:-:S03]  /*1790*/  FADD R7, R7, R22 ;  /* 0x0000001607077221 */ /* 0x000fc60000000000 */
[----:B------:R-:W-:Y:S01]  /*17a0*/  FADD R4, R4, R5 ;  /* 0x0000000504047221 */ /* 0x000fe20000000000 */
[----:B------:R-:W-:Y:S01]  /*17b0*/  IMAD.U32 R12, RZ, RZ, UR11 ;  /* 0x0000000bff0c7e24 */ /* 0x000fe2000f8e00ff */
[----:B------:R-:W-:Y:S02]  /*17c0*/  MOV R5, UR5 ;  /* 0x0000000500057c02 */ /* 0x000fe40008000f00 */
[----:B------:R-:W-:Y:S02]  /*17d0*/  FADD R7, R7, R4 ;  /* 0x0000000407077221 */ /* 0x000fe40000000000 */
[----:B------:R-:W-:Y:S02]  /*17e0*/  LEA.HI.X R9, R5, R9, R12, 0x2, P2 ;  /* 0x0000000905097211 */ /* 0x000fe400010f140c */
[----:B------:R-:W-:Y:S01]  /*17f0*/  FFMA R7, R20, R20, R7 ;  /* 0x0000001414077223 */ /* 0x000fe20000000007 */
[----:B------:R-:W-:Y:S06]  /*1800*/  @!P0 BRA `(.L_x_73) ;  /* 0x0000000800308947 */ /* 0x000fec0003800000 */
[----:B------:R-:W-:Y:S02]  /*1810*/  UIADD3 UR8, UP0, UPT, UR5, UR8, URZ ;  /* 0x0000000805087290 */ /* 0x000fe4000ff1e0ff */
[----:B------:R-:W-:Y:S01]  /*1820*/  IADD3 R6, PT, PT, R6, -UR5, RZ ;  /* 0x8000000506067c10 */ /* 0x000fe2000fffe0ff */
[----:B------:R-:W-:Y:S02]  /*1830*/  UIADD3 UR4, UPT, UPT, UR4, 0x1, URZ ;  /* 0x0000000104047890 */ /* 0x000fe4000fffe0ff */
[----:B------:R-:W-:Y:S01]  /*1840*/  UIADD3.X UR9, UPT, UPT, UR11, UR9, URZ, UP0, !UPT ;  /* 0x000000090b097290 */ /* 0x000fe200087fe4ff */
[----:B------:R-:W-:Y:S01]  /*1850*/  ISETP.LT.U32.AND P0, PT, R24, UR8, PT ;  /* 0x0000000818007c0c */ /* 0x000fe2000bf01070 */
[----:B------:R-:W-:-:S04]  /*1860*/  UMOV UR10, UR6 ;  /* 0x00000006000a7c82 */ /* 0x000fc80008000000 */
[----:B------:R-:W-:-:S04]  /*1870*/  MOV R5, UR9 ;  /* 0x0000000900057c02 */ /* 0x000fc80008000f00 */
[----:B------:R-:W-:-:S13]  /*1880*/  ISETP.GT.U32.AND.EX P0, PT, R5, R10, PT, P0 ;  /* 0x0000000a0500720c */ /* 0x000fda0003f04100 */
[----:B------:R-:W-:Y:S05]  /*1890*/  @!P0 BRA `(.L_x_75) ;  /* 0xfffffff800f48947 */ /* 0x000fea000383ffff */
.L_x_74:
[----:B------:R-:W0:Y:S01]  /*18a0*/  S2R R5, SR_TID.X ;  /* 0x0000000000057919 */ /* 0x000e220000002100 */
[C---:B------:R-:W-:Y:S01]  /*18b0*/  VIADD R2, R0.reuse, -UR8 ;  /* 0x8000000800027c36 */ /* 0x040fe20008000000 */
[----:B------:R-:W-:Y:S01]  /*18c0*/  ISETP.LE.U32.AND P1, PT, R0, UR8, PT ;  /* 0x0000000800007c0c */ /* 0x000fe2000bf23070 */
[----:B------:R-:W-:Y:S01]  /*18d0*/  BSSY.RECONVERGENT B1, `(.L_x_73) ;  /* 0x000007f000017945 */ /* 0x000fe20003800200 */
[----:B------:R-:W-:Y:S02]  /*18e0*/  MOV R4, UR9 ;  /* 0x0000000900047c02 */ /* 0x000fe40008000f00 */
[----:B0-----:R-:W-:-:S04]  /*18f0*/  ISETP.GE.AND P0, PT, R5, R2, PT ;  /* 0x000000020500720c */ /* 0x001fc80003f06270 */
[----:B------:R-:W-:-:S13]  /*1900*/  ISETP.GE.U32.OR.EX P0, PT, R4, R3, P0, P1 ;  /* 0x000000030400720c */ /* 0x000fda0000706510 */
[----:B------:R-:W-:Y:S05]  /*1910*/  @P0 BRA `(.L_x_76) ;  /* 0x0000000400e80947 */ /* 0x000fea0003800000 */
[----:B------:R-:W0:Y:S01]  /*1920*/  LDC R2, c[0x0][0x3c0] ;  /* 0x0000f000ff027b82 */ /* 0x000e220000000800 */
[----:B------:R-:W-:Y:S01]  /*1930*/  USHF.L.U32 UR6, UR16, 0xc, URZ ;  /* 0x0000000c10067899 */ /* 0x000fe200080006ff */
[----:B------:R-:W-:Y:S01]  /*1940*/  LOP3.LUT R3, RZ, R5, RZ, 0x33, !PT ;  /* 0x00000005ff037212 */ /* 0x000fe200078e33ff */
[----:B------:R-:W-:Y:S02]  /*1950*/  BSSY.RECONVERGENT B2, `(.L_x_77) ;  /* 0x0000035000027945 */ /* 0x000fe40003800200 */
[----:B------:R-:W-:-:S06]  /*1960*/  UIADD3 UR6, UPT, UPT, UR5, UR6, URZ ;  /* 0x0000000605067290 */ /* 0x000fcc000fffe0ff */
[----:B------:R-:W-:Y:S01]  /*1970*/  IADD3 R0, PT, PT, R0, -UR6, R3 ;  /* 0x8000000600007c10 */ /* 0x000fe2000fffe003 */
[----:B0-----:R-:W-:-:S04]  /*1980*/  IMAD R3, R2, UR4, RZ ;  /* 0x0000000402037c24 */ /* 0x001fc8000f8e02ff */
[----:B------:R-:W-:-:S05]  /*1990*/  IMAD R0, R3, -0x1000, R0 ;  /* 0xfffff00003007824 */ /* 0x000fca00078e0200 */
[C---:B------:R-:W-:Y:S02]  /*19a0*/  ISETP.GE.U32.AND P0, PT, R0.reuse, 0xf00, PT ;  /* 0x00000f000000780c */ /* 0x040fe40003f06070 */
[----:B------:R-:W-:Y:S02]  /*19b0*/  LEA.HI R17, R0, 0x1, RZ, 0x18 ;  /* 0x0000000100117811 */ /* 0x000fe400078fc0ff */
[----:B------:R-:W-:Y:S02]  /*19c0*/  MOV R0, R5 ;  /* 0x0000000500007202 */ /* 0x000fe40000000f00 */
[----:B------:R-:W-:-:S04]  /*19d0*/  LOP3.LUT R19, R17, 0xf, RZ, 0xc0, !PT ;  /* 0x0000000f11137812 */ /* 0x000fc800078ec0ff */
[----:B------:R-:W-:-:S03]  /*19e0*/  ISETP.NE.AND P1, PT, R19, RZ, PT ;  /* 0x000000ff1300720c */ /* 0x000fc60003f25270 */
[----:B------:R-:W-:Y:S10]  /*19f0*/  @!P0 BRA `(.L_x_78) ;  /* 0x0000000000a88947 */ /* 0x000ff40003800000 */
[----:B------:R-:W-:-:S04]  /*1a00*/  LEA.HI R0, R6, 0x1, RZ, 0x18 ;  /* 0x0000000106007811 */ /* 0x000fc800078fc0ff */
[----:B------:R-:W-:Y:S01]  /*1a10*/  LOP3.LUT R2, R0, 0x1fffff0, RZ, 0xc0, !PT ;  /* 0x01fffff000027812 */ /* 0x000fe200078ec0ff */
[----:B------:R-:W-:-:S03]  /*1a20*/  IMAD.MOV.U32 R0, RZ, RZ, R5 ;  /* 0x000000ffff007224 */ /* 0x000fc600078e0005 */
[----:B------:R-:W-:-:S07]  /*1a30*/  IADD3 R2, PT, PT, -R2, RZ, RZ ;  /* 0x000000ff02027210 */ /* 0x000fce0007ffe1ff */
.L_x_79:
        /* <DEDUP_REMOVED lines=38> */
.L_x_78:
[----:B------:R-:W-:Y:S05]  /*1ca0*/  BSYNC.RECONVERGENT B2 ;  /* 0x0000000000027941 */ /* 0x000fea0003800200 */
.L_x_77:
[----:B------:R-:W-:Y:S05]  /*1cb0*/  @!P1 BRA `(.L_x_76) ;  /* 0x0000000400009947 */ /* 0x000fea0003800000 */
[----:B------:R-:W-:Y:S01]  /*1cc0*/  ISETP.GE.U32.AND P0, PT, R19, 0x8, PT ;  /* 0x000000081300780c */ /* 0x000fe20003f06070 */
[----:B------:R-:W-:Y:S01]  /*1cd0*/  BSSY.RECONVERGENT B2, `(.L_x_80) ;  /* 0x0000019000027945 */ /* 0x000fe20003800200 */
[----:B------:R-:W-:-:S04]  /*1ce0*/  LOP3.LUT R8, R17, 0x7, RZ, 0xc0, !PT ;  /* 0x0000000711087812 */ /* 0x000fc800078ec0ff */
[----:B------:R-:W-:-:S07]  /*1cf0*/  ISETP.NE.AND P1, PT, R8, RZ, PT ;  /* 0x000000ff0800720c */ /* 0x000fce0003f25270 */
[----:B------:R-:W-:Y:S06]  /*1d00*/  @!P0 BRA `(.L_x_81) ;  /* 0x0000000000548947 */ /* 0x000fec0003800000 */
[----:B------:R-:W-:-:S04]  /*1d10*/  IADD3 R3, P0, PT, R0, UR8, RZ ;  /* 0x0000000800037c10 */ /* 0x000fc8000ff1e0ff */
[----:B------:R-:W-:Y:S02]  /*1d20*/  IADD3.X R4, PT, PT, RZ, UR9, RZ, P0, !PT ;  /* 0x00000009ff047c10 */ /* 0x000fe400087fe4ff */
[----:B------:R-:W-:-:S04]  /*1d30*/  LEA R2, P0, R3, UR12, 0x2 ;  /* 0x0000000c03027c11 */ /* 0x000fc8000f8010ff */
        /* <DEDUP_REMOVED lines=18> */
.L_x_81:
[----:B------:R-:W-:Y:S05]  /*1e60*/  BSYNC.RECONVERGENT B2 ;  /* 0x0000000000027941 */ /* 0x000fea0003800200 */
.L_x_80:
[----:B------:R-:W-:Y:S05]  /*1e70*/  @!P1 BRA `(.L_x_76) ;  /* 0x0000000000909947 */ /* 0x000fea0003800000 */
[----:B------:R-:W-:Y:S01]  /*1e80*/  ISETP.GE.U32.AND P0, PT, R8, 0x4, PT ;  /* 0x000000040800780c */ /* 0x000fe20003f06070 */
[----:B------:R-:W-:Y:S01]  /*1e90*/  BSSY.RECONVERGENT B2, `(.L_x_82) ;  /* 0x0000010000027945 */ /* 0x000fe20003800200 */
[----:B------:R-:W-:-:S11]  /*1ea0*/  LOP3.LUT P1, RZ, R17, 0x3, RZ, 0xc0, !PT ;  /* 0x0000000311ff7812 */ /* 0x000fd6000782c0ff */
[----:B------:R-:W-:Y:S05]  /*1eb0*/  @!P0 BRA `(.L_x_83) ;  /* 0x0000000000348947 */ /* 0x000fea0003800000 */
[----:B------:R-:W-:-:S04]  /*1ec0*/  IADD3 R3, P0, PT, R0, UR8, RZ ;  /* 0x0000000800037c10 */ /* 0x000fc8000ff1e0ff */
[----:B------:R-:W-:Y:S02]  /*1ed0*/  IADD3.X R4, PT, PT, RZ, UR9, RZ, P0, !PT ;  /* 0x00000009ff047c10 */ /* 0x000fe400087fe4ff */
[----:B------:R-:W-:-:S04]  /*1ee0*/  LEA R2, P0, R3, UR12, 0x2 ;  /* 0x0000000c03027c11 */ /* 0x000fc8000f8010ff */
        /* <DEDUP_REMOVED lines=10> */
.L_x_83:
[----:B------:R-:W-:Y:S05]  /*1f90*/  BSYNC.RECONVERGENT B2 ;  /* 0x0000000000027941 */ /* 0x000fea0003800200 */
.L_x_82:
[----:B------:R-:W-:Y:S05]  /*1fa0*/  @!P1 BRA `(.L_x_76) ;  /* 0x0000000000449947 */ /* 0x000fea0003800000 */
[----:B------:R-:W-:Y:S02]  /*1fb0*/  LOP3.LUT R6, R6, 0xffff, RZ, 0xc0, !PT ;  /* 0x0000ffff06067812 */ /* 0x000fe400078ec0ff */
[----:B------:R-:W-:Y:S02]  /*1fc0*/  IADD3 R5, P0, PT, R0, UR10, RZ ;  /* 0x0000000a00057c10 */ /* 0x000fe4000ff1e0ff */
[----:B------:R-:W-:Y:S02]  /*1fd0*/  LEA.HI R0, R6, 0x1, RZ, 0x18 ;  /* 0x0000000106007811 */ /* 0x000fe400078fc0ff */
[----:B------:R-:W-:Y:S01]  /*1fe0*/  LEA R4, P1, R5, UR12, 0x2 ;  /* 0x0000000c05047c11 */ /* 0x000fe2000f8210ff */
[----:B------:R-:W-:Y:S01]  /*1ff0*/  IMAD.X R2, RZ, RZ, UR7, P0 ;  /* 0x00000007ff027e24 */ /* 0x000fe200080e06ff */
[----:B------:R-:W-:-:S04]  /*2000*/  LOP3.LUT R0, R0, 0x3, RZ, 0xc0, !PT ;  /* 0x0000000300007812 */ /* 0x000fc800078ec0ff */
[----:B------:R-:W-:Y:S02]  /*2010*/  LEA.HI.X R5, R5, UR13, R2, 0x2, P1 ;  /* 0x0000000d05057c11 */ /* 0x000fe400088f1402 */
[----:B------:R-:W-:-:S07]  /*2020*/  IADD3 R0, PT, PT, -R0, RZ, RZ ;  /* 0x000000ff00007210 */ /* 0x000fce0007ffe1ff */
.L_x_84:
[----:B------:R-:W-:Y:S01]  /*2030*/  MOV R2, R4 ;  /* 0x0000000400027202 */ /* 0x000fe20000000f00 */
[----:B------:R-:W-:-:S05]  /*2040*/  IMAD.MOV.U32 R3, RZ, RZ, R5 ;  /* 0x000000ffff037224 */ /* 0x000fca00078e0005 */
[----:B------:R-:W2:Y:S01]  /*2050*/  LDG.E R2, desc[UR14][R2.64] ;  /* 0x0000000e02027981 */ /* 0x000ea2000c1e1900 */
[----:B------:R-:W-:Y:S02]  /*2060*/  IADD3 R0, PT, PT, R0, 0x1, RZ ;  /* 0x0000000100007810 */ /* 0x000fe40007ffe0ff */
[----:B------:R-:W-:Y:S02]  /*2070*/  IADD3 R4, P1, PT, R4, 0x400, RZ ;  /* 0x0000040004047810 */ /* 0x000fe40007f3e0ff */
[----:B------:R-:W-:Y:S02]  /*2080*/  ISETP.NE.AND P0, PT, R0, RZ, PT ;  /* 0x000000ff0000720c */ /* 0x000fe40003f05270 */
[----:B------:R-:W-:Y:S01]  /*2090*/  IADD3.X R5, PT, PT, RZ, R5, RZ, P1, !PT ;  /* 0x00000005ff057210 */ /* 0x000fe20000ffe4ff */
[----:B--2---:R-:W-:-:S10]  /*20a0*/  FFMA R7, R2, R2, R7 ;  /* 0x0000000202077223 */ /* 0x004fd40000000007 */
[----:B------:R-:W-:Y:S05]  /*20b0*/  @P0 BRA `(.L_x_84) ;  /* 0xfffffffc00dc0947 */ /* 0x000fea000383ffff */
.L_x_76:
[----:B------:R-:W-:Y:S05]  /*20c0*/  BSYNC.RECONVERGENT B1 ;  /* 0x0000000000017941 */ /* 0x000fea0003800200 */
.L_x_73:
[----:B------:R-:W0:Y:S01]  /*20d0*/  S2R R6, SR_LANEID ;  /* 0x0000000000067919 */ /* 0x000e220000000000 */
[----:B------:R-:W1:Y:S01]  /*20e0*/  SHFL.DOWN PT, R0, R7, 0x1, 0x1f ;  /* 0x08201f0007007f89 */ /* 0x000e6200000e0000 */
[----:B------:R-:W2:Y:S01]  /*20f0*/  S2R R5, SR_TID.X ;  /* 0x0000000000057919 */ /* 0x000ea20000002100 */
[C---:B0-----:R-:W-:Y:S02]  /*2100*/  ISETP.GT.AND P0, PT, R6.reuse, 0x1e, PT ;  /* 0x0000001e0600780c */ /* 0x041fe40003f04270 */
[----:B------:R-:W-:-:S11]  /*2110*/  ISETP.NE.AND P1, PT, R6, RZ, PT ;  /* 0x000000ff0600720c */ /* 0x000fd60003f25270 */
[----:B-1----:R-:W-:Y:S01]  /*2120*/  @!P0 FADD R7, R0, R7 ;  /* 0x0000000700078221 */ /* 0x002fe20000000000 */
[----:B------:R-:W-:Y:S01]  /*2130*/  ISETP.GT.AND P0, PT, R6, 0x1d, PT ;  /* 0x0000001d0600780c */ /* 0x000fe20003f04270 */
[----:B------:R-:W0:Y:S01]  /*2140*/  @!P1 S2R R4, SR_CgaCtaId ;  /* 0x0000000000049919 */ /* 0x000e220000008800 */
[----:B------:R-:W-:Y:S02]  /*2150*/  @!P1 MOV R3, 0x400 ;  /* 0x0000040000039802 */ /* 0x000fe40000000f00 */
[----:B--2---:R-:W-:Y:S01]  /*2160*/  @!P1 SHF.R.U32.HI R2, RZ, 0x3, R5 ;  /* 0x00000003ff029819 */ /* 0x004fe20000011605 */
[----:B------:R-:W1:Y:S03]  /*2170*/  SHFL.DOWN PT, R0, R7, 0x2, 0x1f ;  /* 0x08401f0007007f89 */ /* 0x000e6600000e0000 */
[----:B------:R-:W-:-:S05]  /*2180*/  @!P1 LOP3.LUT R2, R2, 0x7c, RZ, 0xc0, !PT ;  /* 0x0000007c02029812 */ /* 0x000fca00078ec0ff */
[----:B-1----:R-:W-:Y:S01]  /*2190*/  @!P0 FADD R7, R7, R0 ;  /* 0x0000000007078221 */ /* 0x002fe20000000000 */
[----:B------:R-:W-:Y:S02]  /*21a0*/  ISETP.GT.AND P0, PT, R6, 0x1b, PT ;  /* 0x0000001b0600780c */ /* 0x000fe40003f04270 */
[----:B0-----:R-:W-:Y:S02]  /*21b0*/  @!P1 LEA R3, R4, R3, 0x18 ;  /* 0x0000000304039211 */ /* 0x001fe400078ec0ff */
[----:B------:R-:W0:Y:S03]  /*21c0*/  SHFL.DOWN PT, R0, R7, 0x4, 0x1f ;  /* 0x08801f0007007f89 */ /* 0x000e2600000e0000 */
[----:B------:R-:W-:-:S06]  /*21d0*/  @!P1 IMAD.IADD R3, R2, 0x1, R3 ;  /* 0x0000000102039824 */ /* 0x000fcc00078e0203 */
        /* <DEDUP_REMOVED lines=24> */
[----:B------:R-:W-:-:S07]  /*2360*/  FADD R9, R2, R3 ;  /* 0x0000000302097221 */ /* 0x000fce0000000000 */
.L_x_72:
[----:B------:R-:W-:Y:S05]  /*2370*/  BSYNC.RECONVERGENT B0 ;  /* 0x0000000000007941 */ /* 0x000fea0003800200 */
.L_x_57:
[----:B------:R-:W-:Y:S05]  /*2380*/  @P0 EXIT ;  /* 0x000000000000094d */ /* 0x000fea0003800000 */
[----:B------:R-:W3:Y:S02]  /*2390*/  LDCU.64 UR4, c[0x0][0x388] ;  /* 0x00007100ff0477ac */ /* 0x000ee40008000a00 */
[----:B---3--:R-:W-:-:S06]  /*23a0*/  UIMAD.WIDE.U32 UR4, UR16, 0x4, UR4 ;  /* 0x00000004100478a5 */ /* 0x008fcc000f8e0004 */
[----:B--2---:R-:W-:Y:S02]  /*23b0*/  MOV R2, UR4 ;  /* 0x0000000400027c02 */ /* 0x004fe40008000f00 */
[----:B0-----:R-:W-:-:S05]  /*23c0*/  MOV R3, UR5 ;  /* 0x0000000500037c02 */ /* 0x001fca0008000f00 */
[----:B------:R-:W-:Y:S01]  /*23d0*/  STG.E desc[UR14][R2.64], R9 ;  /* 0x0000000902007986 */ /* 0x000fe2000c10190e */
[----:B------:R-:W-:Y:S05]  /*23e0*/  EXIT ;  /* 0x000000000000794d */ /* 0x000fea0003800000 */
.L_x_85:
        /* <DEDUP_REMOVED lines=9> */
.L_x_237:


//--------------------- .text._ZN3cub18CUB_300001_SM_10006detail6reduce28DeviceReduceSingleTileKernelINS2_10policy_hubIfyN4cuda3std3__44plusIfEEE10Policy1000EN6thrust24THRUST_300001_SM_1000_NS6detail15normal_iteratorINSD_10device_ptrIfEEEEPfyS9_ff6squareEEvT0_T1_T2_T3_T4_T6_ --------------------------
	.section	.text._ZN3cub18CUB_300001_SM_10006detail6reduce28DeviceReduceSingleTileKernelINS2_10policy_hubIfyN4cuda3std3__44plusIfEEE10Policy1000EN6thrust24THRUST_300001_SM_1000_NS6detail15normal_iteratorINSD_10device_ptrIfEEEEPfyS9_ff6squareEEvT0_T1_T2_T3_T4_T6_,"ax",@progbits
	.align	128
        .global         _ZN3cub18CUB_300001_SM_10006detail6reduce28DeviceReduceSingleTileKernelINS2_10policy_hubIfyN4cuda3std3__44plusIfEEE10Policy1000EN6thrust24THRUST_300001_SM_1000_NS6detail15normal_iteratorINSD_10device_ptrIfEEEEPfyS9_ff6squareEEvT0_T1_T2_T3_T4_T6_
        .type           _ZN3cub18CUB_300001_SM_10006detail6reduce28DeviceReduceSingleTileKernelINS2_10policy_hubIfyN4cuda3std3__44plusIfEEE10Policy1000EN6thrust24THRUST_300001_SM_1000_NS6detail15normal_iteratorINSD_10device_ptrIfEEEEPfyS9_ff6squareEEvT0_T1_T2_T3_T4_T6_,@function
        .size           _ZN3cub18CUB_300001_SM_10006detail6reduce28DeviceReduceSingleTileKernelINS2_10policy_hubIfyN4cuda3std3__44plusIfEEE10Policy1000EN6thrust24THRUST_300001_SM_1000_NS6detail15normal_iteratorINSD_10device_ptrIfEEEEPfyS9_ff6squareEEvT0_T1_T2_T3_T4_T6_,(.L_x_238 - _ZN3cub18CUB_300001_SM_10006detail6reduce28DeviceReduceSingleTileKernelINS2_10policy_hubIfyN4cuda3std3__44plusIfEEE10Policy1000EN6thrust24THRUST_300001_SM_1000_NS6detail15normal_iteratorINSD_10device_ptrIfEEEEPfyS9_ff6squareEEvT0_T1_T2_T3_T4_T6_)
        .other          _ZN3cub18CUB_300001_SM_10006detail6reduce28DeviceReduceSingleTileKernelINS2_10policy_hubIfyN4cuda3std3__44plusIfEEE10Policy1000EN6thrust24THRUST_300001_SM_1000_NS6detail15normal_iteratorINSD_10device_ptrIfEEEEPfyS9_ff6squareEEvT0_T1_T2_T3_T4_T6_,@"STO_CUDA_ENTRY STV_DEFAULT"
_ZN3cub18CUB_300001_SM_10006detail6reduce28DeviceReduceSingleTileKernelINS2_10policy_hubIfyN4cuda3std3__44plusIfEEE10Policy1000EN6thrust24THRUST_300001_SM_1000_NS6detail15normal_iteratorINSD_10device_ptrIfEEEEPfyS9_ff6squareEEvT0_T1_T2_T3_T4_T6_:
.text._ZN3cub18CUB_300001_SM_10006detail6reduce28DeviceReduceSingleTileKernelINS2_10policy_hubIfyN4cuda3std3__44plusIfEEE10Policy1000EN6thrust24THRUST_300001_SM_1000_NS6detail15normal_iteratorINSD_10device_ptrIfEEEEPfyS9_ff6squareEEvT0_T1_T2_T3_T4_T6_:
[----:B------:R-:W-:Y:S01]  /*0000*/  LDC R1, c[0x0][0x37c] ;  /* 0x0000df00ff017b82 */ /* 0x000fe20000000800 */
[----:B------:R-:W0:Y:S01]  /*0010*/  LDCU.64 UR4, c[0x0][0x390] ;  /* 0x00007200ff0477ac */ /* 0x000e220008000a00 */
[----:B------:R-:W1:Y:S01]  /*0020*/  LDCU.64 UR6, c[0x0][0x358] ;  /* 0x00006b00ff0677ac */ /* 0x000e620008000a00 */
[----:B0-----:R-:W-:Y:S02]  /*0030*/  MOV R0, UR4 ;  /* 0x0000000400007c02 */ /* 0x001fe40008000f00 */
[----:B------:R-:W-:Y:S02]  /*0040*/  MOV R4, UR5 ;  /* 0x0000000500047c02 */ /* 0x000fe40008000f00 */
[----:B------:R-:W-:-:S04]  /*0050*/  ISETP.NE.U32.AND P0, PT, R0, RZ, PT ;  /* 0x000000ff0000720c */ /* 0x000fc80003f05070 */
[----:B------:R-:W-:-:S13]  /*0060*/  ISETP.NE.AND.EX P0, PT, R4, RZ, PT, P0 ;  /* 0x000000ff0400720c */ /* 0x000fda0003f05300 */
        /* <DEDUP_REMOVED lines=8> */
.L_x_86:
[----:B------:R-:W-:Y:S01]  /*00f0*/  ISETP.GT.U32.AND P0, PT, R0, 0xfff, PT ;  /* 0x00000fff0000780c */ /* 0x000fe20003f04070 */
[----:B------:R-:W-:Y:S03]  /*0100*/  BSSY.RECONVERGENT B0, `(.L_x_87) ;  /* 0x0000204000007945 */ /* 0x000fe60003800200 */
[----:B------:R-:W-:-:S13]  /*0110*/  ISETP.GT.U32.AND.EX P0, PT, R4, RZ, PT, P0 ;  /* 0x000000ff0400720c */ /* 0x000fda0003f04100 */
[----:B------:R-:W-:Y:S05]  /*0120*/  @P0 BRA `(.L_x_88) ;  /* 0x0000000c00b00947 */ /* 0x000fea0003800000 */
[----:B------:R-:W0:Y:S01]  /*0130*/  S2R R5, SR_TID.X ;  /* 0x0000000000057919 */ /* 0x000e220000002100 */
[----:B------:R-:W-:Y:S01]  /*0140*/  BSSY.RECONVERGENT B1, `(.L_x_89) ;  /* 0x000000a000017945 */ /* 0x000fe20003800200 */
[----:B------:R-:W-:Y:S01]  /*0150*/  IMAD.MOV.U32 R6, RZ, RZ, RZ ;  /* 0x000000ffff067224 */ /* 0x000fe200078e00ff */
[----:B0-----:R-:W-:Y:S02]  /*0160*/  ISETP.GE.U32.AND P0, PT, R5, R0, PT ;  /* 0x000000000500720c */ /* 0x001fe40003f06070 */
[----:B------:R-:W-:-:S11]  /*0170*/  MOV R7, R5 ;  /* 0x0000000500077202 */ /* 0x000fd60000000f00 */
[----:B------:R-:W-:Y:S05]  /*0180*/  @P0 BRA `(.L_x_90) ;  /* 0x0000000000140947 */ /* 0x000fea0003800000 */
[----:B------:R-:W0:Y:S02]  /*0190*/  LDC.64 R2, c[0x0][0x380] ;  /* 0x0000e000ff027b82 */ /* 0x000e240000000a00 */
[----:B0-----:R-:W-:-:S06]  /*01a0*/  IMAD.WIDE.U32 R2, R5, 0x4, R2 ;  /* 0x0000000405027825 */ /* 0x001fcc00078e0002 */
[----:B------:R-:W2:Y:S01]  /*01b0*/  LDG.E R2, desc[UR6][R2.64] ;  /* 0x0000000602027981 */ /* 0x000ea2000c1e1900 */
[----:B------:R-:W-:Y:S01]  /*01c0*/  IADD3 R7, PT, PT, R5, 0x100, RZ ;  /* 0x0000010005077810 */ /* 0x000fe20007ffe0ff */
[----:B--2---:R-:W-:-:S07]  /*01d0*/  FMUL R6, R2, R2 ;  /* 0x0000000202067220 */ /* 0x004fce0000400000 */
.L_x_90:
[----:B------:R-:W-:Y:S05]  /*01e0*/  BSYNC.RECONVERGENT B1 ;  /* 0x0000000000017941 */ /* 0x000fea0003800200 */
.L_x_89:
[----:B------:R-:W-:Y:S01]  /*01f0*/  ISETP.GE.U32.AND P0, PT, R7, R0, PT ;  /* 0x000000000700720c */ /* 0x000fe20003f06070 */
[----:B------:R-:W-:-:S12]  /*0200*/  BSSY.RECONVERGENT B1, `(.L_x_91) ;  /* 0x000006d000017945 */ /* 0x000fd80003800200 */
[----:B------:R-:W-:Y:S05]  /*0210*/  @P0 BRA `(.L_x_92) ;  /* 0x0000000400ac0947 */ /* 0x000fea0003800000 */
[----:B------:R-:W-:Y:S01]  /*0220*/  LOP3.LUT R3, RZ, R7, RZ, 0x33, !PT ;  /* 0x00000007ff037212 */ /* 0x000fe200078e33ff */
[----:B------:R-:W-:Y:S04]  /*0230*/  BSSY.RECONVERGENT B2, `(.L_x_93) ;  /* 0x0000033000027945 */ /* 0x000fe80003800200 */
[----:B------:R-:W-:-:S05]  /*0240*/  IMAD.IADD R3, R3, 0x1, R0 ;  /* 0x0000000103037824 */ /* 0x000fca00078e0200 */
[C---:B------:R-:W-:Y:S02]  /*0250*/  ISETP.GE.U32.AND P0, PT, R3.reuse, 0xf00, PT ;  /* 0x00000f000300780c */ /* 0x040fe40003f06070 */
[----:B------:R-:W-:-:S04]  /*0260*/  LEA.HI R8, R3, 0x1, RZ, 0x18 ;  /* 0x0000000103087811 */ /* 0x000fc800078fc0ff */
[----:B------:R-:W-:-:S04]  /*0270*/  LOP3.LUT R22, R8, 0xf, RZ, 0xc0, !PT ;  /* 0x0000000f08167812 */ /* 0x000fc800078ec0ff */
[----:B------:R-:W-:-:S03]  /*0280*/  ISETP.NE.AND P1, PT, R22, RZ, PT ;  /* 0x000000ff1600720c */ /* 0x000fc60003f25270 */
[----:B------:R-:W-:Y:S10]  /*0290*/  @!P0 BRA `(.L_x_94) ;  /* 0x0000000000b08947 */ /* 0x000ff40003800000 */
[----:B------:R-:W0:Y:S01]  /*02a0*/  LDC.64 R2, c[0x0][0x380] ;  /* 0x0000e000ff027b82 */ /* 0x000e220000000a00 */
[----:B------:R-:W-:-:S04]  /*02b0*/  LOP3.LUT R9, R8, 0x1fffff0, RZ, 0xc0, !PT ;  /* 0x01fffff008097812 */ /* 0x000fc800078ec0ff */
[----:B------:R-:W-:Y:S01]  /*02c0*/  IADD3 R9, PT, PT, -R9, RZ, RZ ;  /* 0x000000ff09097210 */ /* 0x000fe20007ffe1ff */
[----:B0-----:R-:W-:-:S03]  /*02d0*/  IMAD.WIDE.U32 R2, R7, 0x4, R2 ;  /* 0x0000000407027825 */ /* 0x001fc600078e0002 */
[----:B------:R-:W-:-:S04]  /*02e0*/  IADD3 R2, P0, PT, R2, 0x2000, RZ ;  /* 0x0000200002027810 */ /* 0x000fc80007f1e0ff */
[----:B------:R-:W-:-:S09]  /*02f0*/  IADD3.X R3, PT, PT, RZ, R3, RZ, P0, !PT ;  /* 0x00000003ff037210 */ /* 0x000fd200007fe4ff */
.L_x_95:
        /* <DEDUP_REMOVED lines=16> */
[----:B------:R-:W-:Y:S01]  /*0400*/  VIADD R9, R9, 0x10 ;  /* 0x0000001009097836 */ /* 0x000fe20000000000 */
[----:B------:R-:W-:-:S04]  /*0410*/  IADD3 R7, PT, PT, R7, 0x1000, RZ ;  /* 0x0000100007077810 */ /* 0x000fc80007ffe0ff */
[----:B------:R-:W-:Y:S02]  /*0420*/  ISETP.NE.AND P0, PT, R9, RZ, PT ;  /* 0x000000ff0900720c */ /* 0x000fe40003f05270 */
[----:B0-----:R-:W-:-:S04]  /*0430*/  IADD3 R2, P2, PT, R2, 0x4000, RZ ;  /* 0x0000400002027810 */ /* 0x001fc80007f5e0ff */
[----:B------:R-:W-:Y:S01]  /*0440*/  IADD3.X R3, PT, PT, RZ, R3, RZ, P2, !PT ;  /* 0x00000003ff037210 */ /* 0x000fe200017fe4ff */
        /* <DEDUP_REMOVED lines=17> */
.L_x_94:
[----:B------:R-:W-:Y:S05]  /*0560*/  BSYNC.RECONVERGENT B2 ;  /* 0x0000000000027941 */ /* 0x000fea0003800200 */
.L_x_93:
[----:B------:R-:W-:Y:S05]  /*0570*/  @!P1 BRA `(.L_x_92) ;  /* 0x0000000000d49947 */ /* 0x000fea0003800000 */
[----:B------:R-:W-:Y:S01]  /*0580*/  ISETP.GE.U32.AND P0, PT, R22, 0x8, PT ;  /* 0x000000081600780c */ /* 0x000fe20003f06070 */
[----:B------:R-:W-:Y:S01]  /*0590*/  BSSY.RECONVERGENT B2, `(.L_x_96) ;  /* 0x0000017000027945 */ /* 0x000fe20003800200 */
[----:B------:R-:W-:-:S04]  /*05a0*/  LOP3.LUT R12, R8, 0x7, RZ, 0xc0, !PT ;  /* 0x00000007080c7812 */ /* 0x000fc800078ec0ff */
[----:B------:R-:W-:-:S07]  /*05b0*/  ISETP.NE.AND P1, PT, R12, RZ, PT ;  /* 0x000000ff0c00720c */ /* 0x000fce0003f25270 */
[----:B------:R-:W-:Y:S06]  /*05c0*/  @!P0 BRA `(.L_x_97) ;  /* 0x00000000004c8947 */ /* 0x000fec0003800000 */
[----:B------:R-:W0:Y:S02]  /*05d0*/  LDC.64 R2, c[0x0][0x380] ;  /* 0x0000e000ff027b82 */ /* 0x000e240000000a00 */
[----:B0-----:R-:W-:-:S05]  /*05e0*/  IMAD.WIDE R2, R7, 0x4, R2 ;  /* 0x0000000407027825 */ /* 0x001fca00078e0202 */
        /* <DEDUP_REMOVED lines=17> */
.L_x_97:
[----:B------:R-:W-:Y:S05]  /*0700*/  BSYNC.RECONVERGENT B2 ;  /* 0x0000000000027941 */ /* 0x000fea0003800200 */
.L_x_96:
        /* <DEDUP_REMOVED lines=17> */
.L_x_99:
[----:B------:R-:W-:Y:S05]  /*0820*/  BSYNC.RECONVERGENT B2 ;  /* 0x0000000000027941 */ /* 0x000fea0003800200 */
.L_x_98:
[----:B------:R-:W-:Y:S05]  /*0830*/  @!P1 BRA `(.L_x_92) ;  /* 0x0000000000249947 */ /* 0x000fea0003800000 */
[----:B------:R-:W0:Y:S01]  /*0840*/  LDC.64 R8, c[0x0][0x380] ;  /* 0x0000e000ff087b82 */ /* 0x000e220000000a00 */
[----:B------:R-:W-:-:S07]  /*0850*/  IADD3 R10, PT, PT, -R10, RZ, RZ ;  /* 0x000000ff0a0a7210 */ /* 0x000fce0007ffe1ff */
.L_x_100:
[----:B0-----:R-:W-:-:S06]  /*0860*/  IMAD.WIDE R2, R7, 0x4, R8 ;  /* 0x0000000407027825 */ /* 0x001fcc00078e0208 */
[----:B------:R-:W2:Y:S01]  /*0870*/  LDG.E R3, desc[UR6][R2.64] ;  /* 0x0000000602037981 */ /* 0x000ea2000c1e1900 */
[----:B------:R-:W-:Y:S01]  /*0880*/  VIADD R10, R10, 0x1 ;  /* 0x000000010a0a7836 */ /* 0x000fe20000000000 */
[----:B------:R-:W-:-:S04]  /*0890*/  IADD3 R7, PT, PT, R7, 0x100, RZ ;  /* 0x0000010007077810 */ /* 0x000fc80007ffe0ff */
[----:B------:R-:W-:Y:S01]  /*08a0*/  ISETP.NE.AND P0, PT, R10, RZ, PT ;  /* 0x000000ff0a00720c */ /* 0x000fe20003f05270 */
[----:B--2---:R-:W-:-:S12]  /*08b0*/  FFMA R6, R3, R3, R6 ;  /* 0x0000000303067223 */ /* 0x004fd80000000006 */
[----:B------:R-:W-:Y:S05]  /*08c0*/  @P0 BRA `(.L_x_100) ;  /* 0xfffffffc00e40947 */ /* 0x000fea000383ffff */
.L_x_92:
[----:B------:R-:W-:Y:S05]  /*08d0*/  BSYNC.RECONVERGENT B1 ;  /* 0x0000000000017941 */ /* 0x000fea0003800200 */
.L_x_91:
[----:B------:R-:W-:Y:S02]  /*08e0*/  ISETP.GE.U32.AND P0, PT, R0, 0x100, PT ;  /* 0x000001000000780c */ /* 0x000fe40003f06070 */
[----:B------:R-:W-:Y:S02]  /*08f0*/  MOV R9, R6 ;  /* 0x0000000600097202 */ /* 0x000fe40000000f00 */
[----:B------:R-:W-:-:S13]  /*0900*/  ISETP.GE.U32.AND.EX P0, PT, R4, RZ, PT, P0 ;  /* 0x000000ff0400720c */ /* 0x000fda0003f06100 */
[----:B------:R-:W-:Y:S05]  /*0910*/  @!P0 BRA `(.L_x_101) ;  /* 0x0000000000ac8947 */ /* 0x000fea0003800000 */
[----:B------:R-:W0:Y:S01]  /*0920*/  S2R R6, SR_LANEID ;  /* 0x0000000000067919 */ /* 0x000e220000000000 */
[----:B------:R-:W-:Y:S01]  /*0930*/  ISETP.NE.AND P5, PT, R5, RZ, PT ;  /* 0x000000ff0500720c */ /* 0x000fe20003fa5270 */
        /* <DEDUP_REMOVED lines=20> */
[----:B------:R-:W-:-:S04]  /*0a80*/  ISETP.GT.AND P0, PT, R6, 0xf, PT ;  /* 0x0000000f0600780c */ /* 0x000fc80003f04270 */
[----:B------:R-:W0:Y:S02]  /*0a90*/  SHFL.DOWN PT, R3, R0, 0x10, 0x1f ;  /* 0x0a001f0000037f89 */ /* 0x000e2400000e0000 */
[----:B0-----:R-:W-:-:S05]  /*0aa0*/  FADD R3, R0, R3 ;  /* 0x0000000300037221 */ /* 0x001fca0000000000 */
[----:B------:R1:W-:Y:S01]  /*0ab0*/  @!P1 STS [R2+0x8], R3 ;  /* 0x0000080302009388 */ /* 0x0003e20000000800 */
[----:B------:R-:W-:Y:S01]  /*0ac0*/  FSEL R8, R0, R3, P0 ;  /* 0x0000000300087208 */ /* 0x000fe20000000000 */
[----:B------:R-:W-:Y:S06]  /*0ad0*/  BAR.SYNC.DEFER_BLOCKING 0x0 ;  /* 0x0000000000007b1d */ /* 0x000fec0000010000 */
[----:B------:R-:W-:Y:S05]  /*0ae0*/  @P5 BRA `(.L_x_102) ;  /* 0x0000001400945947 */ /* 0x000fea0003800000 */
[----:B------:R-:W0:Y:S01]  /*0af0*/  S2UR UR5, SR_CgaCtaId ;  /* 0x00000000000579c3 */ /* 0x000e220000008800 */
[----:B------:R-:W-:Y:S02]  /*0b00*/  UMOV UR4, 0x400 ;  /* 0x0000040000047882 */ /* 0x000fe40000000000 */
[----:B0-----:R-:W-:-:S09]  /*0b10*/  ULEA UR4, UR5, UR4, 0x18 ;  /* 0x0000000405047291 */ /* 0x001fd2000f8ec0ff */
[----:B-1----:R-:W0:Y:S04]  /*0b20*/  LDS R3, [UR4+0xc] ;  /* 0x00000c04ff037984 */ /* 0x002e280008000800 */
        /* <DEDUP_REMOVED lines=10> */
.L_x_101:
[----:B------:R-:W0:Y:S01]  /*0bd0*/  S2R R8, SR_LANEID ;  /* 0x0000000000087919 */ /* 0x000e220000000000 */
[C---:B------:R-:W-:Y:S02]  /*0be0*/  LOP3.LUT R2, R5.reuse, 0x3e0, RZ, 0xc0, !PT ;  /* 0x000003e005027812 */ /* 0x040fe400078ec0ff */
[----:B------:R-:W-:Y:S02]  /*0bf0*/  ISETP.NE.AND P5, PT, R5, RZ, PT ;  /* 0x000000ff0500720c */ /* 0x000fe40003fa5270 */
[----:B------:R-:W-:Y:S02]  /*0c00*/  IADD3 R3, PT, PT, R2, 0x20, RZ ;  /* 0x0000002002037810 */ /* 0x000fe40007ffe0ff */
[----:B------:R-:W-:Y:S02]  /*0c10*/  LOP3.LUT R7, RZ, R2, RZ, 0x33, !PT ;  /* 0x00000002ff077212 */ /* 0x000fe400078e33ff */
[-C--:B------:R-:W-:Y:S02]  /*0c20*/  ISETP.GT.U32.AND P0, PT, R3, R0.reuse, PT ;  /* 0x000000000300720c */ /* 0x080fe40003f04070 */
[----:B------:R-:W-:-:S04]  /*0c30*/  IADD3 R7, PT, PT, R7, R0, RZ ;  /* 0x0000000007077210 */ /* 0x000fc80007ffe0ff */
[----:B------:R-:W-:-:S05]  /*0c40*/  SEL R7, R7, 0x1f, P0 ;  /* 0x0000001f07077807 */ /* 0x000fca0000000000 */
[----:B------:R-:W1:Y:S01]  /*0c50*/  SHFL.DOWN PT, R2, R9, 0x1, R7 ;  /* 0x0820000009027989 */ /* 0x000e6200000e0007 */
[C---:B0-----:R-:W-:Y:S01]  /*0c60*/  ISETP.GE.AND P0, PT, R8.reuse, R7, PT ;  /* 0x000000070800720c */ /* 0x041fe20003f06270 */
[C---:B------:R-:W-:Y:S01]  /*0c70*/  VIADD R6, R8.reuse, 0x2 ;  /* 0x0000000208067836 */ /* 0x040fe20000000000 */
[----:B------:R-:W-:-:S11]  /*0c80*/  ISETP.NE.AND P1, PT, R8, RZ, PT ;  /* 0x000000ff0800720c */ /* 0x000fd60003f25270 */
[----:B-1----:R-:W-:Y:S01]  /*0c90*/  @!P0 FADD R9, R2, R9 ;  /* 0x0000000902098221 */ /* 0x002fe20000000000 */
[----:B------:R-:W-:Y:S01]  /*0ca0*/  ISETP.GT.AND P0, PT, R6, R7, PT ;  /* 0x000000070600720c */ /* 0x000fe20003f04270 */
[----:B------:R-:W0:Y:S01]  /*0cb0*/  @!P1 S2R R11, SR_CgaCtaId ;  /* 0x00000000000b9919 */ /* 0x000e220000008800 */
[----:B------:R-:W-:Y:S02]  /*0cc0*/  IADD3 R6, PT, PT, R8, 0x4, RZ ;  /* 0x0000000408067810 */ /* 0x000fe40007ffe0ff */
[----:B------:R-:W-:Y:S01]  /*0cd0*/  @!P1 SHF.R.U32.HI R3, RZ, 0x3, R5 ;  /* 0x00000003ff039819 */ /* 0x000fe20000011605 */
[----:B------:R-:W1:Y:S03]  /*0ce0*/  SHFL.DOWN PT, R2, R9, 0x2, R7 ;  /* 0x0840000009027989 */ /* 0x000e6600000e0007 */
[----:B------:R-:W-:-:S05]  /*0cf0*/  @!P1 LOP3.LUT R3, R3, 0x7c, RZ, 0xc0, !PT ;  /* 0x0000007c03039812 */ /* 0x000fca00078ec0ff */
[----:B-1----:R-:W-:Y:S01]  /*0d00*/  @!P0 FADD R9, R9, R2 ;  /* 0x0000000209098221 */ /* 0x002fe20000000000 */
[-C--:B------:R-:W-:Y:S02]  /*0d10*/  ISETP.GT.AND P0, PT, R6, R7.reuse, PT ;  /* 0x000000070600720c */ /* 0x080fe40003f04270 */
[----:B------:R-:W-:Y:S02]  /*0d20*/  IADD3 R6, PT, PT, R8, 0x8, RZ ;  /* 0x0000000808067810 */ /* 0x000fe40007ffe0ff */
[----:B------:R-:W1:Y:S09]  /*0d30*/  SHFL.DOWN PT, R2, R9, 0x4, R7 ;  /* 0x0880000009027989 */ /* 0x000e7200000e0007 */
[----:B-1----:R-:W-:Y:S01]  /*0d40*/  @!P0 FADD R9, R9, R2 ;  /* 0x0000000209098221 */ /* 0x002fe20000000000 */
[----:B------:R-:W-:Y:S01]  /*0d50*/  ISETP.GT.AND P0, PT, R6, R7, PT ;  /* 0x000000070600720c */ /* 0x000fe20003f04270 */
[----:B------:R-:W-:-:S03]  /*0d60*/  VIADD R6, R8, 0x10 ;  /* 0x0000001008067836 */ /* 0x000fc60000000000 */
[----:B------:R-:W1:Y:S09]  /*0d70*/  SHFL.DOWN PT, R2, R9, 0x8, R7 ;  /* 0x0900000009027989 */ /* 0x000e7200000e0007 */
[----:B-1----:R-:W-:Y:S01]  /*0d80*/  @!P0 FADD R9, R9, R2 ;  /* 0x0000000209098221 */ /* 0x002fe20000000000 */
[----:B------:R-:W-:-:S02]  /*0d90*/  ISETP.GT.AND P0, PT, R6, R7, PT ;  /* 0x000000070600720c */ /* 0x000fc40003f04270 */
[----:B------:R-:W-:Y:S02]  /*0da0*/  @!P1 MOV R6, 0x400 ;  /* 0x0000040000069802 */ /* 0x000fe40000000f00 */
[----:B------:R-:W1:Y:S02]  /*0db0*/  SHFL.DOWN PT, R2, R9, 0x10, R7 ;  /* 0x0a00000009027989 */ /* 0x000e6400000e0007 */
[----:B0-----:R-:W-:-:S04]  /*0dc0*/  @!P1 LEA R6, R11, R6, 0x18 ;  /* 0x000000060b069211 */ /* 0x001fc800078ec0ff */
[----:B------:R-:W-:-:S03]  /*0dd0*/  @!P1 IADD3 R3, PT, PT, R3, R6, RZ ;  /* 0x0000000603039210 */ /* 0x000fc60007ffe0ff */
[----:B-1----:R-:W-:-:S05]  /*0de0*/  @!P0 FADD R9, R9, R2 ;  /* 0x0000000209098221 */ /* 0x002fca0000000000 */
[----:B------:R-:W-:-:S05]  /*0df0*/  MOV R8, R9 ;  /* 0x0000000900087202 */ /* 0x000fca0000000f00 */
[----:B------:R0:W-:Y:S01]  /*0e00*/  @!P1 STS [R3+0x8], R8 ;  /* 0x0000080803009388 */ /* 0x0001e20000000800 */
[----:B------:R-:W-:Y:S06]  /*0e10*/  BAR.SYNC.DEFER_BLOCKING 0x0 ;  /* 0x0000000000007b1d */ /* 0x000fec0000010000 */
[----:B------:R-:W-:Y:S05]  /*0e20*/  @P5 BRA `(.L_x_102) ;  /* 0x0000001000c45947 */ /* 0x000fea0003800000 */
[----:B------:R-:W1:Y:S01]  /*0e30*/  S2UR UR5, SR_CgaCtaId ;  /* 0x00000000000579c3 */ /* 0x000e620000008800 */
[----:B------:R-:W-:Y:S01]  /*0e40*/  UMOV UR4, 0x400 ;  /* 0x0000040000047882 */ /* 0x000fe20000000000 */
[C---:B------:R-:W-:Y:S02]  /*0e50*/  ISETP.GT.U32.AND P3, PT, R0.reuse, 0x20, PT ;  /* 0x000000200000780c */ /* 0x040fe40003f64070 */
[----:B------:R-:W-:Y:S02]  /*0e60*/  ISETP.GT.U32.AND P1, PT, R0, 0x40, PT ;  /* 0x000000400000780c */ /* 0x000fe40003f24070 */
[----:B------:R-:W-:Y:S02]  /*0e70*/  ISETP.GT.U32.AND.EX P3, PT, R4, RZ, PT, P3 ;  /* 0x000000ff0400720c */ /* 0x000fe40003f64130 */
[----:B------:R-:W-:Y:S02]  /*0e80*/  ISETP.GT.U32.AND P0, PT, R0, 0x60, PT ;  /* 0x000000600000780c */ /* 0x000fe40003f04070 */
[----:B------:R-:W-:-:S02]  /*0e90*/  ISETP.GT.U32.AND.EX P1, PT, R4, RZ, PT, P1 ;  /* 0x000000ff0400720c */ /* 0x000fc40003f24110 */
[----:B------:R-:W-:Y:S02]  /*0ea0*/  ISETP.GT.U32.AND P2, PT, R0, 0x80, PT ;  /* 0x000000800000780c */ /* 0x000fe40003f44070 */
[----:B------:R-:W-:Y:S02]  /*0eb0*/  ISETP.GT.U32.AND.EX P0, PT, R4, RZ, PT, P0 ;  /* 0x000000ff0400720c */ /* 0x000fe40003f04100 */
[----:B------:R-:W-:Y:S02]  /*0ec0*/  ISETP.GT.U32.AND P4, PT, R0, 0xa0, PT ;  /* 0x000000a00000780c */ /* 0x000fe40003f84070 */
[C---:B------:R-:W-:Y:S02]  /*0ed0*/  ISETP.GT.U32.AND.EX P2, PT, R4.reuse, RZ, PT, P2 ;  /* 0x000000ff0400720c */ /* 0x040fe40003f44120 */
[----:B------:R-:W-:Y:S01]  /*0ee0*/  ISETP.GT.U32.AND.EX P4, PT, R4, RZ, PT, P4 ;  /* 0x000000ff0400720c */ /* 0x000fe20003f84140 */
[----:B-1----:R-:W-:-:S09]  /*0ef0*/  ULEA UR4, UR5, UR4, 0x18 ;  /* 0x0000000405047291 */ /* 0x002fd2000f8ec0ff */
[----:B0-----:R-:W0:Y:S04]  /*0f00*/  LDS R3, [UR4+0xc] ;  /* 0x00000c04ff037984 */ /* 0x001e280008000800 */
[----:B------:R-:W1:Y:S04]  /*0f10*/  LDS.128 R12, [UR4+0x10] ;  /* 0x00001004ff0c7984 */ /* 0x000e680008000c00 */
[----:B------:R-:W2:Y:S01]  /*0f20*/  LDS.64 R6, [UR4+0x20] ;  /* 0x00002004ff067984 */ /* 0x000ea20008000a00 */
[----:B0-----:R-:W-:Y:S01]  /*0f30*/  @P3 FADD R8, R8, R3 ;  /* 0x0000000308083221 */ /* 0x001fe20000000000 */
[----:B------:R-:W-:-:S03]  /*0f40*/  ISETP.GT.U32.AND P3, PT, R0, 0xc0, PT ;  /* 0x000000c00000780c */ /* 0x000fc60003f64070 */
[----:B-1----:R-:W-:Y:S01]  /*0f50*/  @P1 FADD R8, R8, R12 ;  /* 0x0000000c08081221 */ /* 0x002fe20000000000 */
[----:B------:R-:W-:Y:S02]  /*0f60*/  ISETP.GT.U32.AND P1, PT, R0, 0xe0, PT ;  /* 0x000000e00000780c */ /* 0x000fe40003f24070 */
[----:B------:R-:W-:Y:S01]  /*0f70*/  ISETP.GT.U32.AND.EX P3, PT, R4, RZ, PT, P3 ;  /* 0x000000ff0400720c */ /* 0x000fe20003f64130 */
[----:B------:R-:W-:Y:S01]  /*0f80*/  @P0 FADD R8, R8, R13 ;  /* 0x0000000d08080221 */ /* 0x000fe20000000000 */
[----:B------:R-:W-:-:S03]  /*0f90*/  ISETP.GT.U32.AND.EX P1, PT, R4, RZ, PT, P1 ;  /* 0x000000ff0400720c */ /* 0x000fc60003f24110 */
[----:B------:R-:W-:-:S04]  /*0fa0*/  @P2 FADD R8, R8, R14 ;  /* 0x0000000e08082221 */ /* 0x000fc80000000000 */
[----:B------:R-:W-:-:S04]  /*0fb0*/  @P4 FADD R8, R8, R15 ;  /* 0x0000000f08084221 */ /* 0x000fc80000000000 */
[----:B--2---:R-:W-:-:S04]  /*0fc0*/  @P3 FADD R8, R8, R6 ;  /* 0x0000000608083221 */ /* 0x004fc80000000000 */
[----:B------:R-:W-:Y:S01]  /*0fd0*/  @P1 FADD R8, R8, R7 ;  /* 0x0000000708081221 */ /* 0x000fe20000000000 */
[----:B------:R-:W-:Y:S06]  /*0fe0*/  BRA `(.L_x_102) ;  /* 0x0000001000547947 */ /* 0x000fec0003800000 */
.L_x_88:
[----:B------:R-:W0:Y:S01]  /*0ff0*/  S2R R5, SR_TID.X ;  /* 0x0000000000057919 */ /* 0x000e220000002100 */
[----:B------:R-:W0:Y:S02]  /*1000*/  LDC.64 R2, c[0x0][0x380] ;  /* 0x0000e000ff027b82 */ /* 0x000e240000000a00 */
[----:B0-----:R-:W-:-:S05]  /*1010*/  IMAD.WIDE.U32 R2, R5, 0x4, R2 ;  /* 0x0000000405027825 */ /* 0x001fca00078e0002 */
        /* <DEDUP_REMOVED lines=15> */
[----:B------:R-:W5:Y:S01]  /*1110*/  LDG.E R7, desc[UR6][R2.64+0x3800] ;  /* 0x0038000602077981 */ /* 0x000f62000c1e1900 */
[----:B--2---:R-:W-:Y:S01]  /*1120*/  FMUL R14, R14, R14 ;  /* 0x0000000e0e0e7220 */ /* 0x004fe20000400000 */
[----:B---3--:R-:W-:-:S03]  /*1130*/  FMUL R16, R16, R16 ;  /* 0x0000001010107220 */ /* 0x008fc60000400000 */
[----:B----4-:R-:W-:Y:S01]  /*1140*/  FFMA R13, R13, R13, R14 ;  /* 0x0000000d0d0d7223 */ /* 0x010fe2000000000e */
[----:B-----5:R-:W-:Y:S01]  /*1150*/  FMUL R14, R21, R21 ;  /* 0x00000015150e7220 */ /* 0x020fe20000400000 */
[----:B------:R-:W-:-:S03]  /*1160*/  FFMA R16, R15, R15, R16 ;  /* 0x0000000f0f107223 */ /* 0x000fc60000000010 */
[----:B------:R-:W-:Y:S01]  /*1170*/  FFMA R14, R11, R11, R14 ;  /* 0x0000000b0b0e7223 */ /* 0x000fe2000000000e */
[----:B------:R-:W-:Y:S01]  /*1180*/  IADD3 R11, P1, PT, R0, -0x1000, RZ ;  /* 0xfffff000000b7810 */ /* 0x000fe20007f3e0ff */
[----:B------:R-:W-:Y:S01]  /*1190*/  FADD R16, R13, R16 ;  /* 0x000000100d107221 */ /* 0x000fe20000000000 */
[----:B------:R-:W-:Y:S02]  /*11a0*/  FMUL R13, R12, R12 ;  /* 0x0000000c0c0d7220 */ /* 0x000fe40000400000 */
[----:B------:R-:W-:Y:S02]  /*11b0*/  ISETP.GE.U32.AND P0, PT, R11, 0x1000, PT ;  /* 0x000010000b00780c */ /* 0x000fe40003f06070 */
[----:B------:R-:W-:Y:S01]  /*11c0*/  IADD3.X R12, PT, PT, R4, -0x1, RZ, P1, !PT ;  /* 0xffffffff040c7810 */ /* 0x000fe20000ffe4ff */
[----:B------:R-:W-:-:S03]  /*11d0*/  FMUL R15, R10, R10 ;  /* 0x0000000a0a0f7220 */ /* 0x000fc60000400000 */
[----:B------:R-:W-:Y:S01]  /*11e0*/  ISETP.GE.U32.AND.EX P0, PT, R12, RZ, PT, P0 ;  /* 0x000000ff0c00720c */ /* 0x000fe20003f06100 */
[----:B------:R-:W-:Y:S01]  /*11f0*/  FMUL R18, R18, R18 ;  /* 0x0000001212127220 */ /* 0x000fe20000400000 */
[----:B------:R-:W-:Y:S01]  /*1200*/  FMUL R20, R20, R20 ;  /* 0x0000001414147220 */ /* 0x000fe20000400000 */
[----:B------:R-:W-:Y:S02]  /*1210*/  FMUL R10, R9, R9 ;  /* 0x00000009090a7220 */ /* 0x000fe40000400000 */
[----:B------:R-:W-:Y:S01]  /*1220*/  FFMA R18, R17, R17, R18 ;  /* 0x0000001111127223 */ /* 0x000fe20000000012 */
[----:B------:R-:W-:Y:S01]  /*1230*/  FFMA R19, R19, R19, R20 ;  /* 0x0000001313137223 */ /* 0x000fe20000000014 */
[----:B------:R-:W-:Y:S01]  /*1240*/  FFMA R13, R8, R8, R13 ;  /* 0x00000008080d7223 */ /* 0x000fe2000000000d */
[----:B------:R-:W-:Y:S01]  /*1250*/  FFMA R15, R6, R6, R15 ;  /* 0x00000006060f7223 */ /* 0x000fe2000000000f */
[----:B------:R-:W-:Y:S01]  /*1260*/  FFMA R10, R7, R7, R10 ;  /* 0x00000007070a7223 */ /* 0x000fe2000000000a */
[----:B------:R-:W-:Y:S01]  /*1270*/  FADD R19, R18, R19 ;  /* 0x0000001312137221 */ /* 0x000fe20000000000 */
[----:B------:R-:W-:-:S02]  /*1280*/  FADD R13, R14, R13 ;  /* 0x0000000d0e0d7221 */ /* 0x000fc40000000000 */
[----:B------:R-:W-:Y:S01]  /*1290*/  FADD R10, R15, R10 ;  /* 0x0000000a0f0a7221 */ /* 0x000fe20000000000 */
[----:B------:R-:W-:Y:S01]  /*12a0*/  FADD R16, R16, R19 ;  /* 0x0000001310107221 */ /* 0x000fe20000000000 */
[----:B------:R-:W-:Y:S02]  /*12b0*/  HFMA2 R15, -RZ, RZ, 0, 0 ;  /* 0x00000000ff0f7431 */ /* 0x000fe400000001ff */
[----:B------:R-:W-:Y:S01]  /*12c0*/  FADD R7, R13, R10 ;  /* 0x0000000a0d077221 */ /* 0x000fe20000000000 */
[----:B------:R-:W-:-:S03]  /*12d0*/  IMAD.MOV.U32 R13, RZ, RZ, 0x1000 ;  /* 0x00001000ff0d7424 */ /* 0x000fc600078e00ff */
[----:B------:R-:W-:Y:S01]  /*12e0*/  FADD R10, R16, R7 ;  /* 0x00000007100a7221 */ /* 0x000fe20000000000 */
[----:B------:R-:W-:Y:S06]  /*12f0*/  @!P0 BRA `(.L_x_103) ;  /* 0x0000000000e08947 */ /* 0x000fec0003800000 */
[----:B------:R-:W0:Y:S01]  /*1300*/  LDC.64 R6, c[0x0][0x390] ;  /* 0x0000e400ff067b82 */ /* 0x000e220000000a00 */
[----:B------:R-:W-:Y:S02]  /*1310*/  MOV R13, 0x1000 ;  /* 0x00001000000d7802 */ /* 0x000fe40000000f00 */
[----:B------:R-:W-:-:S07]  /*1320*/  MOV R15, RZ ;  /* 0x000000ff000f7202 */ /* 0x000fce0000000f00 */
.L_x_105:
[----:B------:R-:W-:-:S04]  /*1330*/  LEA R8, P0, R13, R2, 0x2 ;  /* 0x000000020d087211 */ /* 0x000fc800078010ff */
[----:B------:R-:W-:-:S05]  /*1340*/  LEA.HI.X R9, R13, R3, R15, 0x2, P0 ;  /* 0x000000030d097211 */ /* 0x000fca00000f140f */
        /* <DEDUP_REMOVED lines=15> */
[----:B------:R2:W5:Y:S02]  /*1440*/  LDG.E R18, desc[UR6][R8.64+0x3c00] ;  /* 0x003c000608127981 */ /* 0x000564000c1e1900 */
[----:B--2---:R-:W-:Y:S01]  /*1450*/  FMUL R9, R0, R0 ;  /* 0x0000000000097220 */ /* 0x004fe20000400000 */
[----:B0-----:R-:W-:-:S02]  /*1460*/  IMAD.MOV.U32 R0, RZ, RZ, R6 ;  /* 0x000000ffff007224 */ /* 0x001fc400078e0006 */
[----:B---3--:R-:W-:Y:S01]  /*1470*/  FMUL R19, R19, R19 ;  /* 0x0000001313137220 */ /* 0x008fe20000400000 */
[----:B----4-:R-:W-:Y:S01]  /*1480*/  FMUL R28, R28, R28 ;  /* 0x0000001c1c1c7220 */ /* 0x010fe20000400000 */
[----:B-----5:R-:W-:Y:S01]  /*1490*/  FFMA R9, R14, R14, R9 ;  /* 0x0000000e0e097223 */ /* 0x020fe20000000009 */
[----:B------:R-:W-:Y:S01]  /*14a0*/  IADD3 R14, P1, PT, -R13, R0, RZ ;  /* 0x000000000d0e7210 */ /* 0x000fe20007f3e1ff */
[----:B------:R-:W-:Y:S01]  /*14b0*/  FFMA R8, R4, R4, R19 ;  /* 0x0000000404087223 */ /* 0x000fe20000000013 */
[----:B------:R-:W-:Y:S02]  /*14c0*/  MOV R4, R7 ;  /* 0x0000000700047202 */ /* 0x000fe40000000f00 */
[----:B------:R-:W-:Y:S01]  /*14d0*/  ISETP.GE.U32.AND P0, PT, R14, 0x1000, PT ;  /* 0x000010000e00780c */ /* 0x000fe20003f06070 */
[----:B------:R-:W-:Y:S01]  /*14e0*/  FFMA R28, R23, R23, R28 ;  /* 0x00000017171c7223 */ /* 0x000fe2000000001c */
[----:B------:R-:W-:Y:S01]  /*14f0*/  IADD3.X R14, PT, PT, ~R15, R4, RZ, P1, !PT ;  /* 0x000000040f0e7210 */ /* 0x000fe20000ffe5ff */
[----:B------:R-:W-:Y:S01]  /*1500*/  FMUL R27, R27, R27 ;  /* 0x0000001b1b1b7220 */ /* 0x000fe20000400000 */
[----:B------:R-:W-:Y:S01]  /*1510*/  FMUL R29, R26, R26 ;  /* 0x0000001a1a1d7220 */ /* 0x000fe20000400000 */
[----:B------:R-:W-:Y:S01]  /*1520*/  FMUL R23, R21, R21 ;  /* 0x0000001515177220 */ /* 0x000fe20000400000 */
[----:B------:R-:W-:Y:S01]  /*1530*/  FMUL R17, R17, R17 ;  /* 0x0000001111117220 */ /* 0x000fe20000400000 */
[----:B------:R-:W-:Y:S01]  /*1540*/  ISETP.GE.U32.AND.EX P0, PT, R14, RZ, PT, P0 ;  /* 0x000000ff0e00720c */ /* 0x000fe20003f06100 */
        /* <DEDUP_REMOVED lines=11> */
[----:B------:R-:W-:-:S04]  /*1600*/  FADD R9, R10, R9 ;  /* 0x000000090a097221 */ /* 0x000fc80000000000 */
[----:B------:R-:W-:Y:S01]  /*1610*/  FFMA R10, R18, R18, R9 ;  /* 0x00000012120a7223 */ /* 0x000fe20000000009 */
[----:B------:R-:W-:Y:S06]  /*1620*/  @!P0 BRA `(.L_x_104) ;  /* 0x00000008001c8947 */ /* 0x000fec0003800000 */
[----:B------:R-:W-:-:S04]  /*1630*/  IADD3 R13, P0, PT, R13, 0x1000, RZ ;  /* 0x000010000d0d7810 */ /* 0x000fc80007f1e0ff */
[----:B------:R-:W-:Y:S02]  /*1640*/  IADD3.X R15, PT, PT, RZ, R15, RZ, P0, !PT ;  /* 0x0000000fff0f7210 */ /* 0x000fe400007fe4ff */
[----:B------:R-:W-:-:S04]  /*1650*/  ISETP.GT.U32.AND P0, PT, R13, R11, PT ;  /* 0x0000000b0d00720c */ /* 0x000fc80003f04070 */
[----:B------:R-:W-:-:S13]  /*1660*/  ISETP.GT.U32.AND.EX P0, PT, R15, R12, PT, P0 ;  /* 0x0000000c0f00720c */ /* 0x000fda0003f04100 */
[----:B------:R-:W-:Y:S05]  /*1670*/  @!P0 BRA `(.L_x_105) ;  /* 0xfffffffc002c8947 */ /* 0x000fea000383ffff */
.L_x_103:
[----:B------:R-:W-:Y:S01]  /*1680*/  IMAD.IADD R2, R0, 0x1, -R13 ;  /* 0x0000000100027824 */ /* 0x000fe200078e0a0d */
[----:B------:R-:W-:Y:S01]  /*1690*/  ISETP.GE.U32.AND P1, PT, R13, R0, PT ;  /* 0x000000000d00720c */ /* 0x000fe20003f26070 */
[----:B------:R-:W-:Y:S03]  /*16a0*/  BSSY.RECONVERGENT B1, `(.L_x_104) ;  /* 0x000007f000017945 */ /* 0x000fe60003800200 */
[----:B------:R-:W-:-:S04]  /*16b0*/  ISETP.GE.AND P0, PT, R5, R2, PT ;  /* 0x000000020500720c */ /* 0x000fc80003f06270 */
[----:B------:R-:W-:-:S13]  /*16c0*/  ISETP.GE.U32.OR.EX P0, PT, R15, R4, P0, P1 ;  /* 0x000000040f00720c */ /* 0x000fda0000706510 */
[----:B------:R-:W-:Y:S05]  /*16d0*/  @P0 BRA `(.L_x_106) ;  /* 0x0000000400ec0947 */ /* 0x000fea0003800000 */
[-C--:B------:R-:W-:Y:S01]  /*16e0*/  LOP3.LUT R2, RZ, R5.reuse, RZ, 0x33, !PT ;  /* 0x00000005ff027212 */ /* 0x080fe200078e33ff */
[----:B------:R-:W-:Y:S03]  /*16f0*/  BSSY.RECONVERGENT B2, `(.L_x_107) ;  /* 0x0000038000027945 */ /* 0x000fe60003800200 */
[----:B------:R-:W-:Y:S02]  /*1700*/  IADD3 R2, PT, PT, -R13, R0, R2 ;  /* 0x000000000d027210 */ /* 0x000fe40007ffe102 */
[----:B------:R-:W-:Y:S02]  /*1710*/  MOV R0, R5 ;  /* 0x0000000500007202 */ /* 0x000fe40000000f00 */
[C---:B------:R-:W-:Y:S02]  /*1720*/  ISETP.GE.U32.AND P1, PT, R2.reuse, 0xf00, PT ;  /* 0x00000f000200780c */ /* 0x040fe40003f26070 */
[----:B------:R-:W-:-:S04]  /*1730*/  LEA.HI R4, R2, 0x1, RZ, 0x18 ;  /* 0x0000000102047811 */ /* 0x000fc800078fc0ff */
[----:B------:R-:W-:-:S04]  /*1740*/  LOP3.LUT R22, R4, 0xf, RZ, 0xc0, !PT ;  /* 0x0000000f04167812 */ /* 0x000fc800078ec0ff */
[----:B------:R-:W-:-:S03]  /*1750*/  ISETP.NE.AND P0, PT, R22, RZ, PT ;  /* 0x000000ff1600720c */ /* 0x000fc60003f05270 */
[----:B------:R-:W-:Y:S10]  /*1760*/  @!P1 BRA `(.L_x_108) ;  /* 0x0000000000c09947 */ /* 0x000ff40003800000 */
[----:B------:R-:W0:Y:S01]  /*1770*/  LDCU.64 UR4, c[0x0][0x380] ;  /* 0x00007000ff0477ac */ /* 0x000e220008000a00 */
[----:B------:R-:W-:Y:S02]  /*1780*/  IADD3 R3, P1, PT, R5, R13, RZ ;  /* 0x0000000d05037210 */ /* 0x000fe40007f3e0ff */
[----:B------:R-:W-:Y:S02]  /*1790*/  LOP3.LUT R7, R4, 0x1fffff0, RZ, 0xc0, !PT ;  /* 0x01fffff004077812 */ /* 0x000fe400078ec0ff */
[----:B------:R-:W-:-:S03]  /*17a0*/  IADD3.X R0, PT, PT, RZ, R15, RZ, P1, !PT ;  /* 0x0000000fff007210 */ /* 0x000fc60000ffe4ff */
[----:B------:R-:W-:Y:S01]  /*17b0*/  IMAD.MOV R7, RZ, RZ, -R7 ;  /* 0x000000ffff077224 */ /* 0x000fe200078e0a07 */
[----:B0-----:R-:W-:-:S04]  /*17c0*/  LEA R2, P2, R3, UR4, 0x2 ;  /* 0x0000000403027c11 */ /* 0x001fc8000f8410ff */
[----:B------:R-:W-:Y:S02]  /*17d0*/  IADD3 R2, P1, PT, R2, 0x2000, RZ ;  /* 0x0000200002027810 */ /* 0x000fe40007f3e0ff */
[----:B------:R-:W-:Y:S02]  /*17e0*/  LEA.HI.X R3, R3, UR5, R0, 0x2, P2 ;  /* 0x0000000503037c11 */ /* 0x000fe400090f1400 */
[----:B------:R-:W-:Y:S02]  /*17f0*/  MOV R0, R5 ;  /* 0x0000000500007202 */ /* 0x000fe40000000f00 */
[----:B------:R-:W-:-:S07]  /*1800*/  IADD3.X R3, PT, PT, RZ, R3, RZ, P1, !PT ;  /* 0x00000003ff037210 */ /* 0x000fce0000ffe4ff */
.L_x_109:
        /* <DEDUP_REMOVED lines=16> */
[----:B------:R-:W-:Y:S01]  /*1910*/  IADD3 R7, PT, PT, R7, 0x10, RZ ;  /* 0x0000001007077810 */ /* 0x000fe20007ffe0ff */
[----:B------:R-:W-:-:S03]  /*1920*/  VIADD R0, R0, 0x1000 ;  /* 0x0000100000007836 */ /* 0x000fc60000000000 */
        /* <DEDUP_REMOVED lines=20> */
.L_x_108:
[----:B------:R-:W-:Y:S05]  /*1a70*/  BSYNC.RECONVERGENT B2 ;  /* 0x0000000000027941 */ /* 0x000fea0003800200 */
.L_x_107:
[----:B------:R-:W-:Y:S05]  /*1a80*/  @!P0 BRA `(.L_x_106) ;  /* 0x0000000400008947 */ /* 0x000fea0003800000 */
[----:B------:R-:W-:Y:S01]  /*1a90*/  ISETP.GE.U32.AND P0, PT, R22, 0x8, PT ;  /* 0x000000081600780c */ /* 0x000fe20003f06070 */
[----:B------:R-:W-:Y:S01]  /*1aa0*/  BSSY.RECONVERGENT B2, `(.L_x_110) ;  /* 0x000001a000027945 */ /* 0x000fe20003800200 */
[----:B------:R-:W-:-:S04]  /*1ab0*/  LOP3.LUT R9, R4, 0x7, RZ, 0xc0, !PT ;  /* 0x0000000704097812 */ /* 0x000fc800078ec0ff */
[----:B------:R-:W-:-:S07]  /*1ac0*/  ISETP.NE.AND P1, PT, R9, RZ, PT ;  /* 0x000000ff0900720c */ /* 0x000fce0003f25270 */
[----:B------:R-:W-:Y:S06]  /*1ad0*/  @!P0 BRA `(.L_x_111) ;  /* 0x0000000000588947 */ /* 0x000fec0003800000 */
[----:B------:R-:W0:Y:S01]  /*1ae0*/  LDCU.64 UR4, c[0x0][0x380] ;  /* 0x00007000ff0477ac */ /* 0x000e220008000a00 */
[----:B------:R-:W-:-:S04]  /*1af0*/  IADD3 R3, P0, PT, R0, R13, RZ ;  /* 0x0000000d00037210 */ /* 0x000fc80007f1e0ff */
[----:B------:R-:W-:Y:S02]  /*1b00*/  IADD3.X R6, PT, PT, RZ, R15, RZ, P0, !PT ;  /* 0x0000000fff067210 */ /* 0x000fe400007fe4ff */
        /* <DEDUP_REMOVED lines=10> */
[----:B------:R-:W-:Y:S01]  /*1bb0*/  IADD3 R0, PT, PT, R0, 0x800, RZ ;  /* 0x0000080000007810 */ /* 0x000fe20007ffe0ff */
        /* <DEDUP_REMOVED lines=8> */
.L_x_111:
[----:B------:R-:W-:Y:S05]  /*1c40*/  BSYNC.RECONVERGENT B2 ;  /* 0x0000000000027941 */ /* 0x000fea0003800200 */
.L_x_110:
        /* <DEDUP_REMOVED lines=14> */
[----:B------:R-:W5:Y:S01]  /*1d30*/  LDG.E R12, desc[UR6][R2.64+0xc00] ;  /* 0x000c0006020c7981 */ /* 0x000f62000c1e1900 */
[----:B------:R-:W-:-:S02]  /*1d40*/  VIADD R0, R0, 0x400 ;  /* 0x0000040000007836 */ /* 0x000fc40000000000 */
[----:B--2---:R-:W-:-:S04]  /*1d50*/  FFMA R7, R7, R7, R10 ;  /* 0x0000000707077223 */ /* 0x004fc8000000000a */
[----:B---3--:R-:W-:-:S04]  /*1d60*/  FFMA R7, R4, R4, R7 ;  /* 0x0000000404077223 */ /* 0x008fc80000000007 */
[----:B----4-:R-:W-:-:S04]  /*1d70*/  FFMA R7, R8, R8, R7 ;  /* 0x0000000808077223 */ /* 0x010fc80000000007 */
[----:B-----5:R-:W-:-:S07]  /*1d80*/  FFMA R10, R12, R12, R7 ;  /* 0x0000000c0c0a7223 */ /* 0x020fce0000000007 */
.L_x_113:
[----:B------:R-:W-:Y:S05]  /*1d90*/  BSYNC.RECONVERGENT B2 ;  /* 0x0000000000027941 */ /* 0x000fea0003800200 */
.L_x_112:
[----:B------:R-:W-:Y:S05]  /*1da0*/  @!P1 BRA `(.L_x_106) ;  /* 0x0000000000389947 */ /* 0x000fea0003800000 */
[----:B------:R-:W0:Y:S01]  /*1db0*/  LDCU.64 UR4, c[0x0][0x380] ;  /* 0x00007000ff0477ac */ /* 0x000e220008000a00 */
[----:B------:R-:W-:Y:S02]  /*1dc0*/  IADD3 R7, P0, PT, R0, R13, RZ ;  /* 0x0000000d00077210 */ /* 0x000fe40007f1e0ff */
[----:B------:R-:W-:Y:S02]  /*1dd0*/  IADD3 R0, PT, PT, -R6, RZ, RZ ;  /* 0x000000ff06007210 */ /* 0x000fe40007ffe1ff */
[----:B------:R-:W-:Y:S02]  /*1de0*/  IADD3.X R4, PT, PT, RZ, R15, RZ, P0, !PT ;  /* 0x0000000fff047210 */ /* 0x000fe400007fe4ff */
[----:B0-----:R-:W-:-:S04]  /*1df0*/  LEA R2, P1, R7, UR4, 0x2 ;  /* 0x0000000407027c11 */ /* 0x001fc8000f8210ff */
[----:B------:R-:W-:-:S09]  /*1e00*/  LEA.HI.X R7, R7, UR5, R4, 0x2, P1 ;  /* 0x0000000507077c11 */ /* 0x000fd200088f1404 */
.L_x_114:
[----:B------:R-:W-:-:S06]  /*1e10*/  MOV R3, R7 ;  /* 0x0000000700037202 */ /* 0x000fcc0000000f00 */
[----:B------:R0:W2:Y:S01]  /*1e20*/  LDG.E R3, desc[UR6][R2.64] ;  /* 0x0000000602037981 */ /* 0x0000a2000c1e1900 */
[----:B------:R-:W-:-:S05]  /*1e30*/  VIADD R0, R0, 0x1 ;  /* 0x0000000100007836 */ /* 0x000fca0000000000 */
[----:B------:R-:W-:Y:S02]  /*1e40*/  ISETP.NE.AND P0, PT, R0, RZ, PT ;  /* 0x000000ff0000720c */ /* 0x000fe40003f05270 */
[----:B0-----:R-:W-:-:S04]  /*1e50*/  IADD3 R2, P1, PT, R2, 0x400, RZ ;  /* 0x0000040002027810 */ /* 0x001fc80007f3e0ff */
[----:B------:R-:W-:Y:S01]  /*1e60*/  IADD3.X R7, PT, PT, RZ, R7, RZ, P1, !PT ;  /* 0x00000007ff077210 */ /* 0x000fe20000ffe4ff */
[----:B--2---:R-:W-:-:S06]  /*1e70*/  FFMA R10, R3, R3, R10 ;  /* 0x00000003030a7223 */ /* 0x004fcc000000000a */
[----:B------:R-:W-:Y:S05]  /*1e80*/  @P0 BRA `(.L_x_114) ;  /* 0xfffffffc00e00947 */ /* 0x000fea000383ffff */
.L_x_106:
[----:B------:R-:W-:Y:S05]  /*1e90*/  BSYNC.RECONVERGENT B1 ;  /* 0x0000000000017941 */ /* 0x000fea0003800200 */
.L_x_104:
[----:B------:R-:W0:Y:S01]  /*1ea0*/  S2R R6, SR_LANEID ;  /* 0x0000000000067919 */ /* 0x000e220000000000 */
[----:B------:R-:W-:Y:S02]  /*1eb0*/  MOV R3, R10 ;  /* 0x0000000a00037202 */ /* 0x000fe40000000f00 */
[----:B------:R-:W-:-:S03]  /*1ec0*/  ISETP.NE.AND P5, PT, R5, RZ, PT ;  /* 0x000000ff0500720c */ /* 0x000fc60003fa5270 */
        /* <DEDUP_REMOVED lines=29> */
[----:B------:R-:W0:Y:S04]  /*20a0*/  LDS R3, [UR4+0xc] ;  /* 0x00000c04ff037984 */ /* 0x000e280008000800 */
[----:B--2---:R-:W1:Y:S04]  /*20b0*/  LDS.128 R4, [UR4+0x10] ;  /* 0x00001004ff047984 */ /* 0x004e680008000c00 */
        /* <DEDUP_REMOVED lines=8> */
.L_x_102:
[----:B------:R-:W-:Y:S05]  /*2140*/  BSYNC.RECONVERGENT B0 ;  /* 0x0000000000007941 */ /* 0x000fea0003800200 */
.L_x_87:
[----:B------:R-:W-:Y:S05]  /*2150*/  @P5 EXIT ;  /* 0x000000000000594d */ /* 0x000fea0003800000 */
[----:B01----:R-:W0:Y:S01]  /*2160*/  LDC.64 R2, c[0x0][0x388] ;  /* 0x0000e200ff027b82 */ /* 0x003e220000000a00 */
[----:B------:R-:W1:Y:S02]  /*2170*/  LDCU UR4, c[0x0][0x39c] ;  /* 0x00007380ff0477ac */ /* 0x000e640008000800 */
[----:B-1----:R-:W-:-:S05]  /*2180*/  FADD R5, R8, UR4 ;  /* 0x0000000408057e21 */ /* 0x002fca0008000000 */
[----:B0-----:R-:W-:Y:S01]  /*2190*/  STG.E desc[UR6][R2.64], R5 ;  /* 0x0000000502007986 */ /* 0x001fe2000c101906 */
[----:B------:R-:W-:Y:S05]  /*21a0*/  EXIT ;  /* 0x000000000000794d */ /* 0x000fea0003800000 */
.L_x_115:
        /* <DEDUP_REMOVED lines=13> */
.L_x_238:


//--------------------- .text._ZN3cub18CUB_300001_SM_10006detail6reduce28DeviceReduceSingleTileKernelINS2_10policy_hubIfjN4cuda3std3__44plusIfEEE10Policy1000EPfSC_iS9_ffNS7_10__identityEEEvT0_T1_T2_T3_T4_T6_ --------------------------
	.section	.text._ZN3cub18CUB_300001_SM_10006detail6reduce28DeviceReduceSingleTileKernelINS2_10policy_hubIfjN4cuda3std3__44plusIfEEE10Policy1000EPfSC_iS9_ffNS7_10__identityEEEvT0_T1_T2_T3_T4_T6_,"ax",@progbits
	.align	128
        .global         _ZN3cub18CUB_300001_SM_10006detail6reduce28DeviceReduceSingleTileKernelINS2_10policy_hubIfjN4cuda3std3__44plusIfEEE10Policy1000EPfSC_iS9_ffNS7_10__identityEEEvT0_T1_T2_T3_T4_T6_
        .type           _ZN3cub18CUB_300001_SM_10006detail6reduce28DeviceReduceSingleTileKernelINS2_10policy_hubIfjN4cuda3std3__44plusIfEEE10Policy1000EPfSC_iS9_ffNS7_10__identityEEEvT0_T1_T2_T3_T4_T6_,@function
        .size           _ZN3cub18CUB_300001_SM_10006detail6reduce28DeviceReduceSingleTileKernelINS2_10policy_hubIfjN4cuda3std3__44plusIfEEE10Policy1000EPfSC_iS9_ffNS7_10__identityEEEvT0_T1_T2_T3_T4_T6_,(.L_x_239 - _ZN3cub18CUB_300001_SM_10006detail6reduce28DeviceReduceSingleTileKernelINS2_10policy_hubIfjN4cuda3std3__44plusIfEEE10Policy1000EPfSC_iS9_ffNS7_10__identityEEEvT0_T1_T2_T3_T4_T6_)
        .other          _ZN3cub18CUB_300001_SM_10006detail6reduce28DeviceReduceSingleTileKernelINS2_10policy_hubIfjN4cuda3std3__44plusIfEEE10Policy1000EPfSC_iS9_ffNS7_10__identityEEEvT0_T1_T2_T3_T4_T6_,@"STO_CUDA_ENTRY STV_DEFAULT"
_ZN3cub18CUB_300001_SM_10006detail6reduce28DeviceReduceSingleTileKernelINS2_10policy_hubIfjN4cuda3std3__44plusIfEEE10Policy1000EPfSC_iS9_ffNS7_10__identityEEEvT0_T1_T2_T3_T4_T6_:
.text._ZN3cub18CUB_300001_SM_10006detail6reduce28DeviceReduceSingleTileKernelINS2_10policy_hubIfjN4cuda3std3__44plusIfEEE10Policy1000EPfSC_iS9_ffNS7_10__identityEEEvT0_T1_T2_T3_T4_T6_:
        /* <DEDUP_REMOVED lines=13> */
.L_x_116:
        /* <DEDUP_REMOVED lines=16> */
.L_x_121:
[----:B------:R-:W-:Y:S05]  /*01d0*/  BSYNC.RECONVERGENT B1 ;  /* 0x0000000000017941 */ /* 0x000fea0003800200 */
.L_x_120:
        /* <DEDUP_REMOVED lines=16> */
.L_x_126:
        /* <DEDUP_REMOVED lines=9> */
.L_x_125:
[----:B------:R-:W-:Y:S05]  /*0370*/  BSYNC.RECONVERGENT B2 ;  /* 0x0000000000027941 */ /* 0x000fea0003800200 */
.L_x_124:
        /* <DEDUP_REMOVED lines=8> */
.L_x_129:
        /* <DEDUP_REMOVED lines=43> */
.L_x_128:
[----:B------:R-:W-:Y:S05]  /*06b0*/  BSYNC.RECONVERGENT B2 ;  /* 0x0000000000027941 */ /* 0x000fea0003800200 */
.L_x_127:
        /* <DEDUP_REMOVED lines=26> */
.L_x_131:
[----:B------:R-:W-:Y:S05]  /*0860*/  BSYNC.RECONVERGENT B2 ;  /* 0x0000000000027941 */ /* 0x000fea0003800200 */
.L_x_130:
        /* <DEDUP_REMOVED lines=12> */
.L_x_123:
[----:B------:R-:W-:Y:S05]  /*0930*/  BSYNC.RECONVERGENT B1 ;  /* 0x0000000000017941 */ /* 0x000fea0003800200 */
.L_x_122:
        /* <DEDUP_REMOVED lines=10> */
[----:B------:R-:W1:Y:S06]  /*09e0*/  SHFL.DOWN PT, R3, R0, 0x2, 0x1f ;  /* 0x08401f0000037f89 */ /* 0x000e6c00000e0000 */
[----:B------:R-:W2:Y:S01]  /*09f0*/  @!P1 S2R R6, SR_CgaCtaId ;  /* 0x0000000000069919 */ /* 0x000ea20000008800 */
[----:B0-----:R-:W-:Y:S02]  /*0a00*/  @!P1 MOV R5, 0x400 ;  /* 0x0000040000059802 */ /* 0x001fe40000000f00 */
[----:B------:R-:W-:-:S04]  /*0a10*/  @!P1 SHF.R.U32.HI R4, RZ, 0x3, R2 ;  /* 0x00000003ff049819 */ /* 0x000fc80000011602 */
[----:B------:R-:W-:Y:S01]  /*0a20*/  @!P1 LOP3.LUT R4, R4, 0x7c, RZ, 0xc0, !PT ;  /* 0x0000007c04049812 */ /* 0x000fe200078ec0ff */
[----:B-1----:R-:W-:Y:S01]  /*0a30*/  @!P0 FADD R0, R0, R3 ;  /* 0x0000000300008221 */ /* 0x002fe20000000000 */
[----:B------:R-:W-:-:S04]  /*0a40*/  ISETP.GT.AND P0, PT, R8, 0x1b, PT ;  /* 0x0000001b0800780c */ /* 0x000fc80003f04270 */
[----:B------:R-:W0:Y:S01]  /*0a50*/  SHFL.DOWN PT, R3, R0, 0x4, 0x1f ;  /* 0x08801f0000037f89 */ /* 0x000e2200000e0000 */
[----:B--2---:R-:W-:-:S04]  /*0a60*/  @!P1 LEA R5, R6, R5, 0x18 ;  /* 0x0000000506059211 */ /* 0x004fc800078ec0ff */
        /* <DEDUP_REMOVED lines=16> */
[----:B0-----:R-:W0:Y:S04]  /*0b70*/  LDS.128 R4, [UR4+0x10] ;  /* 0x00001004ff047984 */ /* 0x001e280008000c00 */
[----:B------:R-:W1:Y:S04]  /*0b80*/  LDS.128 R12, [UR4+0x20] ;  /* 0x00002004ff0c7984 */ /* 0x000e680008000c00 */
[----:B------:R-:W2:Y:S04]  /*0b90*/  LDS.128 R8, [UR4+0x30] ;  /* 0x00003004ff087984 */ /* 0x000ea80008000c00 */
[----:B------:R-:W3:Y:S01]  /*0ba0*/  LDS.128 R16, [UR4+0x40] ;  /* 0x00004004ff107984 */ /* 0x000ee20008000c00 */
[----:B0-----:R-:W-:-:S04]  /*0bb0*/  FADD R5, R0, R5 ;  /* 0x0000000500057221 */ /* 0x001fc80000000000 */
[----:B------:R-:W-:-:S04]  /*0bc0*/  FADD R6, R5, R6 ;  /* 0x0000000605067221 */ /* 0x000fc80000000000 */
[----:B------:R-:W-:-:S04]  /*0bd0*/  FADD R7, R6, R7 ;  /* 0x0000000706077221 */ /* 0x000fc80000000000 */
[----:B-1----:R-:W-:-:S04]  /*0be0*/  FADD R12, R7, R12 ;  /* 0x0000000c070c7221 */ /* 0x002fc80000000000 */
[----:B------:R-:W-:-:S04]  /*0bf0*/  FADD R13, R12, R13 ;  /* 0x0000000d0c0d7221 */ /* 0x000fc80000000000 */
[----:B------:R-:W-:-:S04]  /*0c00*/  FADD R14, R13, R14 ;  /* 0x0000000e0d0e7221 */ /* 0x000fc80000000000 */
[----:B------:R-:W-:-:S04]  /*0c10*/  FADD R15, R14, R15 ;  /* 0x0000000f0e0f7221 */ /* 0x000fc80000000000 */
[----:B--2---:R-:W-:-:S04]  /*0c20*/  FADD R8, R15, R8 ;  /* 0x000000080f087221 */ /* 0x004fc80000000000 */
[----:B------:R-:W-:-:S04]  /*0c30*/  FADD R9, R8, R9 ;  /* 0x0000000908097221 */ /* 0x000fc80000000000 */
[----:B------:R-:W-:-:S04]  /*0c40*/  FADD R10, R9, R10 ;  /* 0x0000000a090a7221 */ /* 0x000fc80000000000 */
[----:B------:R-:W-:-:S04]  /*0c50*/  FADD R11, R10, R11 ;  /* 0x0000000b0a0b7221 */ /* 0x000fc80000000000 */
[----:B---3--:R-:W-:-:S04]  /*0c60*/  FADD R16, R11, R16 ;  /* 0x000000100b107221 */ /* 0x008fc80000000000 */
[----:B------:R-:W-:-:S04]  /*0c70*/  FADD R17, R16, R17 ;  /* 0x0000001110117221 */ /* 0x000fc80000000000 */
[----:B------:R-:W-:-:S04]  /*0c80*/  FADD R18, R17, R18 ;  /* 0x0000001211127221 */ /* 0x000fc80000000000 */
[----:B------:R-:W-:Y:S01]  /*0c90*/  FADD R0, R18, R19 ;  /* 0x0000001312007221 */ /* 0x000fe20000000000 */
[----:B------:R-:W-:Y:S06]  /*0ca0*/  BRA `(.L_x_133) ;  /* 0x0000003400707947 */ /* 0x000fec0003800000 */
.L_x_132:
        /* <DEDUP_REMOVED lines=23> */
[-C--:B------:R-:W-:Y:S02]  /*0e20*/  ISETP.GT.AND P0, PT, R5, R4.reuse, PT ;  /* 0x000000040500720c */ /* 0x080fe40003f04270 */
[----:B------:R-:W-:Y:S02]  /*0e30*/  IADD3 R5, PT, PT, R9, 0x10, RZ ;  /* 0x0000001009057810 */ /* 0x000fe40007ffe0ff */
        /* <DEDUP_REMOVED lines=20> */
[----:B------:R-:W0:Y:S04]  /*0f80*/  LDS.128 R16, [UR4+0x10] ;  /* 0x00001004ff107984 */ /* 0x000e280008000c00 */
[----:B----4-:R-:W1:Y:S04]  /*0f90*/  LDS.128 R4, [UR4+0x20] ;  /* 0x00002004ff047984 */ /* 0x010e680008000c00 */
[----:B------:R-:W2:Y:S04]  /*0fa0*/  LDS.128 R8, [UR4+0x30] ;  /* 0x00003004ff087984 */ /* 0x000ea80008000c00 */
[----:B------:R-:W3:Y:S01]  /*0fb0*/  LDS.128 R12, [UR4+0x40] ;  /* 0x00004004ff0c7984 */ /* 0x000ee20008000c00 */
[----:B0-----:R-:W-:Y:S01]  /*0fc0*/  @P2 FADD R0, R0, R17 ;  /* 0x0000001100002221 */ /* 0x001fe20000000000 */
[----:B------:R-:W-:-:S03]  /*0fd0*/  ISETP.GT.AND P2, PT, R3, 0x80, PT ;  /* 0x000000800300780c */ /* 0x000fc60003f44270 */
[----:B------:R-:W-:Y:S01]  /*0fe0*/  @P3 FADD R0, R0, R18 ;  /* 0x0000001200003221 */ /* 0x000fe20000000000 */
[----:B------:R-:W-:-:S03]  /*0ff0*/  ISETP.GT.AND P3, PT, R3, 0xa0, PT ;  /* 0x000000a00300780c */ /* 0x000fc60003f64270 */
[----:B------:R-:W-:Y:S01]  /*1000*/  @P1 FADD R0, R0, R19 ;  /* 0x0000001300001221 */ /* 0x000fe20000000000 */
[----:B------:R-:W-:-:S05]  /*1010*/  ISETP.GT.AND P1, PT, R3, 0xe0, PT ;  /* 0x000000e00300780c */ /* 0x000fca0003f24270 */
[----:B-1----:R-:W-:Y:S01]  /*1020*/  @P2 FADD R0, R0, R4 ;  /* 0x0000000400002221 */ /* 0x002fe20000000000 */
[----:B------:R-:W-:-:S03]  /*1030*/  ISETP.GT.AND P2, PT, R3, 0x100, PT ;  /* 0x000001000300780c */ /* 0x000fc60003f44270 */
[----:B------:R-:W-:Y:S01]  /*1040*/  @P3 FADD R0, R0, R5 ;  /* 0x0000000500003221 */ /* 0x000fe20000000000 */
[----:B------:R-:W-:-:S03]  /*1050*/  ISETP.GT.AND P3, PT, R3, 0x120, PT ;  /* 0x000001200300780c */ /* 0x000fc60003f64270 */
[----:B------:R-:W-:Y:S01]  /*1060*/  @P4 FADD R0, R0, R6 ;  /* 0x0000000600004221 */ /* 0x000fe20000000000 */
[----:B------:R-:W-:-:S03]  /*1070*/  ISETP.GT.AND P4, PT, R3, 0x140, PT ;  /* 0x000001400300780c */ /* 0x000fc60003f84270 */
[----:B------:R-:W-:Y:S01]  /*1080*/  @P1 FADD R0, R0, R7 ;  /* 0x0000000700001221 */ /* 0x000fe20000000000 */
[----:B------:R-:W-:-:S03]  /*1090*/  ISETP.GT.AND P1, PT, R3, 0x160, PT ;  /* 0x000001600300780c */ /* 0x000fc60003f24270 */
[----:B--2---:R-:W-:Y:S01]  /*10a0*/  @P2 FADD R0, R0, R8 ;  /* 0x0000000800002221 */ /* 0x004fe20000000000 */
[----:B------:R-:W-:-:S03]  /*10b0*/  ISETP.GT.AND P2, PT, R3, 0x180, PT ;  /* 0x000001800300780c */ /* 0x000fc60003f44270 */
[----:B------:R-:W-:Y:S01]  /*10c0*/  @P3 FADD R0, R0, R9 ;  /* 0x0000000900003221 */ /* 0x000fe20000000000 */
[----:B------:R-:W-:-:S03]  /*10d0*/  ISETP.GT.AND P3, PT, R3, 0x1a0, PT ;  /* 0x000001a00300780c */ /* 0x000fc60003f64270 */
[----:B------:R-:W-:Y:S01]  /*10e0*/  @P4 FADD R0, R0, R10 ;  /* 0x0000000a00004221 */ /* 0x000fe20000000000 */
[----:B------:R-:W-:-:S03]  /*10f0*/  ISETP.GT.AND P4, PT, R3, 0x1c0, PT ;  /* 0x000001c00300780c */ /* 0x000fc60003f84270 */
[----:B------:R-:W-:Y:S01]  /*1100*/  @P1 FADD R0, R0, R11 ;  /* 0x0000000b00001221 */ /* 0x000fe20000000000 */
[----:B------:R-:W-:-:S03]  /*1110*/  ISETP.GT.AND P1, PT, R3, 0x1e0, PT ;  /* 0x000001e00300780c */ /* 0x000fc60003f24270 */
[----:B---3--:R-:W-:-:S04]  /*1120*/  @P2 FADD R0, R0, R12 ;  /* 0x0000000c00002221 */ /* 0x008fc80000000000 */
[----:B------:R-:W-:-:S04]  /*1130*/  @P3 FADD R0, R0, R13 ;  /* 0x0000000d00003221 */ /* 0x000fc80000000000 */
[----:B------:R-:W-:-:S04]  /*1140*/  @P4 FADD R0, R0, R14 ;  /* 0x0000000e00004221 */ /* 0x000fc80000000000 */
[----:B------:R-:W-:Y:S01]  /*1150*/  @P1 FADD R0, R0, R15 ;  /* 0x0000000f00001221 */ /* 0x000fe20000000000 */
[----:B------:R-:W-:Y:S06]  /*1160*/  BRA `(.L_x_133) ;  /* 0x0000003000407947 */ /* 0x000fec0003800000 */
.L_x_119:
[----:B------:R-:W0:Y:S01]  /*1170*/  S2R R2, SR_TID.X ;  /* 0x0000000000027919 */ /* 0x000e220000002100 */
[----:B------:R-:W1:Y:S01]  /*1180*/  LDC.64 R4, c[0x0][0x380] ;  /* 0x0000e000ff047b82 */ /* 0x000e620000000a00 */
[----:B0-----:R-:W-:-:S05]  /*1190*/  SHF.L.U32 R7, R2, 0x1, RZ ;  /* 0x0000000102077819 */ /* 0x001fca00000006ff */
[----:B-1----:R-:W-:-:S05]  /*11a0*/  IMAD.WIDE.U32 R4, R7, 0x4, R4 ;  /* 0x0000000407047825 */ /* 0x002fca00078e0004 */
[----:B------:R-:W2:Y:S04]  /*11b0*/  LDG.E.64.CONSTANT R14, desc[UR6][R4.64] ;  /* 0x00000006040e7981 */ /* 0x000ea8000c1e9b00 */
[----:B------:R-:W3:Y:S04]  /*11c0*/  LDG.E.64.CONSTANT R16, desc[UR6][R4.64+0x1000] ;  /* 0x0010000604107981 */ /* 0x000ee8000c1e9b00 */
[----:B------:R-:W4:Y:S04]  /*11d0*/  LDG.E.64.CONSTANT R18, desc[UR6][R4.64+0x2000] ;  /* 0x0020000604127981 */ /* 0x000f28000c1e9b00 */
[----:B------:R-:W5:Y:S04]  /*11e0*/  LDG.E.64.CONSTANT R20, desc[UR6][R4.64+0x3000] ;  /* 0x0030000604147981 */ /* 0x000f68000c1e9b00 */
[----:B------:R-:W5:Y:S04]  /*11f0*/  LDG.E.64.CONSTANT R12, desc[UR6][R4.64+0x4000] ;  /* 0x00400006040c7981 */ /* 0x000f68000c1e9b00 */
[----:B------:R-:W5:Y:S04]  /*1200*/  LDG.E.64.CONSTANT R10, desc[UR6][R4.64+0x5000] ;  /* 0x00500006040a7981 */ /* 0x000f68000c1e9b00 */
[----:B------:R-:W5:Y:S04]  /*1210*/  LDG.E.64.CONSTANT R6, desc[UR6][R4.64+0x6000] ;  /* 0x0060000604067981 */ /* 0x000f68000c1e9b00 */
[----:B------:R-:W5:Y:S01]  /*1220*/  LDG.E.64.CONSTANT R8, desc[UR6][R4.64+0x7000] ;  /* 0x0070000604087981 */ /* 0x000f62000c1e9b00 */
[----:B------:R-:W-:Y:S01]  /*1230*/  ISETP.GE.U32.AND P0, PT, R3, 0x4000, PT ;  /* 0x000040000300780c */ /* 0x000fe20003f06070 */
[----:B--2---:R-:W-:Y:S01]  /*1240*/  FADD R14, R14, R15 ;  /* 0x0000000f0e0e7221 */ /* 0x004fe20000000000 */
[----:B---3--:R-:W-:Y:S01]  /*1250*/  FADD R17, R16, R17 ;  /* 0x0000001110117221 */ /* 0x008fe20000000000 */
[----:B----4-:R-:W-:-:S03]  /*1260*/  FADD R18, R18, R19 ;  /* 0x0000001312127221 */ /* 0x010fc60000000000 */
[----:B------:R-:W-:Y:S01]  /*1270*/  FADD R14, R14, R17 ;  /* 0x000000110e0e7221 */ /* 0x000fe20000000000 */
[----:B-----5:R-:W-:Y:S01]  /*1280*/  FADD R21, R20, R21 ;  /* 0x0000001514157221 */ /* 0x020fe20000000000 */
[----:B------:R-:W-:Y:S02]  /*1290*/  HFMA2 R20, -RZ, RZ, 0, 0.0078125 ;  /* 0x00002000ff147431 */ /* 0x000fe400000001ff */
[----:B------:R-:W-:Y:S01]  /*12a0*/  FADD R12, R12, R13 ;  /* 0x0000000d0c0c7221 */ /* 0x000fe20000000000 */
[----:B------:R-:W-:Y:S01]  /*12b0*/  FADD R21, R18, R21 ;  /* 0x0000001512157221 */ /* 0x000fe20000000000 */
[----:B------:R-:W-:-:S03]  /*12c0*/  FADD R11, R10, R11 ;  /* 0x0000000b0a0b7221 */ /* 0x000fc60000000000 */
[----:B------:R-:W-:Y:S01]  /*12d0*/  FADD R14, R14, R21 ;  /* 0x000000150e0e7221 */ /* 0x000fe20000000000 */
[----:B------:R-:W-:Y:S01]  /*12e0*/  FADD R6, R6, R7 ;  /* 0x0000000706067221 */ /* 0x000fe20000000000 */
[----:B------:R-:W-:Y:S01]  /*12f0*/  FADD R11, R12, R11 ;  /* 0x0000000b0c0b7221 */ /* 0x000fe20000000000 */
[----:B------:R-:W-:-:S04]  /*1300*/  FADD R9, R8, R9 ;  /* 0x0000000908097221 */ /* 0x000fc80000000000 */
[----:B------:R-:W-:-:S04]  /*1310*/  FADD R6, R6, R9 ;  /* 0x0000000906067221 */ /* 0x000fc80000000000 */
[----:B------:R-:W-:-:S04]  /*1320*/  FADD R11, R11, R6 ;  /* 0x000000060b0b7221 */ /* 0x000fc80000000000 */
[----:B------:R-:W-:Y:S01]  /*1330*/  FADD R0, R14, R11 ;  /* 0x0000000b0e007221 */ /* 0x000fe20000000000 */
[----:B------:R-:W-:Y:S06]  /*1340*/  @!P0 BRA `(.L_x_134) ;  /* 0x00000000008c8947 */ /* 0x000fec0003800000 */
[----:B------:R-:W0:Y:S01]  /*1350*/  LDC R24, c[0x0][0x390] ;  /* 0x0000e400ff187b82 */ /* 0x000e220000000800 */
[----:B------:R-:W-:Y:S02]  /*1360*/  IADD3 R21, PT, PT, R3, -0x2000, RZ ;  /* 0xffffe00003157810 */ /* 0x000fe40007ffe0ff */
[----:B------:R-:W-:-:S07]  /*1370*/  MOV R20, 0x2000 ;  /* 0x0000200000147802 */ /* 0x000fce0000000f00 */
.L_x_136:
[----:B------:R-:W-:-:S05]  /*1380*/  IMAD.WIDE R26, R20, 0x4, R4 ;  /* 0x00000004141a7825 */ /* 0x000fca00078e0204 */
[----:B------:R-:W2:Y:S04]  /*1390*/  LDG.E.64.CONSTANT R14, desc[UR6][R26.64+0x6000] ;  /* 0x006000061a0e7981 */ /* 0x000ea8000c1e9b00 */
[----:B------:R-:W2:Y:S04]  /*13a0*/  LDG.E.64.CONSTANT R6, desc[UR6][R26.64+0x7000] ;  /* 0x007000061a067981 */ /* 0x000ea8000c1e9b00 */
[----:B------:R-:W3:Y:S04]  /*13b0*/  LDG.E.64.CONSTANT R22, desc[UR6][R26.64] ;  /* 0x000000061a167981 */ /* 0x000ee8000c1e9b00 */
[----:B------:R-:W4:Y:S04]  /*13c0*/  LDG.E.64.CONSTANT R18, desc[UR6][R26.64+0x1000] ;  /* 0x001000061a127981 */ /* 0x000f28000c1e9b00 */
[----:B------:R-:W5:Y:S04]  /*13d0*/  LDG.E.64.CONSTANT R16, desc[UR6][R26.64+0x2000] ;  /* 0x002000061a107981 */ /* 0x000f68000c1e9b00 */
[----:B------:R-:W5:Y:S04]  /*13e0*/  LDG.E.64.CONSTANT R12, desc[UR6][R26.64+0x3000] ;  /* 0x003000061a0c7981 */ /* 0x000f68000c1e9b00 */
[----:B------:R-:W5:Y:S04]  /*13f0*/  LDG.E.64.CONSTANT R10, desc[UR6][R26.64+0x4000] ;  /* 0x004000061a0a7981 */ /* 0x000f68000c1e9b00 */
[----:B------:R-:W5:Y:S01]  /*1400*/  LDG.E.64.CONSTANT R8, desc[UR6][R26.64+0x5000] ;  /* 0x005000061a087981 */ /* 0x000f62000c1e9b00 */
[----:B0-----:R-:W-:Y:S01]  /*1410*/  MOV R3, R24 ;  /* 0x0000001800037202 */ /* 0x001fe20000000f00 */
[----:B--2---:R-:W-:-:S03]  /*1420*/  FADD R15, R15, R6 ;  /* 0x000000060f0f7221 */ /* 0x004fc60000000000 */
[----:B------:R-:W-:Y:S01]  /*1430*/  IADD3 R6, PT, PT, -R20, R3, RZ ;  /* 0x0000000314067210 */ /* 0x000fe20007ffe1ff */
[----:B---3--:R-:W-:-:S03]  /*1440*/  FADD R0, R22, R0 ;  /* 0x0000000016007221 */ /* 0x008fc60000000000 */
[----:B------:R-:W-:Y:S01]  /*1450*/  ISETP.GE.AND P0, PT, R6, 0x2000, PT ;  /* 0x000020000600780c */ /* 0x000fe20003f06270 */
[----:B----4-:R-:W-:Y:S01]  /*1460*/  FADD R23, R23, R18 ;  /* 0x0000001217177221 */ /* 0x010fe20000000000 */
[----:B-----5:R-:W-:Y:S01]  /*1470*/  FADD R18, R19, R16 ;  /* 0x0000001013127221 */ /* 0x020fe20000000000 */
[----:B------:R-:W-:Y:S01]  /*1480*/  FADD R17, R17, R12 ;  /* 0x0000000c11117221 */ /* 0x000fe20000000000 */
[----:B------:R-:W-:Y:S01]  /*1490*/  FADD R12, R13, R10 ;  /* 0x0000000a0d0c7221 */ /* 0x000fe20000000000 */
[----:B------:R-:W-:Y:S01]  /*14a0*/  FADD R11, R11, R8 ;  /* 0x000000080b0b7221 */ /* 0x000fe20000000000 */
[----:B------:R-:W-:Y:S01]  /*14b0*/  FADD R8, R9, R14 ;  /* 0x0000000e09087221 */ /* 0x000fe20000000000 */
[----:B------:R-:W-:Y:S01]  /*14c0*/  FADD R0, R0, R23 ;  /* 0x0000001700007221 */ /* 0x000fe20000000000 */
[----:B------:R-:W-:Y:S01]  /*14d0*/  FADD R17, R18, R17 ;  /* 0x0000001112117221 */ /* 0x000fe20000000000 */
[----:B------:R-:W-:Y:S01]  /*14e0*/  FADD R11, R12, R11 ;  /* 0x0000000b0c0b7221 */ /* 0x000fe20000000000 */
[----:B------:R-:W-:-:S02]  /*14f0*/  FADD R8, R8, R15 ;  /* 0x0000000f08087221 */ /* 0x000fc40000000000 */
[----:B------:R-:W-:Y:S02]  /*1500*/  FADD R0, R0, R17 ;  /* 0x0000001100007221 */ /* 0x000fe40000000000 */
[----:B------:R-:W-:-:S04]  /*1510*/  FADD R11, R11, R8 ;  /* 0x000000080b0b7221 */ /* 0x000fc80000000000 */
[----:B------:R-:W-:-:S04]  /*1520*/  FADD R11, R0, R11 ;  /* 0x0000000b000b7221 */ /* 0x000fc80000000000 */
[----:B------:R-:W-:Y:S01]  /*1530*/  FADD R0, R7, R11 ;  /* 0x0000000b07007221 */ /* 0x000fe20000000000 */
[----:B------:R-:W-:Y:S06]  /*1540*/  @!P0 BRA `(.L_x_135) ;  /* 0x0000000800308947 */ /* 0x000fec0003800000 */
[----:B------:R-:W-:-:S04]  /*1550*/  IADD3 R20, PT, PT, R20, 0x2000, RZ ;  /* 0x0000200014147810 */ /* 0x000fc80007ffe0ff */
[----:B------:R-:W-:-:S13]  /*1560*/  ISETP.GT.AND P0, PT, R20, R21, PT ;  /* 0x000000151400720c */ /* 0x000fda0003f04270 */
[----:B------:R-:W-:Y:S05]  /*1570*/  @!P0 BRA `(.L_x_136) ;  /* 0xfffffffc00808947 */ /* 0x000fea000383ffff */
.L_x_134:
        /* <DEDUP_REMOVED lines=20> */
.L_x_140:
        /* <DEDUP_REMOVED lines=8> */
.L_x_139:
[----:B------:R-:W-:Y:S05]  /*1740*/  BSYNC.RECONVERGENT B2 ;  /* 0x0000000000027941 */ /* 0x000fea0003800200 */
.L_x_138:
[----:B------:R-:W-:Y:S05]  /*1750*/  @!P1 BRA `(.L_x_137) ;  /* 0x0000000400a89947 */ /* 0x000fea0003800000 */
[----:B------:R-:W0:Y:S01]  /*1760*/  LDCU.64 UR4, c[0x0][0x380] ;  /* 0x00007000ff0477ac */ /* 0x000e220008000a00 */
[----:B------:R-:W-:Y:S01]  /*1770*/  IADD3 R5, PT, PT, R11, -R10, RZ ;  /* 0x8000000a0b057210 */ /* 0x000fe20007ffe0ff */
[----:B------:R-:W-:Y:S01]  /*1780*/  BSSY.RECONVERGENT B2, `(.L_x_141) ;  /* 0x000003b000027945 */ /* 0x000fe20003800200 */
[----:B------:R-:W-:Y:S02]  /*1790*/  IADD3 R3, P0, PT, R10, R20, RZ ;  /* 0x000000140a037210 */ /* 0x000fe40007f1e0ff */
[----:B------:R-:W-:Y:S02]  /*17a0*/  ISETP.GT.AND P1, PT, R5, 0x1800, PT ;  /* 0x000018000500780c */ /* 0x000fe40003f24270 */
[----:B------:R-:W-:Y:S02]  /*17b0*/  IADD3.X R6, PT, PT, RZ, RZ, RZ, P0, !PT ;  /* 0x000000ffff067210 */ /* 0x000fe400007fe4ff */
[----:B0-----:R-:W-:-:S04]  /*17c0*/  LEA R4, P0, R3, UR4, 0x2 ;  /* 0x0000000403047c11 */ /* 0x001fc8000f8010ff */
[----:B------:R-:W-:Y:S02]  /*17d0*/  LEA.HI.X R3, R3, UR5, R6, 0x2, P0 ;  /* 0x0000000503037c11 */ /* 0x000fe400080f1406 */
[----:B------:R-:W-:-:S04]  /*17e0*/  IADD3 R4, P0, PT, R4, 0x1000, RZ ;  /* 0x0000100004047810 */ /* 0x000fc80007f1e0ff */
[----:B------:R-:W-:Y:S02]  /*17f0*/  IADD3.X R5, PT, PT, RZ, R3, RZ, P0, !PT ;  /* 0x00000003ff057210 */ /* 0x000fe400007fe4ff */
[----:B------:R-:W-:Y:S02]  /*1800*/  PLOP3.LUT P0, PT, PT, PT, PT, 0x80, 0x8 ;  /* 0x000000000008781c */ /* 0x000fe40003f0f070 */
[----:B------:R-:W-:Y:S01]  /*1810*/  IADD3 R3, PT, PT, R10, R20, RZ ;  /* 0x000000140a037210 */ /* 0x000fe20007ffe0ff */
[----:B------:R-:W-:Y:S10]  /*1820*/  @!P1 BRA `(.L_x_142) ;  /* 0x0000000000c09947 */ /* 0x000ff40003800000 */
[----:B------:R-:W-:Y:S02]  /*1830*/  PLOP3.LUT P0, PT, PT, PT, PT, 0x8, 0x80 ;  /* 0x000000000080781c */ /* 0x000fe40003f0e170 */
[----:B------:R-:W-:-:S11]  /*1840*/  IADD3 R13, PT, PT, R11, -0x1800, RZ ;  /* 0xffffe8000b0d7810 */ /* 0x000fd60007ffe0ff */
.L_x_143:
        /* <DEDUP_REMOVED lines=46> */
.L_x_142:
[----:B------:R-:W-:Y:S05]  /*1b30*/  BSYNC.RECONVERGENT B2 ;  /* 0x0000000000027941 */ /* 0x000fea0003800200 */
.L_x_141:
        /* <DEDUP_REMOVED lines=31> */
.L_x_145:
[----:B------:R-:W-:Y:S05]  /*1d30*/  BSYNC.RECONVERGENT B2 ;  /* 0x0000000000027941 */ /* 0x000fea0003800200 */
.L_x_144:
        /* <DEDUP_REMOVED lines=9> */
[----:B----4-:R-:W-:-:S04]  /*1dd0*/  FADD R0, R0, R3 ;  /* 0x0000000300007221 */ /* 0x010fc80000000000 */
[----:B--2---:R-:W-:-:S04]  /*1de0*/  FADD R0, R0, R9 ;  /* 0x0000000900007221 */ /* 0x004fc80000000000 */
[----:B---3--:R-:W-:-:S07]  /*1df0*/  FADD R0, R0, R11 ;  /* 0x0000000b00007221 */ /* 0x008fce0000000000 */
.L_x_137:
[----:B------:R-:W-:Y:S05]  /*1e00*/  BSYNC.RECONVERGENT B1 ;  /* 0x0000000000017941 */ /* 0x000fea0003800200 */
.L_x_135:
        /* <DEDUP_REMOVED lines=32> */
[----:B---3--:R-:W0:Y:S04]  /*2010*/  LDS.128 R4, [UR4+0x10] ;  /* 0x00001004ff047984 */ /* 0x008e280008000c00 */
        /* <DEDUP_REMOVED lines=19> */
.L_x_118:
        /* <DEDUP_REMOVED lines=12> */
.L_x_148:
[----:B------:R-:W-:Y:S05]  /*2210*/  BSYNC.RECONVERGENT B1 ;  /* 0x0000000000017941 */ /* 0x000fea0003800200 */
.L_x_147:
        /* <DEDUP_REMOVED lines=16> */
.L_x_153:
        /* <DEDUP_REMOVED lines=9> */
.L_x_152:
[----:B------:R-:W-:Y:S05]  /*23b0*/  BSYNC.RECONVERGENT B2 ;  /* 0x0000000000027941 */ /* 0x000fea0003800200 */
.L_x_151:
        /* <DEDUP_REMOVED lines=8> */
.L_x_156:
        /* <DEDUP_REMOVED lines=43> */
.L_x_155:
[----:B------:R-:W-:Y:S05]  /*26f0*/  BSYNC.RECONVERGENT B2 ;  /* 0x0000000000027941 */ /* 0x000fea0003800200 */
.L_x_154:
        /* <DEDUP_REMOVED lines=26> */
.L_x_158:
[----:B------:R-:W-:Y:S05]  /*28a0*/  BSYNC.RECONVERGENT B2 ;  /* 0x0000000000027941 */ /* 0x000fea0003800200 */
.L_x_157:
        /* <DEDUP_REMOVED lines=12> */
.L_x_150:
[----:B------:R-:W-:Y:S05]  /*2970*/  BSYNC.RECONVERGENT B1 ;  /* 0x0000000000017941 */ /* 0x000fea0003800200 */
.L_x_149:
[----:B------:R-:W-:Y:S02]  /*2980*/  ISETP.GE.AND P0, PT, R3, 0x200, PT ;  /* 0x000002000300780c */ /* 0x000fe40003f06270 */
[----:B0----5:R-:W-:-:S11]  /*2990*/  MOV R5, R0 ;  /* 0x0000000000057202 */ /* 0x021fd60000000f00 */
[----:B------:R-:W-:Y:S05]  /*29a0*/  @!P0 BRA `(.L_x_159) ;  /* 0x0000000000d08947 */ /* 0x000fea0003800000 */
[----:B------:R-:W0:Y:S01]  /*29b0*/  S2R R7, SR_LANEID ;  /* 0x0000000000077919 */ /* 0x000e220000000000 */
[----:B------:R-:W1:Y:S02]  /*29c0*/  SHFL.DOWN PT, R0, R5, 0x1, 0x1f ;  /* 0x08201f0005007f89 */ /* 0x000e6400000e0000 */
[----:B-1----:R-:W-:Y:S01]  /*29d0*/  FADD R0, R0, R5 ;  /* 0x0000000500007221 */ /* 0x002fe20000000000 */
[C---:B0-----:R-:W-:Y:S02]  /*29e0*/  ISETP.GT.AND P0, PT, R7.reuse, 0x1e, PT ;  /* 0x0000001e0700780c */ /* 0x041fe40003f04270 */
[----:B------:R-:W-:Y:S02]  /*29f0*/  ISETP.NE.AND P1, PT, R7, RZ, PT ;  /* 0x000000ff0700720c */ /* 0x000fe40003f25270 */
        /* <DEDUP_REMOVED lines=27> */
[----:B--2---:R-:W0:Y:S04]  /*2bb0*/  LDS.128 R4, [UR4+0x10] ;  /* 0x00001004ff047984 */ /* 0x004e280008000c00 */
        /* <DEDUP_REMOVED lines=19> */
.L_x_159:
[----:B------:R-:W0:Y:S01]  /*2cf0*/  S2R R4, SR_LANEID ;  /* 0x0000000000047919 */ /* 0x000e220000000000 */
[----:B------:R-:W-:-:S04]  /*2d00*/  LOP3.LUT R0, R2, 0x3e0, RZ, 0xc0, !PT ;  /* 0x000003e002007812 */ /* 0x000fc800078ec0ff */
[----:B------:R-:W-:Y:S02]  /*2d10*/  IADD3 R6, PT, PT, R0, 0x20, RZ ;  /* 0x0000002000067810 */ /* 0x000fe40007ffe0ff */
[----:B------:R-:W-:Y:S02]  /*2d20*/  LOP3.LUT R0, RZ, R0, RZ, 0x33, !PT ;  /* 0x00000000ff007212 */ /* 0x000fe400078e33ff */
[-C--:B------:R-:W-:Y:S02]  /*2d30*/  ISETP.GT.AND P0, PT, R6, R3.reuse, PT ;  /* 0x000000030600720c */ /* 0x080fe40003f04270 */
[----:B------:R-:W-:-:S04]  /*2d40*/  IADD3 R0, PT, PT, R0, R3, RZ ;  /* 0x0000000300007210 */ /* 0x000fc80007ffe0ff */
[----:B------:R-:W-:-:S05]  /*2d50*/  SEL R6, R0, 0x1f, P0 ;  /* 0x0000001f00067807 */ /* 0x000fca0000000000 */
[----:B------:R-:W1:Y:S01]  /*2d60*/  SHFL.DOWN PT, R0, R5, 0x1, R6 ;  /* 0x0820000005007989 */ /* 0x000e6200000e0006 */
[C---:B0-----:R-:W-:Y:S02]  /*2d70*/  ISETP.GE.AND P0, PT, R4.reuse, R6, PT ;  /* 0x000000060400720c */ /* 0x041fe40003f06270 */
[C---:B------:R-:W-:Y:S02]  /*2d80*/  IADD3 R7, PT, PT, R4.reuse, 0x2, RZ ;  /* 0x0000000204077810 */ /* 0x040fe40007ffe0ff */
[----:B------:R-:W-:-:S09]  /*2d90*/  ISETP.NE.AND P1, PT, R4, RZ, PT ;  /* 0x000000ff0400720c */ /* 0x000fd20003f25270 */
[----:B-1----:R-:W-:Y:S01]  /*2da0*/  @!P0 FADD R5, R0, R5 ;  /* 0x0000000500058221 */ /* 0x002fe20000000000 */
[-C--:B------:R-:W-:Y:S02]  /*2db0*/  ISETP.GT.AND P0, PT, R7, R6.reuse, PT ;  /* 0x000000060700720c */ /* 0x080fe40003f04270 */
[----:B------:R-:W-:Y:S01]  /*2dc0*/  IADD3 R7, PT, PT, R4, 0x4, RZ ;  /* 0x0000000404077810 */ /* 0x000fe20007ffe0ff */
[----:B------:R-:W0:Y:S01]  /*2dd0*/  @!P1 S2R R8, SR_CgaCtaId ;  /* 0x0000000000089919 */ /* 0x000e220000008800 */
        /* <DEDUP_REMOVED lines=31> */
[----:B-1----:R-:W1:Y:S04]  /*2fd0*/  LDS.128 R4, [UR4+0x20] ;  /* 0x00002004ff047984 */ /* 0x002e680008000c00 */
        /* <DEDUP_REMOVED lines=29> */
.L_x_146:
        /* <DEDUP_REMOVED lines=28> */
[----:B------:R-:W-:Y:S02]  /*3370*/  HFMA2 R11, -RZ, RZ, 0, 0.0078125 ;  /* 0x00002000ff0b7431 */ /* 0x000fe400000001ff */
[----:B------:R-:W-:-:S04]  /*3380*/  FADD R15, R14, R15 ;  /* 0x0000000f0e0f7221 */ /* 0x000fc80000000000 */
        /* <DEDUP_REMOVED lines=10> */
.L_x_162:
[----:B------:R-:W-:-:S05]  /*3430*/  IMAD.WIDE R2, R11, 0x4, R4 ;  /* 0x000000040b027825 */ /* 0x000fca00078e0204 */
        /* <DEDUP_REMOVED lines=15> */
[----:B------:R0:W5:Y:S02]  /*3530*/  LDG.E.CONSTANT R18, desc[UR6][R2.64+0x7800] ;  /* 0x0078000602127981 */ /* 0x000164000c1e9900 */
[----:B0-----:R-:W-:-:S04]  /*3540*/  MOV R3, R7 ;  /* 0x0000000700037202 */ /* 0x001fc80000000f00 */
[----:B------:R-:W-:-:S04]  /*3550*/  IADD3 R2, PT, PT, -R11, R3, RZ ;  /* 0x000000030b027210 */ /* 0x000fc80007ffe1ff */
[----:B------:R-:W-:Y:S01]  /*3560*/  ISETP.GE.AND P0, PT, R2, 0x2000, PT ;  /* 0x000020000200780c */ /* 0x000fe20003f06270 */
        /* <DEDUP_REMOVED lines=13> */
[----:B------:R-:W-:-:S04]  /*3640*/  FADD R15, R15, R12 ;  /* 0x0000000c0f0f7221 */ /* 0x000fc80000000000 */
[----:B------:R-:W-:-:S04]  /*3650*/  FADD R15, R0, R15 ;  /* 0x0000000f000f7221 */ /* 0x000fc80000000000 */
[----:B------:R-:W-:Y:S01]  /*3660*/  FADD R0, R18, R15 ;  /* 0x0000000f12007221 */ /* 0x000fe20000000000 */
[----:B------:R-:W-:Y:S06]  /*3670*/  @!P0 BRA `(.L_x_161) ;  /* 0x0000000800308947 */ /* 0x000fec0003800000 */
[----:B------:R-:W-:-:S04]  /*3680*/  IADD3 R11, PT, PT, R11, 0x2000, RZ ;  /* 0x000020000b0b7810 */ /* 0x000fc80007ffe0ff */
[----:B------:R-:W-:-:S13]  /*3690*/  ISETP.GT.AND P0, PT, R11, R6, PT ;  /* 0x000000060b00720c */ /* 0x000fda0003f04270 */
[----:B------:R-:W-:Y:S05]  /*36a0*/  @!P0 BRA `(.L_x_162) ;  /* 0xfffffffc00608947 */ /* 0x000fea000383ffff */
.L_x_160:
        /* <DEDUP_REMOVED lines=20> */
.L_x_166:
        /* <DEDUP_REMOVED lines=8> */
.L_x_165:
[----:B------:R-:W-:Y:S05]  /*3870*/  BSYNC.RECONVERGENT B2 ;  /* 0x0000000000027941 */ /* 0x000fea0003800200 */
.L_x_164:
        /* <DEDUP_REMOVED lines=16> */
.L_x_169:
        /* <DEDUP_REMOVED lines=46> */
.L_x_168:
[----:B------:R-:W-:Y:S05]  /*3c60*/  BSYNC.RECONVERGENT B2 ;  /* 0x0000000000027941 */ /* 0x000fea0003800200 */
.L_x_167:
        /* <DEDUP_REMOVED lines=31> */
.L_x_171:
[----:B------:R-:W-:Y:S05]  /*3e60*/  BSYNC.RECONVERGENT B2 ;  /* 0x0000000000027941 */ /* 0x000fea0003800200 */
.L_x_170:
        /* <DEDUP_REMOVED lines=12> */
.L_x_163:
[----:B------:R-:W-:Y:S05]  /*3f30*/  BSYNC.RECONVERGENT B1 ;  /* 0x0000000000017941 */ /* 0x000fea0003800200 */
.L_x_161:
        /* <DEDUP_REMOVED lines=50> */
[----:B------:R-:W-:-:S07]  /*4260*/  FADD R0, R18, R19 ;  /* 0x0000001312007221 */ /* 0x000fce0000000000 */
.L_x_133:
[----:B------:R-:W-:Y:S05]  /*4270*/  BSYNC.RECONVERGENT B0 ;  /* 0x0000000000007941 */ /* 0x000fea0003800200 */
.L_x_117:
[----:B------:R-:W-:Y:S05]  /*4280*/  @P0 EXIT ;  /* 0x000000000000094d */ /* 0x000fea0003800000 */
[----:B0-23--:R-:W0:Y:S01]  /*4290*/  LDC.64 R2, c[0x0][0x388] ;  /* 0x0000e200ff027b82 */ /* 0x00de220000000a00 */
[----:B------:R-:W4:Y:S02]  /*42a0*/  LDCU UR4, c[0x0][0x398] ;  /* 0x00007300ff0477ac */ /* 0x000f240008000800 */
[----:B----4-:R-:W-:-:S05]  /*42b0*/  FADD R5, R0, UR4 ;  /* 0x0000000400057e21 */ /* 0x010fca0008000000 */
[----:B0-----:R-:W-:Y:S01]  /*42c0*/  STG.E desc[UR6][R2.64], R5 ;  /* 0x0000000502007986 */ /* 0x001fe2000c101906 */
[----:B------:R-:W-:Y:S05]  /*42d0*/  EXIT ;  /* 0x000000000000794d */ /* 0x000fea0003800000 */
.L_x_172:
        /* <DEDUP_REMOVED lines=10> */
.L_x_239:


//--------------------- .text._ZN3cub18CUB_300001_SM_10006detail6reduce18DeviceReduceKernelINS2_10policy_hubIfjN4cuda3std3__44plusIfEEE10Policy1000EN6thrust24THRUST_300001_SM_1000_NS6detail15normal_iteratorINSD_10device_ptrIfEEEEjS9_f6squareEEvT0_PT3_T1_NS0_13GridEvenShareISN_EET2_T4_ --------------------------
	.section	.text._ZN3cub18CUB_300001_SM_10006detail6reduce18DeviceReduceKernelINS2_10policy_hubIfjN4cuda3std3__44plusIfEEE10Policy1000EN6thrust24THRUST_300001_SM_1000_NS6detail15normal_iteratorINSD_10device_ptrIfEEEEjS9_f6squareEEvT0_PT3_T1_NS0_13GridEvenShareISN_EET2_T4_,"ax",@progbits
	.align	128
        .global         _ZN3cub18CUB_300001_SM_10006detail6reduce18DeviceReduceKernelINS2_10policy_hubIfjN4cuda3std3__44plusIfEEE10Policy1000EN6thrust24THRUST_300001_SM_1000_NS6detail15normal_iteratorINSD_10device_ptrIfEEEEjS9_f6squareEEvT0_PT3_T1_NS0_13GridEvenShareISN_EET2_T4_
        .type           _ZN3cub18CUB_300001_SM_10006detail6reduce18DeviceReduceKernelINS2_10policy_hubIfjN4cuda3std3__44plusIfEEE10Policy1000EN6thrust24THRUST_300001_SM_1000_NS6detail15normal_iteratorINSD_10device_ptrIfEEEEjS9_f6squareEEvT0_PT3_T1_NS0_13GridEvenShareISN_EET2_T4_,@function
        .size           _ZN3cub18CUB_300001_SM_10006detail6reduce18DeviceReduceKernelINS2_10policy_hubIfjN4cuda3std3__44plusIfEEE10Policy1000EN6thrust24THRUST_300001_SM_1000_NS6detail15normal_iteratorINSD_10device_ptrIfEEEEjS9_f6squareEEvT0_PT3_T1_NS0_13GridEvenShareISN_EET2_T4_,(.L_x_240 - _ZN3cub18CUB_300001_SM_10006detail6reduce18DeviceReduceKernelINS2_10policy_hubIfjN4cuda3std3__44plusIfEEE10Policy1000EN6thrust24THRUST_300001_SM_1000_NS6detail15normal_iteratorINSD_10device_ptrIfEEEEjS9_f6squareEEvT0_PT3_T1_NS0_13GridEvenShareISN_EET2_T4_)
        .other          _ZN3cub18CUB_300001_SM_10006detail6reduce18DeviceReduceKernelINS2_10policy_hubIfjN4cuda3std3__44plusIfEEE10Policy1000EN6thrust24THRUST_300001_SM_1000_NS6detail15normal_iteratorINSD_10device_ptrIfEEEEjS9_f6squareEEvT0_PT3_T1_NS0_13GridEvenShareISN_EET2_T4_,@"STO_CUDA_ENTRY STV_DEFAULT"
_ZN3cub18CUB_300001_SM_10006detail6reduce18DeviceReduceKernelINS2_10policy_hubIfjN4cuda3std3__44plusIfEEE10Policy1000EN6thrust24THRUST_300001_SM_1000_NS6detail15normal_iteratorINSD_10device_ptrIfEEEEjS9_f6squareEEvT0_PT3_T1_NS0_13GridEvenShareISN_EET2_T4_:
.text._ZN3cub18CUB_300001_SM_10006detail6reduce18DeviceReduceKernelINS2_10policy_hubIfjN4cuda3std3__44plusIfEEE10Policy1000EN6thrust24THRUST_300001_SM_1000_NS6detail15normal_iteratorINSD_10device_ptrIfEEEEjS9_f6squareEEvT0_PT3_T1_NS0_13GridEvenShareISN_EET2_T4_:
[----:B------:R-:W-:Y:S01]  /*0000*/  LDC R1, c[0x0][0x37c] ;  /* 0x0000df00ff017b82 */ /* 0x000fe20000000800 */
[----:B------:R-:W0:Y:S07]  /*0010*/  S2R R3, SR_CTAID.X ;  /* 0x0000000000037919 */ /* 0x000e2e0000002500 */
[----:B------:R-:W1:Y:S01]  /*0020*/  LDC.64 R8, c[0x0][0x3a8] ;  /* 0x0000ea00ff087b82 */ /* 0x000e620000000a00 */
[----:B------:R-:W2:Y:S01]  /*0030*/  LDCU.64 UR6, c[0x0][0x358] ;  /* 0x00006b00ff0677ac */ /* 0x000ea20008000a00 */
[----:B------:R-:W-:Y:S01]  /*0040*/  BSSY.RECONVERGENT B0, `(.L_x_173) ;  /* 0x000028b000007945 */ /* 0x000fe20003800200 */
[----:B-1----:R-:W-:Y:S01]  /*0050*/  SHF.L.U32 R11, R9, 0xd, RZ ;  /* 0x0000000d090b7819 */ /* 0x002fe200000006ff */
[----:B0-----:R-:W-:-:S05]  /*0060*/  IMAD R0, R3, -0x2000, R8 ;  /* 0xffffe00003007824 */ /* 0x001fca00078e0208 */
[----:B------:R-:W-:-:S13]  /*0070*/  ISETP.GT.U32.AND P0, PT, R0, 0x1fff, PT ;  /* 0x00001fff0000780c */ /* 0x000fda0003f04070 */
[----:B--2---:R-:W-:Y:S05]  /*0080*/  @P0 BRA `(.L_x_174) ;  /* 0x0000001000d80947 */ /* 0x004fea0003800000 */
[----:B------:R-:W0:Y:S01]  /*0090*/  S2R R2, SR_TID.X ;  /* 0x0000000000027919 */ /* 0x000e220000002100 */
[----:B------:R-:W-:Y:S01]  /*00a0*/  BSSY.RECONVERGENT B1, `(.L_x_175) ;  /* 0x000000b000017945 */ /* 0x000fe20003800200 */
[----:B------:R-:W-:Y:S01]  /*00b0*/  HFMA2 R14, -RZ, RZ, 0, 0 ;  /* 0x00000000ff0e7431 */ /* 0x000fe200000001ff */
[----:B0-----:R-:W-:Y:S02]  /*00c0*/  ISETP.GE.U32.AND P0, PT, R2, R0, PT ;  /* 0x000000000200720c */ /* 0x001fe40003f06070 */
[----:B------:R-:W-:-:S11]  /*00d0*/  MOV R4, R2 ;  /* 0x0000000200047202 */ /* 0x000fd60000000f00 */
[----:B------:R-:W-:Y:S05]  /*00e0*/  @P0 BRA `(.L_x_176) ;  /* 0x0000000000180947 */ /* 0x000fea0003800000 */
[----:B------:R-:W0:Y:S01]  /*00f0*/  LDC.64 R6, c[0x0][0x380] ;  /* 0x0000e000ff067b82 */ /* 0x000e220000000a00 */
[----:B------:R-:W-:-:S05]  /*0100*/  LEA R5, R3, R2, 0xd ;  /* 0x0000000203057211 */ /* 0x000fca00078e68ff */
[----:B0-----:R-:W-:-:S06]  /*0110*/  IMAD.WIDE.U32 R6, R5, 0x4, R6 ;  /* 0x0000000405067825 */ /* 0x001fcc00078e0006 */
[----:B------:R-:W2:Y:S01]  /*0120*/  LDG.E R6, desc[UR6][R6.64] ;  /* 0x0000000606067981 */ /* 0x000ea2000c1e1900 */
[----:B------:R-:W-:Y:S01]  /*0130*/  IADD3 R4, PT, PT, R2, 0x200, RZ ;  /* 0x0000020002047810 */ /* 0x000fe20007ffe0ff */
[----:B--2---:R-:W-:-:S07]  /*0140*/  FMUL R14, R6, R6 ;  /* 0x00000006060e7220 */ /* 0x004fce0000400000 */
.L_x_176:
[----:B------:R-:W-:Y:S05]  /*0150*/  BSYNC.RECONVERGENT B1 ;  /* 0x0000000000017941 */ /* 0x000fea0003800200 */
.L_x_175:
[----:B------:R-:W-:Y:S01]  /*0160*/  ISETP.GE.U32.AND P0, PT, R4, R0, PT ;  /* 0x000000000400720c */ /* 0x000fe20003f06070 */
[----:B------:R-:W-:-:S12]  /*0170*/  BSSY.RECONVERGENT B1, `(.L_x_177) ;  /* 0x00000a5000017945 */ /* 0x000fd80003800200 */
[----:B------:R-:W-:Y:S05]  /*0180*/  @P0 BRA `(.L_x_178) ;  /* 0x00000008008c0947 */ /* 0x000fea0003800000 */
[----:B------:R-:W-:Y:S01]  /*0190*/  LOP3.LUT R5, RZ, R4, RZ, 0x33, !PT ;  /* 0x00000004ff057212 */ /* 0x000fe200078e33ff */
[----:B------:R-:W-:Y:S03]  /*01a0*/  BSSY.RECONVERGENT B2, `(.L_x_179) ;  /* 0x0000053000027945 */ /* 0x000fe60003800200 */
[----:B------:R-:W-:-:S05]  /*01b0*/  IADD3 R8, PT, PT, R5, R8, RZ ;  /* 0x0000000805087210 */ /* 0x000fca0007ffe0ff */
[----:B------:R-:W-:-:S05]  /*01c0*/  IMAD R8, R3, -0x2000, R8 ;  /* 0xffffe00003087824 */ /* 0x000fca00078e0208 */
[C---:B------:R-:W-:Y:S02]  /*01d0*/  ISETP.GE.U32.AND P0, PT, R8.reuse, 0x1e00, PT ;  /* 0x00001e000800780c */ /* 0x040fe40003f06070 */
[----:B------:R-:W-:-:S04]  /*01e0*/  LEA.HI R5, R8, 0x1, RZ, 0x17 ;  /* 0x0000000108057811 */ /* 0x000fc800078fb8ff */
[----:B------:R-:W-:-:S07]  /*01f0*/  LOP3.LUT R6, R5, 0xf, RZ, 0xc0, !PT ;  /* 0x0000000f05067812 */ /* 0x000fce00078ec0ff */
[----:B------:R-:W-:Y:S05]  /*0200*/  @!P0 BRA `(.L_x_180) ;  /* 0x0000000400308947 */ /* 0x000fea0003800000 */
[----:B------:R-:W-:Y:S01]  /*0210*/  LOP3.LUT R8, R5, 0xfffff0, RZ, 0xc0, !PT ;  /* 0x00fffff005087812 */ /* 0x000fe200078ec0ff */
[----:B------:R-:W-:Y:S01]  /*0220*/  BSSY.RECONVERGENT B3, `(.L_x_181) ;  /* 0x0000049000037945 */ /* 0x000fe20003800200 */
[----:B------:R-:W-:Y:S02]  /*0230*/  LOP3.LUT R7, R4, 0x1000, RZ, 0xfc, !PT ;  /* 0x0000100004077812 */ /* 0x000fe400078efcff */
[----:B------:R-:W-:Y:S02]  /*0240*/  LEA R4, R3, R4, 0xd ;  /* 0x0000000403047211 */ /* 0x000fe400078e68ff */
[----:B------:R-:W-:-:S07]  /*0250*/  IADD3 R8, PT, PT, -R8, RZ, RZ ;  /* 0x000000ff08087210 */ /* 0x000fce0007ffe1ff */
.L_x_182:
[----:B------:R-:W0:Y:S02]  /*0260*/  LDC.64 R12, c[0x0][0x380] ;  /* 0x0000e000ff0c7b82 */ /* 0x000e240000000a00 */
[----:B0-----:R-:W-:-:S05]  /*0270*/  IMAD.WIDE.U32 R22, R4, 0x4, R12 ;  /* 0x0000000404167825 */ /* 0x001fca00078e000c */
[----:B------:R0:W2:Y:S01]  /*0280*/  LDG.E R9, desc[UR6][R22.64] ;  /* 0x0000000616097981 */ /* 0x0000a2000c1e1900 */
[C---:B------:R-:W-:Y:S02]  /*0290*/  IADD3 R11, PT, PT, R4.reuse, 0x200, RZ ;  /* 0x00000200040b7810 */ /* 0x040fe40007ffe0ff */
[C---:B------:R-:W-:Y:S02]  /*02a0*/  IADD3 R21, PT, PT, R4.reuse, 0x400, RZ ;  /* 0x0000040004157810 */ /* 0x040fe40007ffe0ff */
[C---:B------:R-:W-:Y:S01]  /*02b0*/  IADD3 R17, PT, PT, R4.reuse, 0x600, RZ ;  /* 0x0000060004117810 */ /* 0x040fe20007ffe0ff */
[----:B------:R-:W-:Y:S01]  /*02c0*/  IMAD.WIDE.U32 R10, R11, 0x4, R12 ;  /* 0x000000040b0a7825 */ /* 0x000fe200078e000c */
[----:B------:R-:W-:-:S03]  /*02d0*/  IADD3 R19, PT, PT, R4, 0x800, RZ ;  /* 0x0000080004137810 */ /* 0x000fc60007ffe0ff */
[--C-:B------:R-:W-:Y:S02]  /*02e0*/  IMAD.WIDE.U32 R20, R21, 0x4, R12.reuse ;  /* 0x0000000415147825 */ /* 0x100fe400078e000c */
[----:B------:R1:W3:Y:S01]  /*02f0*/  LDG.E R10, desc[UR6][R10.64] ;  /* 0x000000060a0a7981 */ /* 0x0002e2000c1e1900 */
[C---:B------:R-:W-:Y:S01]  /*0300*/  IADD3 R15, PT, PT, R4.reuse, 0xa00, RZ ;  /* 0x00000a00040f7810 */ /* 0x040fe20007ffe0ff */
[--C-:B------:R-:W-:Y:S01]  /*0310*/  IMAD.WIDE.U32 R16, R17, 0x4, R12.reuse ;  /* 0x0000000411107825 */ /* 0x100fe200078e000c */
[----:B------:R-:W-:Y:S01]  /*0320*/  IADD3 R25, PT, PT, R4, 0xc00, RZ ;  /* 0x00000c0004197810 */ /* 0x000fe20007ffe0ff */
[----:B------:R4:W5:Y:S02]  /*0330*/  LDG.E R29, desc[UR6][R20.64] ;  /* 0x00000006141d7981 */ /* 0x000964000c1e1900 */
[--C-:B------:R-:W-:Y:S02]  /*0340*/  IMAD.WIDE.U32 R18, R19, 0x4, R12.reuse ;  /* 0x0000000413127825 */ /* 0x100fe400078e000c */
[----:B------:R4:W5:Y:S02]  /*0350*/  LDG.E R28, desc[UR6][R16.64] ;  /* 0x00000006101c7981 */ /* 0x000964000c1e1900 */
[----:B0-----:R-:W-:-:S02]  /*0360*/  IMAD.WIDE.U32 R22, R15, 0x4, R12 ;  /* 0x000000040f167825 */ /* 0x001fc400078e000c */
[----:B------:R-:W5:Y:S01]  /*0370*/  LDG.E R27, desc[UR6][R18.64] ;  /* 0x00000006121b7981 */ /* 0x000f62000c1e1900 */
[C---:B-1----:R-:W-:Y:S01]  /*0380*/  IADD3 R11, PT, PT, R4.reuse, 0xe00, RZ ;  /* 0x00000e00040b7810 */ /* 0x042fe20007ffe0ff */
[--C-:B----4-:R-:W-:Y:S02]  /*0390*/  IMAD.WIDE.U32 R20, R25, 0x4, R12.reuse ;  /* 0x0000000419147825 */ /* 0x110fe400078e000c */
[----:B------:R0:W4:Y:S01]  /*03a0*/  LDG.E R26, desc[UR6][R22.64] ;  /* 0x00000006161a7981 */ /* 0x000122000c1e1900 */
[C---:B------:R-:W-:Y:S01]  /*03b0*/  IADD3 R15, PT, PT, R4.reuse, 0x1000, RZ ;  /* 0x00001000040f7810 */ /* 0x040fe20007ffe0ff */
[----:B------:R-:W-:Y:S01]  /*03c0*/  IMAD.WIDE.U32 R16, R11, 0x4, R12 ;  /* 0x000000040b107825 */ /* 0x000fe200078e000c */
[C---:B------:R-:W-:Y:S01]  /*03d0*/  IADD3 R24, PT, PT, R4.reuse, 0x1200, RZ ;  /* 0x0000120004187810 */ /* 0x040fe20007ffe0ff */
[----:B------:R1:W4:Y:S01]  /*03e0*/  LDG.E R25, desc[UR6][R20.64] ;  /* 0x0000000614197981 */ /* 0x000322000c1e1900 */
[----:B------:R-:W-:-:S03]  /*03f0*/  IADD3 R11, PT, PT, R4, 0x1400, RZ ;  /* 0x00001400040b7810 */ /* 0x000fc60007ffe0ff */
[--C-:B0-----:R-:W-:Y:S02]  /*0400*/  IMAD.WIDE.U32 R22, R24, 0x4, R12.reuse ;  /* 0x0000000418167825 */ /* 0x101fe400078e000c */
[----:B------:R0:W4:Y:S02]  /*0410*/  LDG.E R24, desc[UR6][R16.64] ;  /* 0x0000000610187981 */ /* 0x000124000c1e1900 */
[--C-:B-1----:R-:W-:Y:S01]  /*0420*/  IMAD.WIDE.U32 R20, R15, 0x4, R12.reuse ;  /* 0x000000040f147825 */ /* 0x102fe200078e000c */
[C---:B------:R-:W-:Y:S01]  /*0430*/  IADD3 R15, PT, PT, R4.reuse, 0x1600, RZ ;  /* 0x00001600040f7810 */ /* 0x040fe20007ffe0ff */
[----:B------:R1:W4:Y:S04]  /*0440*/  LDG.E R18, desc[UR6][R22.64] ;  /* 0x0000000616127981 */ /* 0x000328000c1e1900 */
[----:B------:R1:W4:Y:S01]  /*0450*/  LDG.E R19, desc[UR6][R20.64] ;  /* 0x0000000614137981 */ /* 0x000322000c1e1900 */
[----:B0-----:R-:W-:Y:S01]  /*0460*/  IMAD.WIDE.U32 R16, R11, 0x4, R12 ;  /* 0x000000040b107825 */ /* 0x001fe200078e000c */
[----:B-1----:R-:W-:-:S04]  /*0470*/  IADD3 R23, PT, PT, R4, 0x1800, RZ ;  /* 0x0000180004177810 */ /* 0x002fc80007ffe0ff */
[----:B------:R0:W4:Y:S01]  /*0480*/  LDG.E R11, desc[UR6][R16.64] ;  /* 0x00000006100b7981 */ /* 0x000122000c1e1900 */
[C---:B------:R-:W-:Y:S01]  /*0490*/  IADD3 R21, PT, PT, R4.reuse, 0x1a00, RZ ;  /* 0x00001a0004157810 */ /* 0x040fe20007ffe0ff */
[----:B0-----:R-:W-:Y:S01]  /*04a0*/  IMAD.WIDE.U32 R16, R23, 0x4, R12 ;  /* 0x0000000417107825 */ /* 0x001fe200078e000c */
[----:B------:R-:W-:-:S03]  /*04b0*/  IADD3 R23, PT, PT, R4, 0x1c00, RZ ;  /* 0x00001c0004177810 */ /* 0x000fc60007ffe0ff */
[--C-:B------:R-:W-:Y:S02]  /*04c0*/  IMAD.WIDE.U32 R20, R21, 0x4, R12.reuse ;  /* 0x0000000415147825 */ /* 0x100fe400078e000c */
[----:B------:R-:W4:Y:S02]  /*04d0*/  LDG.E R16, desc[UR6][R16.64] ;  /* 0x0000000610107981 */ /* 0x000f24000c1e1900 */
[----:B------:R-:W-:Y:S02]  /*04e0*/  IMAD.WIDE.U32 R22, R23, 0x4, R12 ;  /* 0x0000000417167825 */ /* 0x000fe400078e000c */
[----:B------:R-:W4:Y:S04]  /*04f0*/  LDG.E R20, desc[UR6][R20.64] ;  /* 0x0000000614147981 */ /* 0x000f28000c1e1900 */
[----:B------:R-:W4:Y:S01]  /*0500*/  LDG.E R22, desc[UR6][R22.64] ;  /* 0x0000000616167981 */ /* 0x000f22000c1e1900 */
[----:B--2---:R-:W-:Y:S01]  /*0510*/  FFMA R9, R9, R9, R14 ;  /* 0x0000000909097223 */ /* 0x004fe2000000000e */
[----:B------:R-:W-:-:S06]  /*0520*/  IMAD.WIDE.U32 R14, R15, 0x4, R12 ;  /* 0x000000040f0e7825 */ /* 0x000fcc00078e000c */
[----:B------:R0:W2:Y:S02]  /*0530*/  LDG.E R14, desc[UR6][R14.64] ;  /* 0x000000060e0e7981 */ /* 0x0000a4000c1e1900 */
[----:B0-----:R-:W-:-:S05]  /*0540*/  IADD3 R15, PT, PT, R4, 0x1e00, RZ ;  /* 0x00001e00040f7810 */ /* 0x001fca0007ffe0ff */
[----:B------:R-:W-:-:S06]  /*0550*/  IMAD.WIDE.U32 R12, R15, 0x4, R12 ;  /* 0x000000040f0c7825 */ /* 0x000fcc00078e000c */
[----:B------:R-:W2:Y:S01]  /*0560*/  LDG.E R12, desc[UR6][R12.64] ;  /* 0x000000060c0c7981 */ /* 0x000ea2000c1e1900 */
[----:B---3--:R-:W-:-:S04]  /*0570*/  FFMA R10, R10, R10, R9 ;  /* 0x0000000a0a0a7223 */ /* 0x008fc80000000009 */
[----:B-----5:R-:W-:-:S04]  /*0580*/  FFMA R29, R29, R29, R10 ;  /* 0x0000001d1d1d7223 */ /* 0x020fc8000000000a */
[----:B------:R-:W-:-:S04]  /*0590*/  FFMA R28, R28, R28, R29 ;  /* 0x0000001c1c1c7223 */ /* 0x000fc8000000001d */
[----:B------:R-:W-:-:S04]  /*05a0*/  FFMA R27, R27, R27, R28 ;  /* 0x0000001b1b1b7223 */ /* 0x000fc8000000001c */
[----:B----4-:R-:W-:-:S04]  /*05b0*/  FFMA R26, R26, R26, R27 ;  /* 0x0000001a1a1a7223 */ /* 0x010fc8000000001b */
[----:B------:R-:W-:-:S04]  /*05c0*/  FFMA R25, R25, R25, R26 ;  /* 0x0000001919197223 */ /* 0x000fc8000000001a */
[----:B------:R-:W-:-:S04]  /*05d0*/  FFMA R24, R24, R24, R25 ;  /* 0x0000001818187223 */ /* 0x000fc80000000019 */
[----:B------:R-:W-:-:S04]  /*05e0*/  FFMA R19, R19, R19, R24 ;  /* 0x0000001313137223 */ /* 0x000fc80000000018 */
[----:B------:R-:W-:Y:S01]  /*05f0*/  FFMA R18, R18, R18, R19 ;  /* 0x0000001212127223 */ /* 0x000fe20000000013 */
[----:B------:R-:W-:-:S03]  /*0600*/  IADD3 R8, PT, PT, R8, 0x10, RZ ;  /* 0x0000001008087810 */ /* 0x000fc60007ffe0ff */
[----:B------:R-:W-:Y:S01]  /*0610*/  FFMA R11, R11, R11, R18 ;  /* 0x0000000b0b0b7223 */ /* 0x000fe20000000012 */
[----:B------:R-:W-:Y:S02]  /*0620*/  ISETP.NE.AND P0, PT, R8, RZ, PT ;  /* 0x000000ff0800720c */ /* 0x000fe40003f05270 */
[----:B------:R-:W-:Y:S02]  /*0630*/  IADD3 R7, PT, PT, R7, 0x2000, RZ ;  /* 0x0000200007077810 */ /* 0x000fe40007ffe0ff */
[----:B------:R-:W-:Y:S01]  /*0640*/  IADD3 R4, PT, PT, R4, 0x2000, RZ ;  /* 0x0000200004047810 */ /* 0x000fe20007ffe0ff */
[----:B--2---:R-:W-:-:S04]  /*0650*/  FFMA R11, R14, R14, R11 ;  /* 0x0000000e0e0b7223 */ /* 0x004fc8000000000b */
[----:B------:R-:W-:-:S04]  /*0660*/  FFMA R11, R16, R16, R11 ;  /* 0x00000010100b7223 */ /* 0x000fc8000000000b */
[----:B------:R-:W-:-:S04]  /*0670*/  FFMA R11, R20, R20, R11 ;  /* 0x00000014140b7223 */ /* 0x000fc8000000000b */
[----:B------:R-:W-:-:S04]  /*0680*/  FFMA R11, R22, R22, R11 ;  /* 0x00000016160b7223 */ /* 0x000fc8000000000b */
[----:B------:R-:W-:Y:S01]  /*0690*/  FFMA R14, R12, R12, R11 ;  /* 0x0000000c0c0e7223 */ /* 0x000fe2000000000b */
[----:B------:R-:W-:Y:S06]  /*06a0*/  @P0 BRA `(.L_x_182) ;  /* 0xfffffff800ec0947 */ /* 0x000fec000383ffff */
[----:B------:R-:W-:Y:S05]  /*06b0*/  BSYNC.RECONVERGENT B3 ;  /* 0x0000000000037941 */ /* 0x000fea0003800200 */
.L_x_181:
[----:B------:R-:W-:-:S07]  /*06c0*/  IADD3 R4, PT, PT, R7, -0x1000, RZ ;  /* 0xfffff00007047810 */ /* 0x000fce0007ffe0ff */
.L_x_180:
[----:B------:R-:W-:Y:S05]  /*06d0*/  BSYNC.RECONVERGENT B2 ;  /* 0x0000000000027941 */ /* 0x000fea0003800200 */
.L_x_179:
[----:B------:R-:W-:-:S13]  /*06e0*/  ISETP.NE.AND P0, PT, R6, RZ, PT ;  /* 0x000000ff0600720c */ /* 0x000fda0003f05270 */
[----:B------:R-:W-:Y:S05]  /*06f0*/  @!P0 BRA `(.L_x_178) ;  /* 0x0000000400308947 */ /* 0x000fea0003800000 */
[----:B------:R-:W-:Y:S01]  /*0700*/  ISETP.GE.U32.AND P0, PT, R6, 0x8, PT ;  /* 0x000000080600780c */ /* 0x000fe20003f06070 */
[----:B------:R-:W-:Y:S01]  /*0710*/  BSSY.RECONVERGENT B2, `(.L_x_183) ;  /* 0x0000026000027945 */ /* 0x000fe20003800200 */
[----:B------:R-:W-:-:S04]  /*0720*/  LOP3.LUT R22, R5, 0x7, RZ, 0xc0, !PT ;  /* 0x0000000705167812 */ /* 0x000fc800078ec0ff */
[----:B------:R-:W-:-:S07]  /*0730*/  ISETP.NE.AND P1, PT, R22, RZ, PT ;  /* 0x000000ff1600720c */ /* 0x000fce0003f25270 */
[----:B------:R-:W-:Y:S06]  /*0740*/  @!P0 BRA `(.L_x_184) ;  /* 0x0000000000888947 */ /* 0x000fec0003800000 */
[----:B------:R-:W0:Y:S01]  /*0750*/  LDC.64 R6, c[0x0][0x380] ;  /* 0x0000e000ff067b82 */ /* 0x000e220000000a00 */
[----:B------:R-:W-:-:S04]  /*0760*/  LEA R19, R3, R4, 0xd ;  /* 0x0000000403137211 */ /* 0x000fc800078e68ff */
[C---:B------:R-:W-:Y:S02]  /*0770*/  IADD3 R17, PT, PT, R19.reuse, 0x200, RZ ;  /* 0x0000020013117810 */ /* 0x040fe40007ffe0ff */
[C---:B------:R-:W-:Y:S02]  /*0780*/  IADD3 R21, PT, PT, R19.reuse, 0x400, RZ ;  /* 0x0000040013157810 */ /* 0x040fe40007ffe0ff */
[C---:B------:R-:W-:Y:S02]  /*0790*/  IADD3 R13, PT, PT, R19.reuse, 0x600, RZ ;  /* 0x00000600130d7810 */ /* 0x040fe40007ffe0ff */
[C---:B------:R-:W-:Y:S01]  /*07a0*/  IADD3 R9, PT, PT, R19.reuse, 0x800, RZ ;  /* 0x0000080013097810 */ /* 0x040fe20007ffe0ff */
[----:B0-----:R-:W-:-:S04]  /*07b0*/  IMAD.WIDE.U32 R10, R19, 0x4, R6 ;  /* 0x00000004130a7825 */ /* 0x001fc800078e0006 */
[--C-:B------:R-:W-:Y:S01]  /*07c0*/  IMAD.WIDE.U32 R16, R17, 0x4, R6.reuse ;  /* 0x0000000411107825 */ /* 0x100fe200078e0006 */
[----:B------:R0:W2:Y:S03]  /*07d0*/  LDG.E R15, desc[UR6][R10.64] ;  /* 0x000000060a0f7981 */ /* 0x0000a6000c1e1900 */
[--C-:B------:R-:W-:Y:S01]  /*07e0*/  IMAD.WIDE.U32 R20, R21, 0x4, R6.reuse ;  /* 0x0000000415147825 */ /* 0x100fe200078e0006 */
[----:B------:R1:W3:Y:S03]  /*07f0*/  LDG.E R18, desc[UR6][R16.64] ;  /* 0x0000000610127981 */ /* 0x0002e6000c1e1900 */
[--C-:B------:R-:W-:Y:S01]  /*0800*/  IMAD.WIDE.U32 R12, R13, 0x4, R6.reuse ;  /* 0x000000040d0c7825 */ /* 0x100fe200078e0006 */
[----:B------:R-:W-:Y:S01]  /*0810*/  IADD3 R23, PT, PT, R19, 0xa00, RZ ;  /* 0x00000a0013177810 */ /* 0x000fe20007ffe0ff */
[----:B------:R-:W4:Y:S02]  /*0820*/  LDG.E R20, desc[UR6][R20.64] ;  /* 0x0000000614147981 */ /* 0x000f24000c1e1900 */
[--C-:B------:R-:W-:Y:S01]  /*0830*/  IMAD.WIDE.U32 R8, R9, 0x4, R6.reuse ;  /* 0x0000000409087825 */ /* 0x100fe200078e0006 */
[----:B------:R-:W-:Y:S01]  /*0840*/  IADD3 R25, PT, PT, R19, 0xc00, RZ ;  /* 0x00000c0013197810 */ /* 0x000fe20007ffe0ff */
[----:B------:R-:W5:Y:S02]  /*0850*/  LDG.E R12, desc[UR6][R12.64] ;  /* 0x000000060c0c7981 */ /* 0x000f64000c1e1900 */
[--C-:B0-----:R-:W-:Y:S01]  /*0860*/  IMAD.WIDE.U32 R10, R23, 0x4, R6.reuse ;  /* 0x00000004170a7825 */ /* 0x101fe200078e0006 */
[----:B------:R-:W-:Y:S01]  /*0870*/  IADD3 R19, PT, PT, R19, 0xe00, RZ ;  /* 0x00000e0013137810 */ /* 0x000fe20007ffe0ff */
[----:B------:R-:W5:Y:S02]  /*0880*/  LDG.E R8, desc[UR6][R8.64] ;  /* 0x0000000608087981 */ /* 0x000f64000c1e1900 */
[----:B-1----:R-:W-:-:S02]  /*0890*/  IMAD.WIDE.U32 R16, R25, 0x4, R6 ;  /* 0x0000000419107825 */ /* 0x002fc400078e0006 */
[----:B------:R-:W5:Y:S02]  /*08a0*/  LDG.E R10, desc[UR6][R10.64] ;  /* 0x000000060a0a7981 */ /* 0x000f64000c1e1900 */
[----:B------:R-:W-:Y:S02]  /*08b0*/  IMAD.WIDE.U32 R6, R19, 0x4, R6 ;  /* 0x0000000413067825 */ /* 0x000fe400078e0006 */
        /* <DEDUP_REMOVED lines=11> */
.L_x_184:
[----:B------:R-:W-:Y:S05]  /*0970*/  BSYNC.RECONVERGENT B2 ;  /* 0x0000000000027941 */ /* 0x000fea0003800200 */
.L_x_183:
        /* <DEDUP_REMOVED lines=10> */
[C---:B------:R-:W-:Y:S01]  /*0a20*/  IADD3 R17, PT, PT, R13.reuse, 0x600, RZ ;  /* 0x000006000d117810 */ /* 0x040fe20007ffe0ff */
[----:B0-----:R-:W-:-:S04]  /*0a30*/  IMAD.WIDE.U32 R8, R13, 0x4, R6 ;  /* 0x000000040d087825 */ /* 0x001fc800078e0006 */
[--C-:B------:R-:W-:Y:S02]  /*0a40*/  IMAD.WIDE.U32 R10, R11, 0x4, R6.reuse ;  /* 0x000000040b0a7825 */ /* 0x100fe400078e0006 */
[----:B------:R-:W2:Y:S02]  /*0a50*/  LDG.E R9, desc[UR6][R8.64] ;  /* 0x0000000608097981 */ /* 0x000ea4000c1e1900 */
[--C-:B------:R-:W-:Y:S02]  /*0a60*/  IMAD.WIDE.U32 R12, R15, 0x4, R6.reuse ;  /* 0x000000040f0c7825 */ /* 0x100fe400078e0006 */
[----:B------:R-:W3:Y:S02]  /*0a70*/  LDG.E R11, desc[UR6][R10.64] ;  /* 0x000000060a0b7981 */ /* 0x000ee4000c1e1900 */
[----:B------:R-:W-:Y:S02]  /*0a80*/  IMAD.WIDE.U32 R6, R17, 0x4, R6 ;  /* 0x0000000411067825 */ /* 0x000fe400078e0006 */
[----:B------:R-:W4:Y:S04]  /*0a90*/  LDG.E R13, desc[UR6][R12.64] ;  /* 0x000000060c0d7981 */ /* 0x000f28000c1e1900 */
[----:B------:R-:W5:Y:S01]  /*0aa0*/  LDG.E R7, desc[UR6][R6.64] ;  /* 0x0000000606077981 */ /* 0x000f62000c1e1900 */
[----:B------:R-:W-:Y:S01]  /*0ab0*/  IADD3 R4, PT, PT, R4, 0x800, RZ ;  /* 0x0000080004047810 */ /* 0x000fe20007ffe0ff */
[----:B--2---:R-:W-:-:S04]  /*0ac0*/  FFMA R14, R9, R9, R14 ;  /* 0x00000009090e7223 */ /* 0x004fc8000000000e */
[----:B---3--:R-:W-:-:S04]  /*0ad0*/  FFMA R14, R11, R11, R14 ;  /* 0x0000000b0b0e7223 */ /* 0x008fc8000000000e */
[----:B----4-:R-:W-:-:S04]  /*0ae0*/  FFMA R14, R13, R13, R14 ;  /* 0x0000000d0d0e7223 */ /* 0x010fc8000000000e */
[----:B-----5:R-:W-:-:S07]  /*0af0*/  FFMA R14, R7, R7, R14 ;  /* 0x00000007070e7223 */ /* 0x020fce000000000e */
.L_x_186:
[----:B------:R-:W-:Y:S05]  /*0b00*/  BSYNC.RECONVERGENT B2 ;  /* 0x0000000000027941 */ /* 0x000fea0003800200 */
.L_x_185:
[----:B------:R-:W-:Y:S05]  /*0b10*/  @!P1 BRA `(.L_x_178) ;  /* 0x0000000000289947 */ /* 0x000fea0003800000 */
[----:B------:R-:W0:Y:S01]  /*0b20*/  LDC.64 R6, c[0x0][0x380] ;  /* 0x0000e000ff067b82 */ /* 0x000e220000000a00 */
[----:B------:R-:W-:Y:S02]  /*0b30*/  LEA R9, R3, R4, 0xd ;  /* 0x0000000403097211 */ /* 0x000fe400078e68ff */
[----:B------:R-:W-:-:S07]  /*0b40*/  IADD3 R8, PT, PT, -R5, RZ, RZ ;  /* 0x000000ff05087210 */ /* 0x000fce0007ffe1ff */
.L_x_187:
[----:B0-----:R-:W-:-:S06]  /*0b50*/  IMAD.WIDE.U32 R4, R9, 0x4, R6 ;  /* 0x0000000409047825 */ /* 0x001fcc00078e0006 */
[----:B------:R-:W2:Y:S01]  /*0b60*/  LDG.E R5, desc[UR6][R4.64] ;  /* 0x0000000604057981 */ /* 0x000ea2000c1e1900 */
[----:B------:R-:W-:Y:S02]  /*0b70*/  IADD3 R8, PT, PT, R8, 0x1, RZ ;  /* 0x0000000108087810 */ /* 0x000fe40007ffe0ff */
[----:B------:R-:W-:Y:S02]  /*0b80*/  IADD3 R9, PT, PT, R9, 0x200, RZ ;  /* 0x0000020009097810 */ /* 0x000fe40007ffe0ff */
[----:B------:R-:W-:Y:S01]  /*0b90*/  ISETP.NE.AND P0, PT, R8, RZ, PT ;  /* 0x000000ff0800720c */ /* 0x000fe20003f05270 */
[----:B--2---:R-:W-:-:S12]  /*0ba0*/  FFMA R14, R5, R5, R14 ;  /* 0x00000005050e7223 */ /* 0x004fd8000000000e */
[----:B------:R-:W-:Y:S05]  /*0bb0*/  @P0 BRA `(.L_x_187) ;  /* 0xfffffffc00e40947 */ /* 0x000fea000383ffff */
.L_x_178:
[----:B------:R-:W-:Y:S05]  /*0bc0*/  BSYNC.RECONVERGENT B1 ;  /* 0x0000000000017941 */ /* 0x000fea0003800200 */
.L_x_177:
[----:B------:R-:W-:-:S13]  /*0bd0*/  ISETP.GE.U32.AND P0, PT, R0, 0x200, PT ;  /* 0x000002000000780c */ /* 0x000fda0003f06070 */
        /* <DEDUP_REMOVED lines=33> */
[----:B------:R-:W0:Y:S04]  /*0df0*/  LDS.128 R12, [UR4+0x10] ;  /* 0x00001004ff0c7984 */ /* 0x000e280008000c00 */
[----:B------:R-:W2:Y:S04]  /*0e00*/  LDS.128 R8, [UR4+0x20] ;  /* 0x00002004ff087984 */ /* 0x000ea80008000c00 */
[----:B-1----:R-:W1:Y:S04]  /*0e10*/  LDS.128 R4, [UR4+0x30] ;  /* 0x00003004ff047984 */ /* 0x002e680008000c00 */
[----:B------:R-:W3:Y:S01]  /*0e20*/  LDS.128 R16, [UR4+0x40] ;  /* 0x00004004ff107984 */ /* 0x000ee20008000c00 */
[----:B0-----:R-:W-:-:S04]  /*0e30*/  FADD R13, R20, R13 ;  /* 0x0000000d140d7221 */ /* 0x001fc80000000000 */
[----:B------:R-:W-:-:S04]  /*0e40*/  FADD R14, R13, R14 ;  /* 0x0000000e0d0e7221 */ /* 0x000fc80000000000 */
[----:B------:R-:W-:-:S04]  /*0e50*/  FADD R15, R14, R15 ;  /* 0x0000000f0e0f7221 */ /* 0x000fc80000000000 */
[----:B--2---:R-:W-:-:S04]  /*0e60*/  FADD R8, R15, R8 ;  /* 0x000000080f087221 */ /* 0x004fc80000000000 */
[----:B------:R-:W-:-:S04]  /*0e70*/  FADD R9, R8, R9 ;  /* 0x0000000908097221 */ /* 0x000fc80000000000 */
[----:B------:R-:W-:-:S04]  /*0e80*/  FADD R10, R9, R10 ;  /* 0x0000000a090a7221 */ /* 0x000fc80000000000 */
[----:B------:R-:W-:-:S04]  /*0e90*/  FADD R11, R10, R11 ;  /* 0x0000000b0a0b7221 */ /* 0x000fc80000000000 */
[----:B-1----:R-:W-:-:S04]  /*0ea0*/  FADD R4, R11, R4 ;  /* 0x000000040b047221 */ /* 0x002fc80000000000 */
        /* <DEDUP_REMOVED lines=8> */
.L_x_188:
[----:B------:R-:W0:Y:S01]  /*0f30*/  S2R R8, SR_LANEID ;  /* 0x0000000000087919 */ /* 0x000e220000000000 */
[----:B------:R-:W-:-:S04]  /*0f40*/  LOP3.LUT R4, R2, 0x3e0, RZ, 0xc0, !PT ;  /* 0x000003e002047812 */ /* 0x000fc800078ec0ff */
[----:B------:R-:W-:Y:S02]  /*0f50*/  IADD3 R5, PT, PT, R4, 0x20, RZ ;  /* 0x0000002004057810 */ /* 0x000fe40007ffe0ff */
[----:B------:R-:W-:Y:S02]  /*0f60*/  LOP3.LUT R7, RZ, R4, RZ, 0x33, !PT ;  /* 0x00000004ff077212 */ /* 0x000fe400078e33ff */
[----:B------:R-:W-:Y:S02]  /*0f70*/  ISETP.GT.U32.AND P0, PT, R5, R0, PT ;  /* 0x000000000500720c */ /* 0x000fe40003f04070 */
[----:B------:R-:W-:-:S04]  /*0f80*/  IADD3 R7, PT, PT, R0, R7, RZ ;  /* 0x0000000700077210 */ /* 0x000fc80007ffe0ff */
[----:B------:R-:W-:-:S05]  /*0f90*/  SEL R7, R7, 0x1f, P0 ;  /* 0x0000001f07077807 */ /* 0x000fca0000000000 */
[----:B------:R-:W1:Y:S01]  /*0fa0*/  SHFL.DOWN PT, R4, R14, 0x1, R7 ;  /* 0x082000000e047989 */ /* 0x000e6200000e0007 */
[C---:B0-----:R-:W-:Y:S02]  /*0fb0*/  ISETP.GE.AND P0, PT, R8.reuse, R7, PT ;  /* 0x000000070800720c */ /* 0x041fe40003f06270 */
[C---:B------:R-:W-:Y:S02]  /*0fc0*/  IADD3 R6, PT, PT, R8.reuse, 0x2, RZ ;  /* 0x0000000208067810 */ /* 0x040fe40007ffe0ff */
[----:B------:R-:W-:-:S09]  /*0fd0*/  ISETP.NE.AND P1, PT, R8, RZ, PT ;  /* 0x000000ff0800720c */ /* 0x000fd20003f25270 */
[----:B-1----:R-:W-:Y:S01]  /*0fe0*/  @!P0 FADD R14, R4, R14 ;  /* 0x0000000e040e8221 */ /* 0x002fe20000000000 */
[----:B------:R-:W-:Y:S02]  /*0ff0*/  ISETP.GT.AND P0, PT, R6, R7, PT ;  /* 0x000000070600720c */ /* 0x000fe40003f04270 */
[----:B------:R-:W-:Y:S01]  /*1000*/  IADD3 R6, PT, PT, R8, 0x4, RZ ;  /* 0x0000000408067810 */ /* 0x000fe20007ffe0ff */
[----:B------:R-:W0:Y:S01]  /*1010*/  @!P1 S2R R9, SR_CgaCtaId ;  /* 0x0000000000099919 */ /* 0x000e220000008800 */
        /* <DEDUP_REMOVED lines=23> */
[----:B------:R-:W1:Y:S01]  /*1190*/  S2UR UR5, SR_CgaCtaId ;  /* 0x00000000000579c3 */ /* 0x000e620000008800 */
[----:B------:R-:W-:Y:S01]  /*11a0*/  UMOV UR4, 0x400 ;  /* 0x0000040000047882 */ /* 0x000fe20000000000 */
[C---:B------:R-:W-:Y:S02]  /*11b0*/  ISETP.GT.U32.AND P2, PT, R0.reuse, 0x20, PT ;  /* 0x000000200000780c */ /* 0x040fe40003f44070 */
[C---:B------:R-:W-:Y:S02]  /*11c0*/  ISETP.GT.U32.AND P3, PT, R0.reuse, 0x40, PT ;  /* 0x000000400000780c */ /* 0x040fe40003f64070 */
[C---:B------:R-:W-:Y:S02]  /*11d0*/  ISETP.GT.U32.AND P1, PT, R0.reuse, 0x60, PT ;  /* 0x000000600000780c */ /* 0x040fe40003f24070 */
[----:B------:R-:W-:Y:S01]  /*11e0*/  ISETP.GT.U32.AND P4, PT, R0, 0xc0, PT ;  /* 0x000000c00000780c */ /* 0x000fe20003f84070 */
[----:B-1----:R-:W-:-:S09]  /*11f0*/  ULEA UR4, UR5, UR4, 0x18 ;  /* 0x0000000405047291 */ /* 0x002fd2000f8ec0ff */
[----:B0-----:R-:W0:Y:S04]  /*1200*/  LDS.128 R4, [UR4+0x10] ;  /* 0x00001004ff047984 */ /* 0x001e280008000c00 */
[----:B------:R-:W1:Y:S04]  /*1210*/  LDS.128 R8, [UR4+0x20] ;  /* 0x00002004ff087984 */ /* 0x000e680008000c00 */
[----:B------:R-:W2:Y:S04]  /*1220*/  LDS.128 R12, [UR4+0x30] ;  /* 0x00003004ff0c7984 */ /* 0x000ea80008000c00 */
[----:B------:R-:W3:Y:S01]  /*1230*/  LDS.128 R16, [UR4+0x40] ;  /* 0x00004004ff107984 */ /* 0x000ee20008000c00 */
[----:B0-----:R-:W-:Y:S01]  /*1240*/  @P2 FADD R20, R20, R5 ;  /* 0x0000000514142221 */ /* 0x001fe20000000000 */
[----:B------:R-:W-:-:S03]  /*1250*/  ISETP.GT.U32.AND P2, PT, R0, 0x80, PT ;  /* 0x000000800000780c */ /* 0x000fc60003f44070 */
[----:B------:R-:W-:Y:S01]  /*1260*/  @P3 FADD R20, R20, R6 ;  /* 0x0000000614143221 */ /* 0x000fe20000000000 */
[----:B------:R-:W-:-:S03]  /*1270*/  ISETP.GT.U32.AND P3, PT, R0, 0xa0, PT ;  /* 0x000000a00000780c */ /* 0x000fc60003f64070 */
[----:B------:R-:W-:Y:S01]  /*1280*/  @P1 FADD R20, R20, R7 ;  /* 0x0000000714141221 */ /* 0x000fe20000000000 */
[----:B------:R-:W-:-:S05]  /*1290*/  ISETP.GT.U32.AND P1, PT, R0, 0xe0, PT ;  /* 0x000000e00000780c */ /* 0x000fca0003f24070 */
[----:B-1----:R-:W-:Y:S01]  /*12a0*/  @P2 FADD R20, R20, R8 ;  /* 0x0000000814142221 */ /* 0x002fe20000000000 */
[----:B------:R-:W-:-:S03]  /*12b0*/  ISETP.GT.U32.AND P2, PT, R0, 0x100, PT ;  /* 0x000001000000780c */ /* 0x000fc60003f44070 */
[----:B------:R-:W-:Y:S01]  /*12c0*/  @P3 FADD R20, R20, R9 ;  /* 0x0000000914143221 */ /* 0x000fe20000000000 */
[----:B------:R-:W-:-:S03]  /*12d0*/  ISETP.GT.U32.AND P3, PT, R0, 0x120, PT ;  /* 0x000001200000780c */ /* 0x000fc60003f64070 */
[----:B------:R-:W-:Y:S01]  /*12e0*/  @P4 FADD R20, R20, R10 ;  /* 0x0000000a14144221 */ /* 0x000fe20000000000 */
[----:B------:R-:W-:-:S03]  /*12f0*/  ISETP.GT.U32.AND P4, PT, R0, 0x140, PT ;  /* 0x000001400000780c */ /* 0x000fc60003f84070 */
[----:B------:R-:W-:Y:S01]  /*1300*/  @P1 FADD R20, R20, R11 ;  /* 0x0000000b14141221 */ /* 0x000fe20000000000 */
[----:B------:R-:W-:-:S03]  /*1310*/  ISETP.GT.U32.AND P1, PT, R0, 0x160, PT ;  /* 0x000001600000780c */ /* 0x000fc60003f24070 */
[----:B--2---:R-:W-:Y:S01]  /*1320*/  @P2 FADD R20, R20, R12 ;  /* 0x0000000c14142221 */ /* 0x004fe20000000000 */
[----:B------:R-:W-:-:S03]  /*1330*/  ISETP.GT.U32.AND P2, PT, R0, 0x180, PT ;  /* 0x000001800000780c */ /* 0x000fc60003f44070 */
[----:B------:R-:W-:Y:S01]  /*1340*/  @P3 FADD R20, R20, R13 ;  /* 0x0000000d14143221 */ /* 0x000fe20000000000 */
[----:B------:R-:W-:-:S03]  /*1350*/  ISETP.GT.U32.AND P3, PT, R0, 0x1a0, PT ;  /* 0x000001a00000780c */ /* 0x000fc60003f64070 */
[----:B------:R-:W-:Y:S01]  /*1360*/  @P4 FADD R20, R20, R14 ;  /* 0x0000000e14144221 */ /* 0x000fe20000000000 */
[----:B------:R-:W-:-:S03]  /*1370*/  ISETP.GT.U32.AND P4, PT, R0, 0x1c0, PT ;  /* 0x000001c00000780c */ /* 0x000fc60003f84070 */
[----:B------:R-:W-:Y:S01]  /*1380*/  @P1 FADD R20, R20, R15 ;  /* 0x0000000f14141221 */ /* 0x000fe20000000000 */
[----:B------:R-:W-:-:S03]  /*1390*/  ISETP.GT.U32.AND P1, PT, R0, 0x1e0, PT ;  /* 0x000001e00000780c */ /* 0x000fc60003f24070 */
[----:B---3--:R-:W-:-:S04]  /*13a0*/  @P2 FADD R20, R20, R16 ;  /* 0x0000001014142221 */ /* 0x008fc80000000000 */
[----:B------:R-:W-:-:S04]  /*13b0*/  @P3 FADD R20, R20, R17 ;  /* 0x0000001114143221 */ /* 0x000fc80000000000 */
[----:B------:R-:W-:-:S04]  /*13c0*/  @P4 FADD R20, R20, R18 ;  /* 0x0000001214144221 */ /* 0x000fc80000000000 */
[----:B------:R-:W-:Y:S01]  /*13d0*/  @P1 FADD R20, R20, R19 ;  /* 0x0000001314141221 */ /* 0x000fe20000000000 */
[----:B------:R-:W-:Y:S06]  /*13e0*/  BRA `(.L_x_189) ;  /* 0x0000001400407947 */ /* 0x000fec0003800000 */
.L_x_174:
[----:B------:R-:W0:Y:S01]  /*13f0*/  S2R R2, SR_TID.X ;  /* 0x0000000000027919 */ /* 0x000e220000002100 */
[----:B------:R-:W1:Y:S02]  /*1400*/  LDCU.64 UR4, c[0x0][0x380] ;  /* 0x00007000ff0477ac */ /* 0x000e640008000a00 */
[----:B-1----:R-:W-:Y:S02]  /*1410*/  MOV R4, UR4 ;  /* 0x0000000400047c02 */ /* 0x002fe40008000f00 */
[----:B------:R-:W-:Y:S02]  /*1420*/  MOV R5, UR5 ;  /* 0x0000000500057c02 */ /* 0x000fe40008000f00 */
[----:B0-----:R-:W-:-:S05]  /*1430*/  LEA R7, R3, R2, 0xd ;  /* 0x0000000203077211 */ /* 0x001fca00078e68ff */
[----:B------:R-:W-:-:S05]  /*1440*/  IMAD.WIDE.U32 R6, R7, 0x4, R4 ;  /* 0x0000000407067825 */ /* 0x000fca00078e0004 */
        /* <DEDUP_REMOVED lines=16> */
[----:B------:R-:W-:Y:S01]  /*1550*/  ISETP.GE.U32.AND P0, PT, R0, R11, PT ;  /* 0x0000000b0000720c */ /* 0x000fe20003f06070 */
[----:B--2---:R-:W-:Y:S01]  /*1560*/  FMUL R22, R22, R22 ;  /* 0x0000001616167220 */ /* 0x004fe20000400000 */
[----:B---3--:R-:W-:Y:S01]  /*1570*/  FMUL R23, R23, R23 ;  /* 0x0000001717177220 */ /* 0x008fe20000400000 */
[----:B----4-:R-:W-:Y:S01]  /*1580*/  FMUL R25, R24, R24 ;  /* 0x0000001818197220 */ /* 0x010fe20000400000 */
[----:B-----5:R-:W-:Y:S01]  /*1590*/  FMUL R26, R26, R26 ;  /* 0x0000001a1a1a7220 */ /* 0x020fe20000400000 */
[----:B------:R-:W-:Y:S01]  /*15a0*/  FMUL R9, R9, R9 ;  /* 0x0000000909097220 */ /* 0x000fe20000400000 */
[----:B------:R-:W-:Y:S01]  /*15b0*/  FMUL R12, R12, R12 ;  /* 0x0000000c0c0c7220 */ /* 0x000fe20000400000 */
[----:B------:R-:W-:Y:S01]  /*15c0*/  FMUL R13, R13, R13 ;  /* 0x0000000d0d0d7220 */ /* 0x000fe20000400000 */
        /* <DEDUP_REMOVED lines=17> */
[----:B------:R-:W-:Y:S01]  /*16e0*/  LEA R9, R3, R11, 0xd ;  /* 0x0000000b03097211 */ /* 0x000fe200078e68ff */
[----:B------:R-:W-:Y:S01]  /*16f0*/  UMOV UR4, URZ ;  /* 0x000000ff00047c82 */ /* 0x000fe20008000000 */
[----:B------:R-:W-:Y:S02]  /*1700*/  IADD3 R0, PT, PT, R8, -0x2000, RZ ;  /* 0xffffe00008007810 */ /* 0x000fe40007ffe0ff */
[----:B------:R-:W-:Y:S02]  /*1710*/  LOP3.LUT R6, RZ, R2, RZ, 0x33, !PT ;  /* 0x00000002ff067212 */ /* 0x000fe400078e33ff */
[----:B------:R-:W-:Y:S02]  /*1720*/  ISETP.GT.U32.AND P0, PT, R9, R0, PT ;  /* 0x000000000900720c */ /* 0x000fe40003f04070 */
[----:B------:R-:W-:Y:S02]  /*1730*/  IADD3 R6, PT, PT, -R11, R8, R6 ;  /* 0x000000080b067210 */ /* 0x000fe40007ffe106 */
[----:B------:R-:W-:-:S02]  /*1740*/  IADD3 R7, PT, PT, R9, 0x1000, R2 ;  /* 0x0000100009077810 */ /* 0x000fc40007ffe002 */
[----:B------:R-:W-:Y:S01]  /*1750*/  MOV R2, R9 ;  /* 0x0000000900027202 */ /* 0x000fe20000000f00 */
[----:B------:R-:W-:-:S06]  /*1760*/  IMAD R6, R3, -0x2000, R6 ;  /* 0xffffe00003067824 */ /* 0x000fcc00078e0206 */
[----:B------:R-:W-:Y:S05]  /*1770*/  @P0 BRA `(.L_x_191) ;  /* 0x0000000000d80947 */ /* 0x000fea0003800000 */
[----:B------:R-:W0:Y:S08]  /*1780*/  LDC R8, c[0x0][0x3a8] ;  /* 0x0000ea00ff087b82 */ /* 0x000e300000000800 */
[----:B------:R-:W1:Y:S02]  /*1790*/  LDC.64 R4, c[0x0][0x380] ;  /* 0x0000e000ff047b82 */ /* 0x000e640000000a00 */
.L_x_192:
[----:B------:R-:W2:Y:S02]  /*17a0*/  S2R R10, SR_TID.X ;  /* 0x00000000000a7919 */ /* 0x000ea40000002100 */
[----:B--2---:R-:W-:-:S05]  /*17b0*/  IADD3 R13, PT, PT, R10, R9, RZ ;  /* 0x000000090a0d7210 */ /* 0x004fca0007ffe0ff */
        /* <DEDUP_REMOVED lines=13> */
[----:B--2---:R-:W-:-:S04]  /*1890*/  FMUL R15, R15, R15 ;  /* 0x0000000f0f0f7220 */ /* 0x004fc80000400000 */
[----:B---3--:R-:W-:Y:S02]  /*18a0*/  FFMA R15, R14, R14, R15 ;  /* 0x0000000e0e0f7223 */ /* 0x008fe4000000000f */
[----:B------:R-:W2:Y:S01]  /*18b0*/  LDG.E R14, desc[UR6][R12.64+0x7000] ;  /* 0x007000060c0e7981 */ /* 0x000ea2000c1e1900 */
[----:B----4-:R-:W-:-:S03]  /*18c0*/  FFMA R10, R10, R10, R23 ;  /* 0x0000000a0a0a7223 */ /* 0x010fc60000000017 */
[----:B------:R-:W3:Y:S01]  /*18d0*/  LDG.E R23, desc[UR6][R12.64+0x7800] ;  /* 0x007800060c177981 */ /* 0x000ee2000c1e1900 */
[----:B-----5:R-:W-:Y:S01]  /*18e0*/  FMUL R17, R17, R17 ;  /* 0x0000001111117220 */ /* 0x020fe20000400000 */
[----:B------:R-:W-:Y:S02]  /*18f0*/  FADD R10, R10, R15 ;  /* 0x0000000f0a0a7221 */ /* 0x000fe40000000000 */
[----:B------:R-:W4:Y:S01]  /*1900*/  LDG.E R15, desc[UR6][R12.64+0x6000] ;  /* 0x006000060c0f7981 */ /* 0x000f22000c1e1900 */
[----:B------:R-:W-:-:S03]  /*1910*/  FFMA R16, R16, R16, R17 ;  /* 0x0000001010107223 */ /* 0x000fc60000000011 */
[----:B------:R0:W5:Y:S01]  /*1920*/  LDG.E R17, desc[UR6][R12.64+0x6800] ;  /* 0x006800060c117981 */ /* 0x000162000c1e1900 */
[----:B------:R-:W-:-:S04]  /*1930*/  FMUL R22, R22, R22 ;  /* 0x0000001616167220 */ /* 0x000fc80000400000 */
[----:B------:R-:W-:Y:S01]  /*1940*/  FFMA R25, R25, R25, R22 ;  /* 0x0000001919197223 */ /* 0x000fe20000000016 */
[----:B------:R-:W-:Y:S01]  /*1950*/  FMUL R27, R24, R24 ;  /* 0x00000018181b7220 */ /* 0x000fe20000400000 */
[----:B0-----:R-:W-:Y:S01]  /*1960*/  IADD3 R12, PT, PT, -R9, R8, RZ ;  /* 0x00000008090c7210 */ /* 0x001fe20007ffe1ff */
[----:B------:R-:W-:-:S03]  /*1970*/  FMUL R22, R21, R21 ;  /* 0x0000001515167220 */ /* 0x000fc60000400000 */
[----:B------:R-:W-:Y:S01]  /*1980*/  ISETP.GE.U32.AND P0, PT, R12, R11, PT ;  /* 0x0000000b0c00720c */ /* 0x000fe20003f06070 */
[----:B------:R-:W-:Y:S01]  /*1990*/  FFMA R27, R20, R20, R27 ;  /* 0x00000014141b7223 */ /* 0x000fe2000000001b */
[----:B------:R-:W-:Y:S01]  /*19a0*/  FFMA R22, R19, R19, R22 ;  /* 0x0000001313167223 */ /* 0x000fe20000000016 */
[----:B------:R-:W-:-:S03]  /*19b0*/  FADD R25, R16, R25 ;  /* 0x0000001910197221 */ /* 0x000fc60000000000 */
[----:B------:R-:W-:Y:S01]  /*19c0*/  FADD R22, R27, R22 ;  /* 0x000000161b167221 */ /* 0x000fe20000000000 */
[----:B------:R-:W-:Y:S01]  /*19d0*/  FADD R10, R10, R25 ;  /* 0x000000190a0a7221 */ /* 0x000fe20000000000 */
[----:B--2---:R-:W-:Y:S01]  /*19e0*/  FMUL R14, R14, R14 ;  /* 0x0000000e0e0e7220 */ /* 0x004fe20000400000 */
[----:B----4-:R-:W-:-:S04]  /*19f0*/  FMUL R15, R15, R15 ;  /* 0x0000000f0f0f7220 */ /* 0x010fc80000400000 */
[----:B------:R-:W-:Y:S01]  /*1a00*/  FFMA R15, R18, R18, R15 ;  /* 0x00000012120f7223 */ /* 0x000fe2000000000f */
[----:B-----5:R-:W-:-:S04]  /*1a10*/  FFMA R14, R17, R17, R14 ;  /* 0x00000011110e7223 */ /* 0x020fc8000000000e */
[----:B------:R-:W-:-:S04]  /*1a20*/  FADD R15, R15, R14 ;  /* 0x0000000e0f0f7221 */ /* 0x000fc80000000000 */
[----:B------:R-:W-:-:S04]  /*1a30*/  FADD R15, R22, R15 ;  /* 0x0000000f160f7221 */ /* 0x000fc80000000000 */
[----:B------:R-:W-:-:S04]  /*1a40*/  FADD R10, R10, R15 ;  /* 0x0000000f0a0a7221 */ /* 0x000fc80000000000 */
[----:B---3--:R-:W-:Y:S01]  /*1a50*/  FFMA R23, R23, R23, R10 ;  /* 0x0000001717177223 */ /* 0x008fe2000000000a */
[----:B------:R-:W-:Y:S06]  /*1a60*/  @!P0 BRA `(.L_x_190) ;  /* 0x0000000800d48947 */ /* 0x000fec0003800000 */
[C---:B------:R-:W-:Y:S01]  /*1a70*/  IADD3 R9, PT, PT, R11.reuse, R9, RZ ;  /* 0x000000090b097210 */ /* 0x040fe20007ffe0ff */
[----:B------:R-:W-:Y:S01]  /*1a80*/  UIADD3 UR4, UPT, UPT, UR4, 0x1, URZ ;  /* 0x0000000104047890 */ /* 0x000fe2000fffe0ff */
[----:B------:R-:W-:Y:S02]  /*1a90*/  IADD3 R2, PT, PT, R11, R2, RZ ;  /* 0x000000020b027210 */ /* 0x000fe40007ffe0ff */
[----:B------:R-:W-:Y:S02]  /*1aa0*/  ISETP.GT.U32.AND P0, PT, R9, R0, PT ;  /* 0x000000000900720c */ /* 0x000fe40003f04070 */
[C---:B------:R-:W-:Y:S02]  /*1ab0*/  IADD3 R6, PT, PT, -R11.reuse, R6, RZ ;  /* 0x000000060b067210 */ /* 0x040fe40007ffe1ff */
[----:B------:R-:W-:-:S09]  /*1ac0*/  IADD3 R7, PT, PT, R11, R7, RZ ;  /* 0x000000070b077210 */ /* 0x000fd20007ffe0ff */
[----:B------:R-:W-:Y:S05]  /*1ad0*/  @!P0 BRA `(.L_x_192) ;  /* 0xfffffffc00308947 */ /* 0x000fea000383ffff */
.L_x_191:
[----:B------:R-:W0:Y:S01]  /*1ae0*/  S2R R13, SR_TID.X ;  /* 0x00000000000d7919 */ /* 0x000e220000002100 */
[----:B------:R-:W-:Y:S01]  /*1af0*/  IADD3 R0, PT, PT, -R9, R8, RZ ;  /* 0x0000000809007210 */ /* 0x000fe20007ffe1ff */
[----:B------:R-:W-:Y:S03]  /*1b00*/  BSSY.RECONVERGENT B1, `(.L_x_190) ;  /* 0x00000ab000017945 */ /* 0x000fe60003800200 */
[----:B0-----:R-:W-:-:S04]  /*1b10*/  ISETP.GE.AND P0, PT, R13, R0, PT ;  /* 0x000000000d00720c */ /* 0x001fc80003f06270 */
[----:B------:R-:W-:-:S13]  /*1b20*/  ISETP.GE.U32.OR P0, PT, R9, R8, P0 ;  /* 0x000000080900720c */ /* 0x000fda0000706470 */
[----:B------:R-:W-:Y:S05]  /*1b30*/  @P0 BRA `(.L_x_193) ;  /* 0x00000008009c0947 */ /* 0x000fea0003800000 */
[----:B------:R-:W0:Y:S01]  /*1b40*/  LDC R0, c[0x0][0x3ac] ;  /* 0x0000eb00ff007b82 */ /* 0x000e220000000800 */
[----:B------:R-:W-:Y:S01]  /*1b50*/  LOP3.LUT R10, RZ, R13, RZ, 0x33, !PT ;  /* 0x0000000dff0a7212 */ /* 0x000fe200078e33ff */
[----:B------:R-:W-:Y:S06]  /*1b60*/  BSSY.RECONVERGENT B2, `(.L_x_194) ;  /* 0x0000057000027945 */ /* 0x000fec0003800200 */
[----:B------:R-:W1:Y:S01]  /*1b70*/  LDC R11, c[0x0][0x3ac] ;  /* 0x0000eb00ff0b7b82 */ /* 0x000e620000000800 */
[----:B0-----:R-:W-:-:S04]  /*1b80*/  SHF.L.U32 R0, R0, 0xd, RZ ;  /* 0x0000000d00007819 */ /* 0x001fc800000006ff */
[----:B------:R-:W-:Y:S02]  /*1b90*/  LEA R15, R3, R0, 0xd ;  /* 0x00000000030f7211 */ /* 0x000fe400078e68ff */
[----:B------:R-:W-:Y:S02]  /*1ba0*/  MOV R0, R13 ;  /* 0x0000000d00007202 */ /* 0x000fe40000000f00 */
[----:B------:R-:W-:Y:S01]  /*1bb0*/  IADD3 R8, PT, PT, -R15, R8, R10 ;  /* 0x000000080f087210 */ /* 0x000fe20007ffe10a */
[----:B-1----:R-:W-:-:S04]  /*1bc0*/  IMAD R11, R11, UR4, RZ ;  /* 0x000000040b0b7c24 */ /* 0x002fc8000f8e02ff */
[----:B------:R-:W-:-:S05]  /*1bd0*/  IMAD R8, R11, -0x2000, R8 ;  /* 0xffffe0000b087824 */ /* 0x000fca00078e0208 */
[C---:B------:R-:W-:Y:S02]  /*1be0*/  ISETP.GE.U32.AND P0, PT, R8.reuse, 0x1e00, PT ;  /* 0x00001e000800780c */ /* 0x040fe40003f06070 */
[----:B------:R-:W-:-:S04]  /*1bf0*/  LEA.HI R8, R8, 0x1, RZ, 0x17 ;  /* 0x0000000108087811 */ /* 0x000fc800078fb8ff */
[----:B------:R-:W-:-:S07]  /*1c00*/  LOP3.LUT R10, R8, 0xf, RZ, 0xc0, !PT ;  /* 0x0000000f080a7812 */ /* 0x000fce00078ec0ff */
[----:B------:R-:W-:Y:S05]  /*1c10*/  @!P0 BRA `(.L_x_195) ;  /* 0x00000004002c8947 */ /* 0x000fea0003800000 */
[----:B------:R-:W-:Y:S01]  /*1c20*/  LEA.HI R0, R6, 0x1, RZ, 0x17 ;  /* 0x0000000106007811 */ /* 0x000fe200078fb8ff */
[----:B------:R-:W-:Y:S01]  /*1c30*/  BSSY.RECONVERGENT B3, `(.L_x_196) ;  /* 0x0000048000037945 */ /* 0x000fe20003800200 */
[----:B------:R-:W-:Y:S02]  /*1c40*/  LOP3.LUT R11, R13, 0x1000, RZ, 0xfc, !PT ;  /* 0x000010000d0b7812 */ /* 0x000fe400078efcff */
[----:B------:R-:W-:-:S04]  /*1c50*/  LOP3.LUT R0, R0, 0xfffff0, RZ, 0xc0, !PT ;  /* 0x00fffff000007812 */ /* 0x000fc800078ec0ff */
[----:B------:R-:W-:-:S07]  /*1c60*/  IADD3 R0, PT, PT, -R0, RZ, RZ ;  /* 0x000000ff00007210 */ /* 0x000fce0007ffe1ff */
.L_x_197:
[C---:B------:R-:W-:Y:S02]  /*1c70*/  IADD3 R19, PT, PT, R7.reuse, -0x1000, RZ ;  /* 0xfffff00007137810 */ /* 0x040fe40007ffe0ff */
[----:B------:R-:W-:-:S03]  /*1c80*/  IADD3 R21, PT, PT, R7, -0xe00, RZ ;  /* 0xfffff20007157810 */ /* 0x000fc60007ffe0ff */
[----:B------:R-:W-:Y:S01]  /*1c90*/  IMAD.WIDE.U32 R18, R19, 0x4, R4 ;  /* 0x0000000413127825 */ /* 0x000fe200078e0004 */
[----:B------:R-:W-:-:S04]  /*1ca0*/  IADD3 R15, PT, PT, R7, -0xc00, RZ ;  /* 0xfffff400070f7810 */ /* 0x000fc80007ffe0ff */
[----:B------:R0:W2:Y:S01]  /*1cb0*/  LDG.E R22, desc[UR6][R18.64] ;  /* 0x0000000612167981 */ /* 0x0000a2000c1e1900 */
[----:B------:R-:W-:-:S04]  /*1cc0*/  IMAD.WIDE.U32 R20, R21, 0x4, R4 ;  /* 0x0000000415147825 */ /* 0x000fc800078e0004 */
[--C-:B------:R-:W-:Y:S01]  /*1cd0*/  IMAD.WIDE.U32 R14, R15, 0x4, R4.reuse ;  /* 0x000000040f0e7825 */ /* 0x100fe200078e0004 */
[----:B------:R1:W3:Y:S04]  /*1ce0*/  LDG.E R17, desc[UR6][R20.64] ;  /* 0x0000000614117981 */ /* 0x0002e8000c1e1900 */
[----:B------:R4:W5:Y:S01]  /*1cf0*/  LDG.E R16, desc[UR6][R14.64] ;  /* 0x000000060e107981 */ /* 0x000962000c1e1900 */
[C---:B------:R-:W-:Y:S02]  /*1d00*/  IADD3 R13, PT, PT, R7.reuse, -0xa00, RZ ;  /* 0xfffff600070d7810 */ /* 0x040fe40007ffe0ff */
[C---:B------:R-:W-:Y:S02]  /*1d10*/  IADD3 R29, PT, PT, R7.reuse, -0x800, RZ ;  /* 0xfffff800071d7810 */ /* 0x040fe40007ffe0ff */
[----:B------:R-:W-:Y:S01]  /*1d20*/  IADD3 R25, PT, PT, R7, -0x600, RZ ;  /* 0xfffffa0007197810 */ /* 0x000fe20007ffe0ff */
[----:B------:R-:W-:Y:S01]  /*1d30*/  IMAD.WIDE.U32 R12, R13, 0x4, R4 ;  /* 0x000000040d0c7825 */ /* 0x000fe200078e0004 */
[----:B------:R-:W-:-:S03]  /*1d40*/  IADD3 R27, PT, PT, R7, -0x400, RZ ;  /* 0xfffffc00071b7810 */ /* 0x000fc60007ffe0ff */
[--C-:B------:R-:W-:Y:S02]  /*1d50*/  IMAD.WIDE.U32 R28, R29, 0x4, R4.reuse ;  /* 0x000000041d1c7825 */ /* 0x100fe400078e0004 */
[----:B------:R-:W5:Y:S02]  /*1d60*/  LDG.E R12, desc[UR6][R12.64] ;  /* 0x000000060c0c7981 */ /* 0x000f64000c1e1900 */
[----:B0-----:R-:W-:Y:S01]  /*1d70*/  IMAD.WIDE.U32 R18, R25, 0x4, R4 ;  /* 0x0000000419127825 */ /* 0x001fe200078e0004 */
[----:B------:R-:W-:-:S03]  /*1d80*/  IADD3 R26, PT, PT, R7, -0x200, RZ ;  /* 0xfffffe00071a7810 */ /* 0x000fc60007ffe0ff */
[--C-:B-1----:R-:W-:Y:S02]  /*1d90*/  IMAD.WIDE.U32 R20, R27, 0x4, R4.reuse ;  /* 0x000000041b147825 */ /* 0x102fe400078e0004 */
[----:B------:R-:W5:Y:S04]  /*1da0*/  LDG.E R18, desc[UR6][R18.64] ;  /* 0x0000000612127981 */ /* 0x000f68000c1e1900 */
[----:B------:R0:W5:Y:S01]  /*1db0*/  LDG.E R13, desc[UR6][R28.64] ;  /* 0x000000061c0d7981 */ /* 0x000162000c1e1900 */
[----:B----4-:R-:W-:-:S03]  /*1dc0*/  IMAD.WIDE.U32 R14, R26, 0x4, R4 ;  /* 0x000000041a0e7825 */ /* 0x010fc600078e0004 */
[----:B------:R1:W4:Y:S01]  /*1dd0*/  LDG.E R27, desc[UR6][R20.64] ;  /* 0x00000006141b7981 */ /* 0x000322000c1e1900 */
[----:B------:R-:W-:-:S03]  /*1de0*/  IMAD.WIDE.U32 R24, R7, 0x4, R4 ;  /* 0x0000000407187825 */ /* 0x000fc600078e0004 */
[----:B------:R1:W4:Y:S01]  /*1df0*/  LDG.E R26, desc[UR6][R14.64] ;  /* 0x000000060e1a7981 */ /* 0x000322000c1e1900 */
[----:B0-----:R-:W-:-:S03]  /*1e00*/  IADD3 R29, PT, PT, R7, 0x200, RZ ;  /* 0x00000200071d7810 */ /* 0x001fc60007ffe0ff */
[----:B------:R0:W4:Y:S01]  /*1e10*/  LDG.E R19, desc[UR6][R24.64] ;  /* 0x0000000618137981 */ /* 0x000122000c1e1900 */
[----:B-1----:R-:W-:Y:S01]  /*1e20*/  IADD3 R21, PT, PT, R7, 0x400, RZ ;  /* 0x0000040007157810 */ /* 0x002fe20007ffe0ff */
[----:B------:R-:W-:Y:S01]  /*1e30*/  IMAD.WIDE.U32 R28, R29, 0x4, R4 ;  /* 0x000000041d1c7825 */ /* 0x000fe200078e0004 */
[----:B------:R-:W-:-:S05]  /*1e40*/  IADD3 R15, PT, PT, R7, 0x800, RZ ;  /* 0x00000800070f7810 */ /* 0x000fca0007ffe0ff */
[----:B------:R-:W4:Y:S01]  /*1e50*/  LDG.E R28, desc[UR6][R28.64] ;  /* 0x000000061c1c7981 */ /* 0x000f22000c1e1900 */
[----:B0-----:R-:W-:Y:S01]  /*1e60*/  IADD3 R25, PT, PT, R7, 0xa00, RZ ;  /* 0x00000a0007197810 */ /* 0x001fe20007ffe0ff */
[----:B--2---:R-:W-:Y:S01]  /*1e70*/  FFMA R14, R22, R22, R23 ;  /* 0x00000016160e7223 */ /* 0x004fe20000000017 */
[----:B------:R-:W-:Y:S01]  /*1e80*/  IMAD.WIDE.U32 R22, R21, 0x4, R4 ;  /* 0x0000000415167825 */ /* 0x000fe200078e0004 */
[----:B------:R-:W-:-:S03]  /*1e90*/  IADD3 R21, PT, PT, R7, 0x600, RZ ;  /* 0x0000060007157810 */ /* 0x000fc60007ffe0ff */
[----:B---3--:R-:W-:Y:S02]  /*1ea0*/  FFMA R17, R17, R17, R14 ;  /* 0x0000001111117223 */ /* 0x008fe4000000000e */
[--C-:B------:R-:W-:Y:S01]  /*1eb0*/  IMAD.WIDE.U32 R20, R21, 0x4, R4.reuse ;  /* 0x0000000415147825 */ /* 0x100fe200078e0004 */
[----:B------:R-:W2:Y:S03]  /*1ec0*/  LDG.E R29, desc[UR6][R22.64] ;  /* 0x00000006161d7981 */ /* 0x000ea6000c1e1900 */
[----:B------:R-:W-:Y:S02]  /*1ed0*/  IMAD.WIDE.U32 R14, R15, 0x4, R4 ;  /* 0x000000040f0e7825 */ /* 0x000fe400078e0004 */
[----:B------:R5:W3:Y:S04]  /*1ee0*/  LDG.E R20, desc[UR6][R20.64] ;  /* 0x0000000614147981 */ /* 0x000ae8000c1e1900 */
[----:B------:R-:W3:Y:S01]  /*1ef0*/  LDG.E R14, desc[UR6][R14.64] ;  /* 0x000000060e0e7981 */ /* 0x000ee2000c1e1900 */
[----:B-----5:R-:W-:Y:S01]  /*1f00*/  FFMA R21, R16, R16, R17 ;  /* 0x0000001010157223 */ /* 0x020fe20000000011 */
[----:B------:R-:W-:Y:S01]  /*1f10*/  IMAD.WIDE.U32 R16, R25, 0x4, R4 ;  /* 0x0000000419107825 */ /* 0x000fe200078e0004 */
[----:B------:R-:W-:-:S05]  /*1f20*/  IADD3 R25, PT, PT, R7, 0xc00, RZ ;  /* 0x00000c0007197810 */ /* 0x000fca0007ffe0ff */
[--C-:B------:R-:W-:Y:S01]  /*1f30*/  IMAD.WIDE.U32 R22, R25, 0x4, R4.reuse ;  /* 0x0000000419167825 */ /* 0x100fe200078e0004 */
[----:B------:R-:W-:Y:S01]  /*1f40*/  IADD3 R25, PT, PT, R7, 0xe00, RZ ;  /* 0x00000e0007197810 */ /* 0x000fe20007ffe0ff */
[----:B------:R-:W5:Y:S04]  /*1f50*/  LDG.E R16, desc[UR6][R16.64] ;  /* 0x0000000610107981 */ /* 0x000f68000c1e1900 */
[----:B------:R-:W-:Y:S01]  /*1f60*/  IMAD.WIDE.U32 R24, R25, 0x4, R4 ;  /* 0x0000000419187825 */ /* 0x000fe200078e0004 */
[----:B------:R-:W5:Y:S05]  /*1f70*/  LDG.E R22, desc[UR6][R22.64] ;  /* 0x0000000616167981 */ /* 0x000f6a000c1e1900 */
[----:B------:R-:W5:Y:S01]  /*1f80*/  LDG.E R24, desc[UR6][R24.64] ;  /* 0x0000000618187981 */ /* 0x000f62000c1e1900 */
[----:B------:R-:W-:-:S04]  /*1f90*/  FFMA R12, R12, R12, R21 ;  /* 0x0000000c0c0c7223 */ /* 0x000fc80000000015 */
[----:B------:R-:W-:-:S04]  /*1fa0*/  FFMA R13, R13, R13, R12 ;  /* 0x0000000d0d0d7223 */ /* 0x000fc8000000000c */
[----:B------:R-:W-:-:S04]  /*1fb0*/  FFMA R18, R18, R18, R13 ;  /* 0x0000001212127223 */ /* 0x000fc8000000000d */
[----:B----4-:R-:W-:-:S04]  /*1fc0*/  FFMA R27, R27, R27, R18 ;  /* 0x0000001b1b1b7223 */ /* 0x010fc80000000012 */
[----:B------:R-:W-:-:S04]  /*1fd0*/  FFMA R26, R26, R26, R27 ;  /* 0x0000001a1a1a7223 */ /* 0x000fc8000000001b */
[----:B------:R-:W-:-:S04]  /*1fe0*/  FFMA R19, R19, R19, R26 ;  /* 0x0000001313137223 */ /* 0x000fc8000000001a */
[----:B------:R-:W-:Y:S01]  /*1ff0*/  FFMA R28, R28, R28, R19 ;  /* 0x0000001c1c1c7223 */ /* 0x000fe20000000013 */
[----:B------:R-:W-:-:S04]  /*2000*/  IADD3 R0, PT, PT, R0, 0x10, RZ ;  /* 0x0000001000007810 */ /* 0x000fc80007ffe0ff */
[----:B------:R-:W-:Y:S02]  /*2010*/  ISETP.NE.AND P0, PT, R0, RZ, PT ;  /* 0x000000ff0000720c */ /* 0x000fe40003f05270 */
[----:B------:R-:W-:Y:S02]  /*2020*/  IADD3 R11, PT, PT, R11, 0x2000, RZ ;  /* 0x000020000b0b7810 */ /* 0x000fe40007ffe0ff */
[----:B------:R-:W-:Y:S01]  /*2030*/  IADD3 R7, PT, PT, R7, 0x2000, RZ ;  /* 0x0000200007077810 */ /* 0x000fe20007ffe0ff */
[----:B--2---:R-:W-:-:S04]  /*2040*/  FFMA R29, R29, R29, R28 ;  /* 0x0000001d1d1d7223 */ /* 0x004fc8000000001c */
[----:B---3--:R-:W-:-:S04]  /*2050*/  FFMA R29, R20, R20, R29 ;  /* 0x00000014141d7223 */ /* 0x008fc8000000001d */
[----:B------:R-:W-:-:S04]  /*2060*/  FFMA R29, R14, R14, R29 ;  /* 0x0000000e0e1d7223 */ /* 0x000fc8000000001d */
[----:B-----5:R-:W-:-:S04]  /*2070*/  FFMA R29, R16, R16, R29 ;  /* 0x00000010101d7223 */ /* 0x020fc8000000001d */
[----:B------:R-:W-:-:S04]  /*2080*/  FFMA R29, R22, R22, R29 ;  /* 0x00000016161d7223 */ /* 0x000fc8000000001d */
[----:B------:R-:W-:Y:S01]  /*2090*/  FFMA R23, R24, R24, R29 ;  /* 0x0000001818177223 */ /* 0x000fe2000000001d */
[----:B------:R-:W-:Y:S06]  /*20a0*/  @P0 BRA `(.L_x_197) ;  /* 0xfffffff800f00947 */ /* 0x000fec000383ffff */
[----:B------:R-:W-:Y:S05]  /*20b0*/  BSYNC.RECONVERGENT B3 ;  /* 0x0000000000037941 */ /* 0x000fea0003800200 */
.L_x_196:
[----:B------:R-:W-:-:S07]  /*20c0*/  IADD3 R0, PT, PT, R11, -0x1000, RZ ;  /* 0xfffff0000b007810 */ /* 0x000fce0007ffe0ff */
.L_x_195:
[----:B------:R-:W-:Y:S05]  /*20d0*/  BSYNC.RECONVERGENT B2 ;  /* 0x0000000000027941 */ /* 0x000fea0003800200 */
.L_x_194:
[----:B------:R-:W-:-:S13]  /*20e0*/  ISETP.NE.AND P0, PT, R10, RZ, PT ;  /* 0x000000ff0a00720c */ /* 0x000fda0003f05270 */
[----:B------:R-:W-:Y:S05]  /*20f0*/  @!P0 BRA `(.L_x_193) ;  /* 0x00000004002c8947 */ /* 0x000fea0003800000 */
[----:B------:R-:W-:Y:S01]  /*2100*/  ISETP.GE.U32.AND P0, PT, R10, 0x8, PT ;  /* 0x000000080a00780c */ /* 0x000fe20003f06070 */
[----:B------:R-:W-:Y:S01]  /*2110*/  BSSY.RECONVERGENT B2, `(.L_x_198) ;  /* 0x0000025000027945 */ /* 0x000fe20003800200 */
[----:B------:R-:W-:-:S04]  /*2120*/  LOP3.LUT R25, R8, 0x7, RZ, 0xc0, !PT ;  /* 0x0000000708197812 */ /* 0x000fc800078ec0ff */
[----:B------:R-:W-:-:S07]  /*2130*/  ISETP.NE.AND P1, PT, R25, RZ, PT ;  /* 0x000000ff1900720c */ /* 0x000fce0003f25270 */
[----:B------:R-:W-:Y:S06]  /*2140*/  @!P0 BRA `(.L_x_199) ;  /* 0x0000000000848947 */ /* 0x000fec0003800000 */
[----:B------:R-:W-:-:S04]  /*2150*/  IADD3 R7, PT, PT, R0, R9, RZ ;  /* 0x0000000900077210 */ /* 0x000fc80007ffe0ff */
[C---:B------:R-:W-:Y:S01]  /*2160*/  IADD3 R19, PT, PT, R7.reuse, 0x200, RZ ;  /* 0x0000020007137810 */ /* 0x040fe20007ffe0ff */
[C---:B------:R-:W-:Y:S01]  /*2170*/  IMAD.WIDE.U32 R14, R7.reuse, 0x4, R4 ;  /* 0x00000004070e7825 */ /* 0x040fe200078e0004 */
[----:B------:R-:W-:-:S03]  /*2180*/  IADD3 R17, PT, PT, R7, 0x400, RZ ;  /* 0x0000040007117810 */ /* 0x000fc60007ffe0ff */
[--C-:B------:R-:W-:Y:S01]  /*2190*/  IMAD.WIDE.U32 R18, R19, 0x4, R4.reuse ;  /* 0x0000000413127825 */ /* 0x100fe200078e0004 */
[----:B------:R0:W2:Y:S01]  /*21a0*/  LDG.E R22, desc[UR6][R14.64] ;  /* 0x000000060e167981 */ /* 0x0000a2000c1e1900 */
[----:B------:R-:W-:Y:S02]  /*21b0*/  IADD3 R11, PT, PT, R7, 0x600, RZ ;  /* 0x00000600070b7810 */ /* 0x000fe40007ffe0ff */
[--C-:B------:R-:W-:Y:S01]  /*21c0*/  IMAD.WIDE.U32 R16, R17, 0x4, R4.reuse ;  /* 0x0000000411107825 */ /* 0x100fe200078e0004 */
[----:B------:R1:W3:Y:S01]  /*21d0*/  LDG.E R24, desc[UR6][R18.64] ;  /* 0x0000000612187981 */ /* 0x0002e2000c1e1900 */
[----:B------:R-:W-:Y:S02]  /*21e0*/  IADD3 R13, PT, PT, R7, 0x800, RZ ;  /* 0x00000800070d7810 */ /* 0x000fe40007ffe0ff */
        /* <DEDUP_REMOVED lines=23> */
.L_x_199:
[----:B------:R-:W-:Y:S05]  /*2360*/  BSYNC.RECONVERGENT B2 ;  /* 0x0000000000027941 */ /* 0x000fea0003800200 */
.L_x_198:
[----:B------:R-:W-:Y:S05]  /*2370*/  @!P1 BRA `(.L_x_193) ;  /* 0x00000000008c9947 */ /* 0x000fea0003800000 */
[----:B------:R-:W-:Y:S01]  /*2380*/  ISETP.GE.U32.AND P0, PT, R25, 0x4, PT ;  /* 0x000000041900780c */ /* 0x000fe20003f06070 */
[----:B------:R-:W-:Y:S01]  /*2390*/  BSSY.RECONVERGENT B2, `(.L_x_200) ;  /* 0x0000014000027945 */ /* 0x000fe20003800200 */
[----:B------:R-:W-:-:S11]  /*23a0*/  LOP3.LUT P1, RZ, R8, 0x3, RZ, 0xc0, !PT ;  /* 0x0000000308ff7812 */ /* 0x000fd6000782c0ff */
[----:B------:R-:W-:Y:S05]  /*23b0*/  @!P0 BRA `(.L_x_201) ;  /* 0x0000000000448947 */ /* 0x000fea0003800000 */
[----:B------:R-:W-:-:S04]  /*23c0*/  IADD3 R7, PT, PT, R0, R9, RZ ;  /* 0x0000000900077210 */ /* 0x000fc80007ffe0ff */
[C---:B------:R-:W-:Y:S01]  /*23d0*/  IADD3 R11, PT, PT, R7.reuse, 0x200, RZ ;  /* 0x00000200070b7810 */ /* 0x040fe20007ffe0ff */
[C---:B------:R-:W-:Y:S01]  /*23e0*/  IMAD.WIDE.U32 R8, R7.reuse, 0x4, R4 ;  /* 0x0000000407087825 */ /* 0x040fe200078e0004 */
[----:B------:R-:W-:-:S03]  /*23f0*/  IADD3 R13, PT, PT, R7, 0x400, RZ ;  /* 0x00000400070d7810 */ /* 0x000fc60007ffe0ff */
[--C-:B------:R-:W-:Y:S01]  /*2400*/  IMAD.WIDE.U32 R10, R11, 0x4, R4.reuse ;  /* 0x000000040b0a7825 */ /* 0x100fe200078e0004 */
[----:B------:R-:W-:Y:S01]  /*2410*/  IADD3 R15, PT, PT, R7, 0x600, RZ ;  /* 0x00000600070f7810 */ /* 0x000fe20007ffe0ff */
        /* <DEDUP_REMOVED lines=11> */
.L_x_201:
[----:B------:R-:W-:Y:S05]  /*24d0*/  BSYNC.RECONVERGENT B2 ;  /* 0x0000000000027941 */ /* 0x000fea0003800200 */
.L_x_200:
[----:B------:R-:W-:Y:S05]  /*24e0*/  @!P1 BRA `(.L_x_193) ;  /* 0x0000000000309947 */ /* 0x000fea0003800000 */
[----:B------:R-:W-:Y:S02]  /*24f0*/  LOP3.LUT R6, R6, 0xffff, RZ, 0xc0, !PT ;  /* 0x0000ffff06067812 */ /* 0x000fe400078ec0ff */
[----:B------:R-:W-:Y:S02]  /*2500*/  IADD3 R9, PT, PT, R0, R2, RZ ;  /* 0x0000000200097210 */ /* 0x000fe40007ffe0ff */
[----:B------:R-:W-:-:S04]  /*2510*/  LEA.HI R6, R6, 0x1, RZ, 0x17 ;  /* 0x0000000106067811 */ /* 0x000fc800078fb8ff */
[----:B------:R-:W-:-:S04]  /*2520*/  LOP3.LUT R6, R6, 0x3, RZ, 0xc0, !PT ;  /* 0x0000000306067812 */ /* 0x000fc800078ec0ff */
[----:B------:R-:W-:-:S07]  /*2530*/  IADD3 R0, PT, PT, -R6, RZ, RZ ;  /* 0x000000ff06007210 */ /* 0x000fce0007ffe1ff */
.L_x_202:
[----:B------:R-:W-:-:S06]  /*2540*/  IMAD.WIDE.U32 R6, R9, 0x4, R4 ;  /* 0x0000000409067825 */ /* 0x000fcc00078e0004 */
[----:B------:R-:W2:Y:S01]  /*2550*/  LDG.E R6, desc[UR6][R6.64] ;  /* 0x0000000606067981 */ /* 0x000ea2000c1e1900 */
[----:B------:R-:W-:Y:S02]  /*2560*/  IADD3 R0, PT, PT, R0, 0x1, RZ ;  /* 0x0000000100007810 */ /* 0x000fe40007ffe0ff */
[----:B------:R-:W-:Y:S02]  /*2570*/  IADD3 R9, PT, PT, R9, 0x200, RZ ;  /* 0x0000020009097810 */ /* 0x000fe40007ffe0ff */
[----:B------:R-:W-:Y:S01]  /*2580*/  ISETP.NE.AND P0, PT, R0, RZ, PT ;  /* 0x000000ff0000720c */ /* 0x000fe20003f05270 */
[----:B--2---:R-:W-:-:S12]  /*2590*/  FFMA R23, R6, R6, R23 ;  /* 0x0000000606177223 */ /* 0x004fd80000000017 */
[----:B------:R-:W-:Y:S05]  /*25a0*/  @P0 BRA `(.L_x_202) ;  /* 0xfffffffc00e40947 */ /* 0x000fea000383ffff */
.L_x_193:
[----:B------:R-:W-:Y:S05]  /*25b0*/  BSYNC.RECONVERGENT B1 ;  /* 0x0000000000017941 */ /* 0x000fea0003800200 */
.L_x_190:
        /* <DEDUP_REMOVED lines=33> */
[----:B------:R-:W1:Y:S04]  /*27d0*/  LDS.128 R8, [UR4+0x20] ;  /* 0x00002004ff087984 */ /* 0x000e680008000c00 */
[----:B--2---:R-:W2:Y:S04]  /*27e0*/  LDS.128 R4, [UR4+0x30] ;  /* 0x00003004ff047984 */ /* 0x004ea80008000c00 */
        /* <DEDUP_REMOVED lines=16> */
.L_x_189:
[----:B------:R-:W-:Y:S05]  /*28f0*/  BSYNC.RECONVERGENT B0 ;  /* 0x0000000000007941 */ /* 0x000fea0003800200 */
.L_x_173:
[----:B------:R-:W-:Y:S05]  /*2900*/  @P0 EXIT ;  /* 0x000000000000094d */ /* 0x000fea0003800000 */
[----:B012---:R-:W0:Y:S02]  /*2910*/  LDC.64 R4, c[0x0][0x388] ;  /* 0x0000e200ff047b82 */ /* 0x007e240000000a00 */
[----:B0-----:R-:W-:-:S05]  /*2920*/  IMAD.WIDE.U32 R2, R3, 0x4, R4 ;  /* 0x0000000403027825 */ /* 0x001fca00078e0004 */
[----:B------:R-:W-:Y:S01]  /*2930*/  STG.E desc[UR6][R2.64], R20 ;  /* 0x0000001402007986 */ /* 0x000fe2000c101906 */
[----:B------:R-:W-:Y:S05]  /*2940*/  EXIT ;  /* 0x000000000000794d */ /* 0x000fea0003800000 */
.L_x_203:
        /* <DEDUP_REMOVED lines=11> */
.L_x_240:


//--------------------- .text._ZN3cub18CUB_300001_SM_10006detail6reduce28DeviceReduceSingleTileKernelINS2_10policy_hubIfjN4cuda3std3__44plusIfEEE10Policy1000EN6thrust24THRUST_300001_SM_1000_NS6detail15normal_iteratorINSD_10device_ptrIfEEEEPfjS9_ff6squareEEvT0_T1_T2_T3_T4_T6_ --------------------------
	.section	.text._ZN3cub18CUB_300001_SM_10006detail6reduce28DeviceReduceSingleTileKernelINS2_10policy_hubIfjN4cuda3std3__44plusIfEEE10Policy1000EN6thrust24THRUST_300001_SM_1000_NS6detail15normal_iteratorINSD_10device_ptrIfEEEEPfjS9_ff6squareEEvT0_T1_T2_T3_T4_T6_,"ax",@progbits
	.align	128
        .global         _ZN3cub18CUB_300001_SM_10006detail6reduce28DeviceReduceSingleTileKernelINS2_10policy_hubIfjN4cuda3std3__44plusIfEEE10Policy1000EN6thrust24THRUST_300001_SM_1000_NS6detail15normal_iteratorINSD_10device_ptrIfEEEEPfjS9_ff6squareEEvT0_T1_T2_T3_T4_T6_
        .type           _ZN3cub18CUB_300001_SM_10006detail6reduce28DeviceReduceSingleTileKernelINS2_10policy_hubIfjN4cuda3std3__44plusIfEEE10Policy1000EN6thrust24THRUST_300001_SM_1000_NS6detail15normal_iteratorINSD_10device_ptrIfEEEEPfjS9_ff6squareEEvT0_T1_T2_T3_T4_T6_,@function
        .size           _ZN3cub18CUB_300001_SM_10006detail6reduce28DeviceReduceSingleTileKernelINS2_10policy_hubIfjN4cuda3std3__44plusIfEEE10Policy1000EN6thrust24THRUST_300001_SM_1000_NS6detail15normal_iteratorINSD_10device_ptrIfEEEEPfjS9_ff6squareEEvT0_T1_T2_T3_T4_T6_,(.L_x_241 - _ZN3cub18CUB_300001_SM_10006detail6reduce28DeviceReduceSingleTileKernelINS2_10policy_hubIfjN4cuda3std3__44plusIfEEE10Policy1000EN6thrust24THRUST_300001_SM_1000_NS6detail15normal_iteratorINSD_10device_ptrIfEEEEPfjS9_ff6squareEEvT0_T1_T2_T3_T4_T6_)
        .other          _ZN3cub18CUB_300001_SM_10006detail6reduce28DeviceReduceSingleTileKernelINS2_10policy_hubIfjN4cuda3std3__44plusIfEEE10Policy1000EN6thrust24THRUST_300001_SM_1000_NS6detail15normal_iteratorINSD_10device_ptrIfEEEEPfjS9_ff6squareEEvT0_T1_T2_T3_T4_T6_,@"STO_CUDA_ENTRY STV_DEFAULT"
_ZN3cub18CUB_300001_SM_10006detail6reduce28DeviceReduceSingleTileKernelINS2_10policy_hubIfjN4cuda3std3__44plusIfEEE10Policy1000EN6thrust24THRUST_300001_SM_1000_NS6detail15normal_iteratorINSD_10device_ptrIfEEEEPfjS9_ff6squareEEvT0_T1_T2_T3_T4_T6_:
.text._ZN3cub18CUB_300001_SM_10006detail6reduce28DeviceReduceSingleTileKernelINS2_10policy_hubIfjN4cuda3std3__44plusIfEEE10Policy1000EN6thrust24THRUST_300001_SM_1000_NS6detail15normal_iteratorINSD_10device_ptrIfEEEEPfjS9_ff6squareEEvT0_T1_T2_T3_T4_T6_:
        /* <DEDUP_REMOVED lines=13> */
.L_x_204:
[----:B------:R-:W-:Y:S01]  /*00d0*/  ISETP.GT.U32.AND P0, PT, R4, 0x1fff, PT ;  /* 0x00001fff0400780c */ /* 0x000fe20003f04070 */
[----:B------:R-:W-:-:S12]  /*00e0*/  BSSY.RECONVERGENT B0, `(.L_x_205) ;  /* 0x000023c000007945 */ /* 0x000fd80003800200 */
[----:B------:R-:W-:Y:S05]  /*00f0*/  @P0 BRA `(.L_x_206) ;  /* 0x0000001000040947 */ /* 0x000fea0003800000 */
[----:B------:R-:W0:Y:S01]  /*0100*/  S2R R5, SR_TID.X ;  /* 0x0000000000057919 */ /* 0x000e220000002100 */
[----:B------:R-:W-:Y:S01]  /*0110*/  BSSY.RECONVERGENT B1, `(.L_x_207) ;  /* 0x000000a000017945 */ /* 0x000fe20003800200 */
[----:B------:R-:W-:Y:S01]  /*0120*/  HFMA2 R0, -RZ, RZ, 0, 0 ;  /* 0x00000000ff007431 */ /* 0x000fe200000001ff */
        /* <DEDUP_REMOVED lines=8> */
.L_x_208:
[----:B------:R-:W-:Y:S05]  /*01b0*/  BSYNC.RECONVERGENT B1 ;  /* 0x0000000000017941 */ /* 0x000fea0003800200 */
.L_x_207:
[----:B------:R-:W-:Y:S01]  /*01c0*/  ISETP.GE.U32.AND P0, PT, R7, R4, PT ;  /* 0x000000040700720c */ /* 0x000fe20003f06070 */
[----:B------:R-:W-:-:S12]  /*01d0*/  BSSY.RECONVERGENT B1, `(.L_x_209) ;  /* 0x0000070000017945 */ /* 0x000fd80003800200 */
[----:B------:R-:W-:Y:S05]  /*01e0*/  @P0 BRA `(.L_x_210) ;  /* 0x0000000400b80947 */ /* 0x000fea0003800000 */
[----:B------:R-:W-:Y:S01]  /*01f0*/  LOP3.LUT R3, RZ, R7, RZ, 0x33, !PT ;  /* 0x00000007ff037212 */ /* 0x000fe200078e33ff */
[----:B------:R-:W-:Y:S03]  /*0200*/  BSSY.RECONVERGENT B2, `(.L_x_211) ;  /* 0x0000033000027945 */ /* 0x000fe60003800200 */
[----:B------:R-:W-:-:S04]  /*0210*/  IADD3 R3, PT, PT, R3, R4, RZ ;  /* 0x0000000403037210 */ /* 0x000fc80007ffe0ff */
        /* <DEDUP_REMOVED lines=11> */
.L_x_213:
        /* <DEDUP_REMOVED lines=38> */
.L_x_212:
[----:B------:R-:W-:Y:S05]  /*0530*/  BSYNC.RECONVERGENT B2 ;  /* 0x0000000000027941 */ /* 0x000fea0003800200 */
.L_x_211:
[----:B------:R-:W-:Y:S05]  /*0540*/  @!P1 BRA `(.L_x_210) ;  /* 0x0000000000e09947 */ /* 0x000fea0003800000 */
[----:B------:R-:W-:Y:S01]  /*0550*/  ISETP.GE.U32.AND P0, PT, R20, 0x8, PT ;  /* 0x000000081400780c */ /* 0x000fe20003f06070 */
[----:B------:R-:W-:Y:S01]  /*0560*/  BSSY.RECONVERGENT B2, `(.L_x_214) ;  /* 0x0000017000027945 */ /* 0x000fe20003800200 */
[----:B------:R-:W-:-:S04]  /*0570*/  LOP3.LUT R8, R6, 0x7, RZ, 0xc0, !PT ;  /* 0x0000000706087812 */ /* 0x000fc800078ec0ff */
[----:B------:R-:W-:-:S07]  /*0580*/  ISETP.NE.AND P1, PT, R8, RZ, PT ;  /* 0x000000ff0800720c */ /* 0x000fce0003f25270 */
[----:B------:R-:W-:Y:S06]  /*0590*/  @!P0 BRA `(.L_x_215) ;  /* 0x00000000004c8947 */ /* 0x000fec0003800000 */
        /* <DEDUP_REMOVED lines=19> */
.L_x_215:
[----:B------:R-:W-:Y:S05]  /*06d0*/  BSYNC.RECONVERGENT B2 ;  /* 0x0000000000027941 */ /* 0x000fea0003800200 */
.L_x_214:
        /* <DEDUP_REMOVED lines=17> */
.L_x_217:
[----:B------:R-:W-:Y:S05]  /*07f0*/  BSYNC.RECONVERGENT B2 ;  /* 0x0000000000027941 */ /* 0x000fea0003800200 */
.L_x_216:
[----:B------:R-:W-:Y:S05]  /*0800*/  @!P1 BRA `(.L_x_210) ;  /* 0x0000000000309947 */ /* 0x000fea0003800000 */
[----:B------:R-:W0:Y:S01]  /*0810*/  LDC.64 R2, c[0x0][0x380] ;  /* 0x0000e000ff027b82 */ /* 0x000e220000000a00 */
[----:B------:R-:W-:Y:S01]  /*0820*/  IADD3 R6, PT, PT, -R6, RZ, RZ ;  /* 0x000000ff06067210 */ /* 0x000fe20007ffe1ff */
[----:B0-----:R-:W-:-:S05]  /*0830*/  IMAD.WIDE.U32 R2, R7, 0x4, R2 ;  /* 0x0000000407027825 */ /* 0x001fca00078e0002 */
[----:B------:R-:W-:-:S07]  /*0840*/  MOV R7, R3 ;  /* 0x0000000300077202 */ /* 0x000fce0000000f00 */
.L_x_218:
[----:B------:R-:W-:-:S06]  /*0850*/  MOV R3, R7 ;  /* 0x0000000700037202 */ /* 0x000fcc0000000f00 */
[----:B------:R0:W2:Y:S01]  /*0860*/  LDG.E R3, desc[UR6][R2.64] ;  /* 0x0000000602037981 */ /* 0x0000a2000c1e1900 */
[----:B------:R-:W-:-:S04]  /*0870*/  IADD3 R6, PT, PT, R6, 0x1, RZ ;  /* 0x0000000106067810 */ /* 0x000fc80007ffe0ff */
[----:B------:R-:W-:Y:S02]  /*0880*/  ISETP.NE.AND P0, PT, R6, RZ, PT ;  /* 0x000000ff0600720c */ /* 0x000fe40003f05270 */
[----:B0-----:R-:W-:-:S04]  /*0890*/  IADD3 R2, P1, PT, R2, 0x800, RZ ;  /* 0x0000080002027810 */ /* 0x001fc80007f3e0ff */
[----:B------:R-:W-:Y:S01]  /*08a0*/  IADD3.X R7, PT, PT, RZ, R7, RZ, P1, !PT ;  /* 0x00000007ff077210 */ /* 0x000fe20000ffe4ff */
[----:B--2---:R-:W-:-:S06]  /*08b0*/  FFMA R0, R3, R3, R0 ;  /* 0x0000000303007223 */ /* 0x004fcc0000000000 */
[----:B------:R-:W-:Y:S05]  /*08c0*/  @P0 BRA `(.L_x_218) ;  /* 0xfffffffc00e00947 */ /* 0x000fea000383ffff */
.L_x_210:
[----:B------:R-:W-:Y:S05]  /*08d0*/  BSYNC.RECONVERGENT B1 ;  /* 0x0000000000017941 */ /* 0x000fea0003800200 */
.L_x_209:
[----:B------:R-:W-:Y:S02]  /*08e0*/  ISETP.GE.U32.AND P0, PT, R4, 0x200, PT ;  /* 0x000002000400780c */ /* 0x000fe40003f06070 */
[----:B------:R-:W-:-:S11]  /*08f0*/  MOV R9, R0 ;  /* 0x0000000000097202 */ /* 0x000fd60000000f00 */
        /* <DEDUP_REMOVED lines=35> */
[----:B------:R-:W3:Y:S04]  /*0b30*/  LDS.128 R8, [UR4+0x30] ;  /* 0x00003004ff087984 */ /* 0x000ee80008000c00 */
[----:B------:R-:W4:Y:S01]  /*0b40*/  LDS.128 R16, [UR4+0x40] ;  /* 0x00004004ff107984 */ /* 0x000f220008000c00 */
[----:B0-----:R-:W-:-:S04]  /*0b50*/  FADD R5, R0, R5 ;  /* 0x0000000500057221 */ /* 0x001fc80000000000 */
        /* <DEDUP_REMOVED lines=9> */
[----:B------:R-:W-:-:S04]  /*0bf0*/  FADD R11, R10, R11 ;  /* 0x0000000b0a0b7221 */ /* 0x000fc80000000000 */
[----:B----4-:R-:W-:-:S04]  /*0c00*/  FADD R16, R11, R16 ;  /* 0x000000100b107221 */ /* 0x010fc80000000000 */
[----:B------:R-:W-:-:S04]  /*0c10*/  FADD R17, R16, R17 ;  /* 0x0000001110117221 */ /* 0x000fc80000000000 */
[----:B------:R-:W-:-:S04]  /*0c20*/  FADD R18, R17, R18 ;  /* 0x0000001211127221 */ /* 0x000fc80000000000 */
[----:B------:R-:W-:Y:S01]  /*0c30*/  FADD R0, R18, R19 ;  /* 0x0000001312007221 */ /* 0x000fe20000000000 */
[----:B------:R-:W-:Y:S06]  /*0c40*/  BRA `(.L_x_220) ;  /* 0x0000001800147947 */ /* 0x000fec0003800000 */
.L_x_219:
[----:B------:R-:W0:Y:S01]  /*0c50*/  S2R R6, SR_LANEID ;  /* 0x0000000000067919 */ /* 0x000e220000000000 */
[----:B------:R-:W-:-:S04]  /*0c60*/  LOP3.LUT R0, R5, 0x3e0, RZ, 0xc0, !PT ;  /* 0x000003e005007812 */ /* 0x000fc800078ec0ff */
[----:B------:R-:W-:Y:S02]  /*0c70*/  IADD3 R3, PT, PT, R0, 0x20, RZ ;  /* 0x0000002000037810 */ /* 0x000fe40007ffe0ff */
[----:B------:R-:W-:Y:S02]  /*0c80*/  LOP3.LUT R7, RZ, R0, RZ, 0x33, !PT ;  /* 0x00000000ff077212 */ /* 0x000fe400078e33ff */
[-C--:B------:R-:W-:Y:S02]  /*0c90*/  ISETP.GT.U32.AND P0, PT, R3, R4.reuse, PT ;  /* 0x000000040300720c */ /* 0x080fe40003f04070 */
        /* <DEDUP_REMOVED lines=40> */
[----:B------:R-:W0:Y:S04]  /*0f20*/  LDS.128 R20, [UR4+0x10] ;  /* 0x00001004ff147984 */ /* 0x000e280008000c00 */
        /* <DEDUP_REMOVED lines=30> */
.L_x_206:
[----:B------:R-:W0:Y:S01]  /*1110*/  S2R R0, SR_TID.X ;  /* 0x0000000000007919 */ /* 0x000e220000002100 */
[----:B------:R-:W1:Y:S02]  /*1120*/  LDCU.64 UR4, c[0x0][0x380] ;  /* 0x00007000ff0477ac */ /* 0x000e640008000a00 */
[----:B-1----:R-:W-:Y:S02]  /*1130*/  MOV R12, UR4 ;  /* 0x00000004000c7c02 */ /* 0x002fe40008000f00 */
[----:B------:R-:W-:-:S03]  /*1140*/  MOV R13, UR5 ;  /* 0x00000005000d7c02 */ /* 0x000fc60008000f00 */
        /* <DEDUP_REMOVED lines=17> */
[----:B------:R-:W-:Y:S01]  /*1260*/  UMOV UR4, 0x2000 ;  /* 0x0000200000047882 */ /* 0x000fe20000000000 */
[----:B--2---:R-:W-:-:S04]  /*1270*/  FMUL R21, R21, R21 ;  /* 0x0000001515157220 */ /* 0x004fc80000400000 */
[----:B---3--:R-:W-:Y:S01]  /*1280*/  FFMA R21, R20, R20, R21 ;  /* 0x0000001414157223 */ /* 0x008fe20000000015 */
[----:B------:R-:W-:Y:S01]  /*1290*/  IADD3 R20, PT, PT, R4, -0x2000, RZ ;  /* 0xffffe00004147810 */ /* 0x000fe20007ffe0ff */
[----:B----4-:R-:W-:-:S03]  /*12a0*/  FMUL R17, R17, R17 ;  /* 0x0000001111117220 */ /* 0x010fc60000400000 */
[----:B------:R-:W-:Y:S01]  /*12b0*/  ISETP.GE.U32.AND P0, PT, R20, 0x2000, PT ;  /* 0x000020001400780c */ /* 0x000fe20003f06070 */
[----:B-----5:R-:W-:Y:S01]  /*12c0*/  FMUL R19, R19, R19 ;  /* 0x0000001313137220 */ /* 0x020fe20000400000 */
[----:B------:R-:W-:Y:S01]  /*12d0*/  FMUL R22, R22, R22 ;  /* 0x0000001616167220 */ /* 0x000fe20000400000 */
        /* <DEDUP_REMOVED lines=19> */
[----:B------:R-:W0:Y:S01]  /*1410*/  LDC R4, c[0x0][0x390] ;  /* 0x0000e400ff047b82 */ /* 0x000e220000000800 */
[----:B------:R-:W-:-:S07]  /*1420*/  UMOV UR4, 0x2000 ;  /* 0x0000200000047882 */ /* 0x000fce0000000000 */
[----:B------:R-:W1:Y:S02]  /*1430*/  LDC.64 R12, c[0x0][0x380] ;  /* 0x0000e000ff0c7b82 */ /* 0x000e640000000a00 */
.L_x_223:
[----:B------:R-:W-:-:S05]  /*1440*/  IADD3 R3, PT, PT, R0, UR4, RZ ;  /* 0x0000000400037c10 */ /* 0x000fca000fffe0ff */
        /* <DEDUP_REMOVED lines=17> */
[----:B0-----:R-:W-:-:S04]  /*1560*/  IADD3 R2, PT, PT, R4, -UR4, RZ ;  /* 0x8000000404027c10 */ /* 0x001fc8000fffe0ff */
[----:B------:R-:W-:Y:S01]  /*1570*/  ISETP.GE.U32.AND P0, PT, R2, 0x2000, PT ;  /* 0x000020000200780c */ /* 0x000fe20003f06070 */
[----:B--2---:R-:W-:Y:S01]  /*1580*/  FFMA R7, R22, R22, R7 ;  /* 0x0000001616077223 */ /* 0x004fe20000000007 */
        /* <DEDUP_REMOVED lines=23> */
[----:B------:R-:W-:-:S06]  /*1700*/  UIADD3 UR4, UPT, UPT, UR4, 0x2000, URZ ;  /* 0x0000200004047890 */ /* 0x000fcc000fffe0ff */
[----:B------:R-:W-:-:S13]  /*1710*/  ISETP.LT.U32.AND P0, PT, R20, UR4, PT ;  /* 0x0000000414007c0c */ /* 0x000fda000bf01070 */
[----:B------:R-:W-:Y:S05]  /*1720*/  @!P0 BRA `(.L_x_223) ;  /* 0xfffffffc00448947 */ /* 0x000fea000383ffff */
.L_x_221:
[----:B------:R-:W-:Y:S01]  /*1730*/  IADD3 R3, PT, PT, R4, -UR4, RZ ;  /* 0x8000000404037c10 */ /* 0x000fe2000fffe0ff */
[----:B------:R-:W-:Y:S03]  /*1740*/  BSSY.RECONVERGENT B1, `(.L_x_222) ;  /* 0x00000a3000017945 */ /* 0x000fe60003800200 */
[----:B------:R-:W-:-:S04]  /*1750*/  ISETP.GE.AND P0, PT, R0, R3, PT ;  /* 0x000000030000720c */ /* 0x000fc80003f06270 */
[----:B------:R-:W-:-:S13]  /*1760*/  ISETP.LE.U32.OR P0, PT, R4, UR4, P0 ;  /* 0x0000000404007c0c */ /* 0x000fda0008703470 */
[----:B------:R-:W-:Y:S05]  /*1770*/  @P0 BRA `(.L_x_224) ;  /* 0x00000008007c0947 */ /* 0x000fea0003800000 */
[-C--:B------:R-:W-:Y:S01]  /*1780*/  LOP3.LUT R3, RZ, R0.reuse, RZ, 0x33, !PT ;  /* 0x00000000ff037212 */ /* 0x080fe200078e33ff */
[----:B------:R-:W-:Y:S01]  /*1790*/  BSSY.RECONVERGENT B2, `(.L_x_225) ;  /* 0x0000052000027945 */ /* 0x000fe20003800200 */
[----:B------:R-:W-:Y:S02]  /*17a0*/  MOV R5, R0 ;  /* 0x0000000000057202 */ /* 0x000fe40000000f00 */
[----:B------:R-:W-:-:S04]  /*17b0*/  IADD3 R3, PT, PT, R4, -UR4, R3 ;  /* 0x8000000404037c10 */ /* 0x000fc8000fffe003 */
[C---:B------:R-:W-:Y:S02]  /*17c0*/  ISETP.GE.U32.AND P0, PT, R3.reuse, 0x1e00, PT ;  /* 0x00001e000300780c */ /* 0x040fe40003f06070 */
[----:B------:R-:W-:-:S04]  /*17d0*/  LEA.HI R3, R3, 0x1, RZ, 0x17 ;  /* 0x0000000103037811 */ /* 0x000fc800078fb8ff */
[----:B------:R-:W-:-:S07]  /*17e0*/  LOP3.LUT R4, R3, 0xf, RZ, 0xc0, !PT ;  /* 0x0000000f03047812 */ /* 0x000fce00078ec0ff */
[----:B------:R-:W-:Y:S05]  /*17f0*/  @!P0 BRA `(.L_x_226) ;  /* 0x00000004002c8947 */ /* 0x000fea0003800000 */
[----:B------:R-:W-:Y:S01]  /*1800*/  LOP3.LUT R6, R3, 0xfffff0, RZ, 0xc0, !PT ;  /* 0x00fffff003067812 */ /* 0x000fe200078ec0ff */
[----:B------:R-:W-:Y:S01]  /*1810*/  BSSY.RECONVERGENT B3, `(.L_x_227) ;  /* 0x0000048000037945 */ /* 0x000fe20003800200 */
[C---:B------:R-:W-:Y:S02]  /*1820*/  LOP3.LUT R5, R0.reuse, 0x1000, RZ, 0xfc, !PT ;  /* 0x0000100000057812 */ /* 0x040fe400078efcff */
[----:B------:R-:W-:Y:S02]  /*1830*/  IADD3 R2, PT, PT, R0, UR4, RZ ;  /* 0x0000000400027c10 */ /* 0x000fe4000fffe0ff */
[----:B------:R-:W-:-:S07]  /*1840*/  IADD3 R6, PT, PT, -R6, RZ, RZ ;  /* 0x000000ff06067210 */ /* 0x000fce0007ffe1ff */
.L_x_228:
[C---:B------:R-:W-:Y:S01]  /*1850*/  IADD3 R19, PT, PT, R2.reuse, 0x200, RZ ;  /* 0x0000020002137810 */ /* 0x040fe20007ffe0ff */
[C---:B------:R-:W-:Y:S01]  /*1860*/  IMAD.WIDE.U32 R14, R2.reuse, 0x4, R12 ;  /* 0x00000004020e7825 */ /* 0x040fe200078e000c */
[----:B------:R-:W-:-:S03]  /*1870*/  IADD3 R11, PT, PT, R2, 0x400, RZ ;  /* 0x00000400020b7810 */ /* 0x000fc60007ffe0ff */
[--C-:B------:R-:W-:Y:S01]  /*1880*/  IMAD.WIDE.U32 R18, R19, 0x4, R12.reuse ;  /* 0x0000000413127825 */ /* 0x100fe200078e000c */
[----:B------:R0:W2:Y:S01]  /*1890*/  LDG.E R8, desc[UR6][R14.64] ;  /* 0x000000060e087981 */ /* 0x0000a2000c1e1900 */
[C---:B------:R-:W-:Y:S02]  /*18a0*/  IADD3 R21, PT, PT, R2.reuse, 0x600, RZ ;  /* 0x0000060002157810 */ /* 0x040fe40007ffe0ff */
[--C-:B------:R-:W-:Y:S01]  /*18b0*/  IMAD.WIDE.U32 R10, R11, 0x4, R12.reuse ;  /* 0x000000040b0a7825 */ /* 0x100fe200078e000c */
[----:B------:R1:W3:Y:S01]  /*18c0*/  LDG.E R9, desc[UR6][R18.64] ;  /* 0x0000000612097981 */ /* 0x0002e2000c1e1900 */
[C---:B------:R-:W-:Y:S02]  /*18d0*/  IADD3 R17, PT, PT, R2.reuse, 0x800, RZ ;  /* 0x0000080002117810 */ /* 0x040fe40007ffe0ff */
[--C-:B------:R-:W-:Y:S02]  /*18e0*/  IMAD.WIDE.U32 R20, R21, 0x4, R12.reuse ;  /* 0x0000000415147825 */ /* 0x100fe400078e000c */
[----:B------:R4:W5:Y:S01]  /*18f0*/  LDG.E R10, desc[UR6][R10.64] ;  /* 0x000000060a0a7981 */ /* 0x000962000c1e1900 */
[----:B------:R-:W-:Y:S01]  /*1900*/  IADD3 R29, PT, PT, R2, 0xa00, RZ ;  /* 0x00000a00021d7810 */ /* 0x000fe20007ffe0ff */
[----:B------:R-:W-:-:S02]  /*1910*/  IMAD.WIDE.U32 R16, R17, 0x4, R12 ;  /* 0x0000000411107825 */ /* 0x000fc400078e000c */
[----:B------:R4:W5:Y:S01]  /*1920*/  LDG.E R27, desc[UR6][R20.64] ;  /* 0x00000006141b7981 */ /* 0x000962000c1e1900 */
[C---:B------:R-:W-:Y:S01]  /*1930*/  IADD3 R23, PT, PT, R2.reuse, 0xc00, RZ ;  /* 0x00000c0002177810 */ /* 0x040fe20007ffe0ff */
[--C-:B------:R-:W-:Y:S02]  /*1940*/  IMAD.WIDE.U32 R28, R29, 0x4, R12.reuse ;  /* 0x000000041d1c7825 */ /* 0x100fe400078e000c */
[----:B------:R-:W5:Y:S01]  /*1950*/  LDG.E R26, desc[UR6][R16.64] ;  /* 0x00000006101a7981 */ /* 0x000f62000c1e1900 */
[C---:B------:R-:W-:Y:S01]  /*1960*/  IADD3 R22, PT, PT, R2.reuse, 0xe00, RZ ;  /* 0x00000e0002167810 */ /* 0x040fe20007ffe0ff */
[--C-:B0-----:R-:W-:Y:S02]  /*1970*/  IMAD.WIDE.U32 R14, R23, 0x4, R12.reuse ;  /* 0x00000004170e7825 */ /* 0x101fe400078e000c */
[----:B------:R0:W5:Y:S01]  /*1980*/  LDG.E R25, desc[UR6][R28.64] ;  /* 0x000000061c197981 */ /* 0x000162000c1e1900 */
[----:B------:R-:W-:Y:S01]  /*1990*/  IADD3 R23, PT, PT, R2, 0x1000, RZ ;  /* 0x0000100002177810 */ /* 0x000fe20007ffe0ff */
[----:B-1----:R-:W-:-:S02]  /*19a0*/  IMAD.WIDE.U32 R18, R22, 0x4, R12 ;  /* 0x0000000416127825 */ /* 0x002fc400078e000c */
[----:B------:R1:W5:Y:S01]  /*19b0*/  LDG.E R24, desc[UR6][R14.64] ;  /* 0x000000060e187981 */ /* 0x000362000c1e1900 */
[C---:B----4-:R-:W-:Y:S01]  /*19c0*/  IADD3 R11, PT, PT, R2.reuse, 0x1200, RZ ;  /* 0x00001200020b7810 */ /* 0x050fe20007ffe0ff */
[--C-:B------:R-:W-:Y:S02]  /*19d0*/  IMAD.WIDE.U32 R20, R23, 0x4, R12.reuse ;  /* 0x0000000417147825 */ /* 0x100fe400078e000c */
[----:B------:R4:W5:Y:S01]  /*19e0*/  LDG.E R23, desc[UR6][R18.64] ;  /* 0x0000000612177981 */ /* 0x000962000c1e1900 */
[C---:B0-----:R-:W-:Y:S01]  /*19f0*/  IADD3 R29, PT, PT, R2.reuse, 0x1400, RZ ;  /* 0x00001400021d7810 */ /* 0x041fe20007ffe0ff */
[--C-:B------:R-:W-:Y:S02]  /*1a00*/  IMAD.WIDE.U32 R16, R11, 0x4, R12.reuse ;  /* 0x000000040b107825 */ /* 0x100fe400078e000c */
[----:B------:R-:W5:Y:S01]  /*1a10*/  LDG.E R22, desc[UR6][R20.64] ;  /* 0x0000000614167981 */ /* 0x000f62000c1e1900 */
[----:B-1----:R-:W-:Y:S01]  /*1a20*/  IADD3 R15, PT, PT, R2, 0x1600, RZ ;  /* 0x00001600020f7810 */ /* 0x002fe20007ffe0ff */
[----:B------:R-:W-:-:S02]  /*1a30*/  IMAD.WIDE.U32 R28, R29, 0x4, R12 ;  /* 0x000000041d1c7825 */ /* 0x000fc400078e000c */
[----:B------:R0:W5:Y:S01]  /*1a40*/  LDG.E R11, desc[UR6][R16.64] ;  /* 0x00000006100b7981 */ /* 0x000162000c1e1900 */
[C---:B----4-:R-:W-:Y:S01]  /*1a50*/  IADD3 R19, PT, PT, R2.reuse, 0x1800, RZ ;  /* 0x0000180002137810 */ /* 0x050fe20007ffe0ff */
[--C-:B------:R-:W-:Y:S02]  /*1a60*/  IMAD.WIDE.U32 R14, R15, 0x4, R12.reuse ;  /* 0x000000040f0e7825 */ /* 0x100fe400078e000c */
[----:B------:R-:W4:Y:S02]  /*1a70*/  LDG.E R28, desc[UR6][R28.64] ;  /* 0x000000061c1c7981 */ /* 0x000f24000c1e1900 */
[----:B------:R-:W-:Y:S01]  /*1a80*/  IMAD.WIDE.U32 R18, R19, 0x4, R12 ;  /* 0x0000000413127825 */ /* 0x000fe200078e000c */
[C---:B0-----:R-:W-:Y:S02]  /*1a90*/  IADD3 R17, PT, PT, R2.reuse, 0x1a00, RZ ;  /* 0x00001a0002117810 */ /* 0x041fe40007ffe0ff */
[----:B------:R-:W-:-:S03]  /*1aa0*/  IADD3 R21, PT, PT, R2, 0x1c00, RZ ;  /* 0x00001c0002157810 */ /* 0x000fc60007ffe0ff */
[----:B------:R-:W4:Y:S04]  /*1ab0*/  LDG.E R18, desc[UR6][R18.64] ;  /* 0x0000000612127981 */ /* 0x000f28000c1e1900 */
[----:B------:R0:W4:Y:S01]  /*1ac0*/  LDG.E R29, desc[UR6][R14.64] ;  /* 0x000000060e1d7981 */ /* 0x000122000c1e1900 */
[----:B------:R-:W-:Y:S01]  /*1ad0*/  IADD3 R20, PT, PT, R2, 0x1e00, RZ ;  /* 0x00001e0002147810 */ /* 0x000fe20007ffe0ff */
[----:B0-----:R-:W-:-:S04]  /*1ae0*/  IMAD.WIDE.U32 R14, R17, 0x4, R12 ;  /* 0x00000004110e7825 */ /* 0x001fc800078e000c */
[--C-:B------:R-:W-:Y:S02]  /*1af0*/  IMAD.WIDE.U32 R16, R21, 0x4, R12.reuse ;  /* 0x0000000415107825 */ /* 0x100fe400078e000c */
[----:B------:R-:W4:Y:S02]  /*1b00*/  LDG.E R14, desc[UR6][R14.64] ;  /* 0x000000060e0e7981 */ /* 0x000f24000c1e1900 */
[----:B------:R-:W-:Y:S02]  /*1b10*/  IMAD.WIDE.U32 R20, R20, 0x4, R12 ;  /* 0x0000000414147825 */ /* 0x000fe400078e000c */
[----:B------:R-:W4:Y:S04]  /*1b20*/  LDG.E R16, desc[UR6][R16.64] ;  /* 0x0000000610107981 */ /* 0x000f28000c1e1900 */
[----:B------:R-:W4:Y:S01]  /*1b30*/  LDG.E R20, desc[UR6][R20.64] ;  /* 0x0000000614147981 */ /* 0x000f22000c1e1900 */
[----:B------:R-:W-:-:S04]  /*1b40*/  IADD3 R6, PT, PT, R6, 0x10, RZ ;  /* 0x0000001006067810 */ /* 0x000fc80007ffe0ff */
[----:B------:R-:W-:Y:S02]  /*1b50*/  ISETP.NE.AND P0, PT, R6, RZ, PT ;  /* 0x000000ff0600720c */ /* 0x000fe40003f05270 */
[----:B------:R-:W-:Y:S02]  /*1b60*/  IADD3 R5, PT, PT, R5, 0x2000, RZ ;  /* 0x0000200005057810 */ /* 0x000fe40007ffe0ff */
[----:B------:R-:W-:Y:S01]  /*1b70*/  IADD3 R2, PT, PT, R2, 0x2000, RZ ;  /* 0x0000200002027810 */ /* 0x000fe20007ffe0ff */
[----:B--2---:R-:W-:-:S04]  /*1b80*/  FFMA R8, R8, R8, R7 ;  /* 0x0000000808087223 */ /* 0x004fc80000000007 */
[----:B---3--:R-:W-:-:S04]  /*1b90*/  FFMA R9, R9, R9, R8 ;  /* 0x0000000909097223 */ /* 0x008fc80000000008 */
        /* <DEDUP_REMOVED lines=8> */
[----:B----4-:R-:W-:-:S04]  /*1c20*/  FFMA R28, R28, R28, R11 ;  /* 0x0000001c1c1c7223 */ /* 0x010fc8000000000b */
[----:B------:R-:W-:-:S04]  /*1c30*/  FFMA R29, R29, R29, R28 ;  /* 0x0000001d1d1d7223 */ /* 0x000fc8000000001c */
[----:B------:R-:W-:-:S04]  /*1c40*/  FFMA R29, R18, R18, R29 ;  /* 0x00000012121d7223 */ /* 0x000fc8000000001d */
[----:B------:R-:W-:-:S04]  /*1c50*/  FFMA R29, R14, R14, R29 ;  /* 0x0000000e0e1d7223 */ /* 0x000fc8000000001d */
[----:B------:R-:W-:-:S04]  /*1c60*/  FFMA R29, R16, R16, R29 ;  /* 0x00000010101d7223 */ /* 0x000fc8000000001d */
[----:B------:R-:W-:Y:S01]  /*1c70*/  FFMA R7, R20, R20, R29 ;  /* 0x0000001414077223 */ /* 0x000fe2000000001d */
[----:B------:R-:W-:Y:S06]  /*1c80*/  @P0 BRA `(.L_x_228) ;  /* 0xfffffff800f00947 */ /* 0x000fec000383ffff */
[----:B------:R-:W-:Y:S05]  /*1c90*/  BSYNC.RECONVERGENT B3 ;  /* 0x0000000000037941 */ /* 0x000fea0003800200 */
.L_x_227:
[----:B------:R-:W-:-:S07]  /*1ca0*/  IADD3 R5, PT, PT, R5, -0x1000, RZ ;  /* 0xfffff00005057810 */ /* 0x000fce0007ffe0ff */
.L_x_226:
[----:B------:R-:W-:Y:S05]  /*1cb0*/  BSYNC.RECONVERGENT B2 ;  /* 0x0000000000027941 */ /* 0x000fea0003800200 */
.L_x_225:
[----:B------:R-:W-:-:S13]  /*1cc0*/  ISETP.NE.AND P0, PT, R4, RZ, PT ;  /* 0x000000ff0400720c */ /* 0x000fda0003f05270 */
[----:B------:R-:W-:Y:S05]  /*1cd0*/  @!P0 BRA `(.L_x_224) ;  /* 0x0000000400248947 */ /* 0x000fea0003800000 */
[----:B------:R-:W-:Y:S01]  /*1ce0*/  ISETP.GE.U32.AND P0, PT, R4, 0x8, PT ;  /* 0x000000080400780c */ /* 0x000fe20003f06070 */
[----:B------:R-:W-:Y:S01]  /*1cf0*/  BSSY.RECONVERGENT B2, `(.L_x_229) ;  /* 0x0000025000027945 */ /* 0x000fe20003800200 */
[----:B------:R-:W-:-:S04]  /*1d00*/  LOP3.LUT R22, R3, 0x7, RZ, 0xc0, !PT ;  /* 0x0000000703167812 */ /* 0x000fc800078ec0ff */
[----:B------:R-:W-:-:S07]  /*1d10*/  ISETP.NE.AND P1, PT, R22, RZ, PT ;  /* 0x000000ff1600720c */ /* 0x000fce0003f25270 */
[----:B------:R-:W-:Y:S06]  /*1d20*/  @!P0 BRA `(.L_x_230) ;  /* 0x0000000000848947 */ /* 0x000fec0003800000 */
[----:B------:R-:W-:-:S04]  /*1d30*/  IADD3 R15, PT, PT, R5, UR4, RZ ;  /* 0x00000004050f7c10 */ /* 0x000fc8000fffe0ff */
        /* <DEDUP_REMOVED lines=9> */
[----:B------:R-:W-:Y:S01]  /*1dd0*/  IMAD.WIDE.U32 R10, R11, 0x4, R12 ;  /* 0x000000040b0a7825 */ /* 0x000fe200078e000c */
[----:B------:R-:W4:Y:S01]  /*1de0*/  LDG.E R6, desc[UR6][R20.64] ;  /* 0x0000000614067981 */ /* 0x000f22000c1e1900 */
[----:B------:R-:W-:-:S02]  /*1df0*/  IADD3 R23, PT, PT, R15, 0xa00, RZ ;  /* 0x00000a000f177810 */ /* 0x000fc40007ffe0ff */
[--C-:B------:R-:W-:Y:S01]  /*1e00*/  IMAD.WIDE.U32 R16, R17, 0x4, R12.reuse ;  /* 0x0000000411107825 */ /* 0x100fe200078e000c */
[----:B------:R-:W-:Y:S01]  /*1e10*/  IADD3 R25, PT, PT, R15, 0xc00, RZ ;  /* 0x00000c000f197810 */ /* 0x000fe20007ffe0ff */
[----:B------:R-:W5:Y:S02]  /*1e20*/  LDG.E R10, desc[UR6][R10.64] ;  /* 0x000000060a0a7981 */ /* 0x000f64000c1e1900 */
[--C-:B0-----:R-:W-:Y:S01]  /*1e30*/  IMAD.WIDE.U32 R8, R23, 0x4, R12.reuse ;  /* 0x0000000417087825 */ /* 0x101fe200078e000c */
[----:B------:R-:W-:Y:S01]  /*1e40*/  IADD3 R23, PT, PT, R15, 0xe00, RZ ;  /* 0x00000e000f177810 */ /* 0x000fe20007ffe0ff */
[----:B------:R-:W5:Y:S02]  /*1e50*/  LDG.E R16, desc[UR6][R16.64] ;  /* 0x0000000610107981 */ /* 0x000f64000c1e1900 */
[--C-:B------:R-:W-:Y:S02]  /*1e60*/  IMAD.WIDE.U32 R14, R25, 0x4, R12.reuse ;  /* 0x00000004190e7825 */ /* 0x100fe400078e000c */
[----:B------:R-:W5:Y:S02]  /*1e70*/  LDG.E R8, desc[UR6][R8.64] ;  /* 0x0000000608087981 */ /* 0x000f64000c1e1900 */
[----:B-1----:R-:W-:-:S02]  /*1e80*/  IMAD.WIDE.U32 R18, R23, 0x4, R12 ;  /* 0x0000000417127825 */ /* 0x002fc400078e000c */
        /* <DEDUP_REMOVED lines=11> */
.L_x_230:
[----:B------:R-:W-:Y:S05]  /*1f40*/  BSYNC.RECONVERGENT B2 ;  /* 0x0000000000027941 */ /* 0x000fea0003800200 */
.L_x_229:
        /* <DEDUP_REMOVED lines=23> */
.L_x_232:
[----:B------:R-:W-:Y:S05]  /*20c0*/  BSYNC.RECONVERGENT B2 ;  /* 0x0000000000027941 */ /* 0x000fea0003800200 */
.L_x_231:
[----:B------:R-:W-:Y:S05]  /*20d0*/  @!P1 BRA `(.L_x_224) ;  /* 0x0000000000249947 */ /* 0x000fea0003800000 */
[----:B------:R-:W-:Y:S02]  /*20e0*/  IADD3 R5, PT, PT, R5, UR4, RZ ;  /* 0x0000000405057c10 */ /* 0x000fe4000fffe0ff */
[----:B------:R-:W-:-:S07]  /*20f0*/  IADD3 R4, PT, PT, -R4, RZ, RZ ;  /* 0x000000ff04047210 */ /* 0x000fce0007ffe1ff */
.L_x_233:
[----:B------:R-:W-:-:S06]  /*2100*/  IMAD.WIDE.U32 R2, R5, 0x4, R12 ;  /* 0x0000000405027825 */ /* 0x000fcc00078e000c */
[----:B------:R-:W2:Y:S01]  /*2110*/  LDG.E R2, desc[UR6][R2.64] ;  /* 0x0000000602027981 */ /* 0x000ea2000c1e1900 */
[----:B------:R-:W-:Y:S02]  /*2120*/  IADD3 R4, PT, PT, R4, 0x1, RZ ;  /* 0x0000000104047810 */ /* 0x000fe40007ffe0ff */
[----:B------:R-:W-:Y:S02]  /*2130*/  IADD3 R5, PT, PT, R5, 0x200, RZ ;  /* 0x0000020005057810 */ /* 0x000fe40007ffe0ff */
[----:B------:R-:W-:Y:S01]  /*2140*/  ISETP.NE.AND P0, PT, R4, RZ, PT ;  /* 0x000000ff0400720c */ /* 0x000fe20003f05270 */
[----:B--2---:R-:W-:-:S12]  /*2150*/  FFMA R7, R2, R2, R7 ;  /* 0x0000000202077223 */ /* 0x004fd80000000007 */
[----:B------:R-:W-:Y:S05]  /*2160*/  @P0 BRA `(.L_x_233) ;  /* 0xfffffffc00e40947 */ /* 0x000fea000383ffff */
.L_x_224:
[----:B------:R-:W-:Y:S05]  /*2170*/  BSYNC.RECONVERGENT B1 ;  /* 0x0000000000017941 */ /* 0x000fea0003800200 */
.L_x_222:
        /* <DEDUP_REMOVED lines=33> */
[----:B------:R-:W3:Y:S04]  /*2390*/  LDS.128 R8, [UR4+0x30] ;  /* 0x00003004ff087984 */ /* 0x000ee80008000c00 */
[----:B------:R-:W4:Y:S01]  /*23a0*/  LDS.128 R16, [UR4+0x40] ;  /* 0x00004004ff107984 */ /* 0x000f220008000c00 */
[----:B0-----:R-:W-:-:S04]  /*23b0*/  FADD R5, R0, R5 ;  /* 0x0000000500057221 */ /* 0x001fc80000000000 */
        /* <DEDUP_REMOVED lines=13> */
[----:B------:R-:W-:-:S07]  /*2490*/  FADD R0, R18, R19 ;  /* 0x0000001312007221 */ /* 0x000fce0000000000 */
.L_x_220:
[----:B------:R-:W-:Y:S05]  /*24a0*/  BSYNC.RECONVERGENT B0 ;  /* 0x0000000000007941 */ /* 0x000fea0003800200 */
.L_x_205:
[----:B------:R-:W-:Y:S05]  /*24b0*/  @P0 EXIT ;  /* 0x000000000000094d */ /* 0x000fea0003800000 */
[----:B012---:R-:W0:Y:S01]  /*24c0*/  LDC.64 R2, c[0x0][0x388] ;  /* 0x0000e200ff027b82 */ /* 0x007e220000000a00 */
[----:B------:R-:W1:Y:S02]  /*24d0*/  LDCU UR4, c[0x0][0x398] ;  /* 0x00007300ff0477ac */ /* 0x000e640008000800 */
[----:B-1----:R-:W-:-:S05]  /*24e0*/  FADD R5, R0, UR4 ;  /* 0x0000000400057e21 */ /* 0x002fca0008000000 */
[----:B0-----:R-:W-:Y:S01]  /*24f0*/  STG.E desc[UR6][R2.64], R5 ;  /* 0x0000000502007986 */ /* 0x001fe2000c101906 */
[----:B------:R-:W-:Y:S05]  /*2500*/  EXIT ;  /* 0x000000000000794d */ /* 0x000fea0003800000 */
.L_x_234:
        /* <DEDUP_REMOVED lines=15> */
.L_x_241:


//--------------------- .text._ZN3cub18CUB_300001_SM_10006detail11EmptyKernelIvEEvv --------------------------
	.section	.text._ZN3cub18CUB_300001_SM_10006detail11EmptyKernelIvEEvv,"ax",@progbits
	.align	128
        .global         _ZN3cub18CUB_300001_SM_10006detail11EmptyKernelIvEEvv
        .type           _ZN3cub18CUB_300001_SM_10006detail11EmptyKernelIvEEvv,@function
        .size           _ZN3cub18CUB_300001_SM_10006detail11EmptyKernelIvEEvv,(.L_x_242 - _ZN3cub18CUB_300001_SM_10006detail11EmptyKernelIvEEvv)
        .other          _ZN3cub18CUB_300001_SM_10006detail11EmptyKernelIvEEvv,@"STO_CUDA_ENTRY STV_DEFAULT"
_ZN3cub18CUB_300001_SM_10006detail11EmptyKernelIvEEvv:
.text._ZN3cub18CUB_300001_SM_10006detail11EmptyKernelIvEEvv:
[----:B------:R-:W-:Y:S01]  /*0000*/  LDC R1, c[0x0][0x37c] ;  /* 0x0000df00ff017b82 */ /* 0x000fe20000000800 */
[----:B------:R-:W-:Y:S05]  /*0010*/  EXIT ;  /* 0x000000000000794d */ /* 0x000fea0003800000 */
.L_x_235:
        /* <DEDUP_REMOVED lines=14> */
.L_x_242:


//--------------------- .nv.shared._ZN3cub18CUB_300001_SM_10006detail6reduce28DeviceReduceSingleTileKernelINS2_10policy_hubIfyN4cuda3std3__44plusIfEEE10Policy1000EPfSC_iS9_ffNS7_10__identityEEEvT0_T1_T2_T3_T4_T6_ --------------------------
	.section	.nv.shared._ZN3cub18CUB_300001_SM_10006detail6reduce28DeviceReduceSingleTileKernelINS2_10policy_hubIfyN4cuda3std3__44plusIfEEE10Policy1000EPfSC_iS9_ffNS7_10__identityEEEvT0_T1_T2_T3_T4_T6_,"aw",@nobits
	.sectionflags	@""
	.align	4
.nv.shared._ZN3cub18CUB_300001_SM_10006detail6reduce28DeviceReduceSingleTileKernelINS2_10policy_hubIfyN4cuda3std3__44plusIfEEE10Policy1000EPfSC_iS9_ffNS7_10__identityEEEvT0_T1_T2_T3_T4_T6_:
	.zero		1068


//--------------------- .nv.shared.reserved.0     --------------------------
	.section	.nv.shared.reserved.0,"aw",@nobits
	.weak		__nv_reservedSMEM_offset_0_alias
	.size		__nv_reservedSMEM_offset_0_alias, 0, 64
	.other		__nv_reservedSMEM_offset_0_alias,@"STO_CUDA_RESERVED_SHARED STV_DEFAULT"
__nv_reservedSMEM_offset_0_alias:
	.zero		0
	.zero		64


//--------------------- .nv.global                --------------------------
	.section	.nv.global,"aw",@nobits
.nv.global:
	.type		_ZN34_INTERNAL_a277c93d_4_k_cu_9a01f6a36thrust24THRUST_300001_SM_1000_NS3seqE,@object
	.size		_ZN34_INTERNAL_a277c93d_4_k_cu_9a01f6a36thrust24THRUST_300001_SM_1000_NS3seqE,(_ZN34_INTERNAL_a277c93d_4_k_cu_9a01f6a34cuda3std3__48in_placeE - _ZN34_INTERNAL_a277c93d_4_k_cu_9a01f6a36thrust24THRUST_300001_SM_1000_NS3seqE)
_ZN34_INTERNAL_a277c93d_4_k_cu_9a01f6a36thrust24THRUST_300001_SM_1000_NS3seqE:
	.zero		1
	.type		_ZN34_INTERNAL_a277c93d_4_k_cu_9a01f6a34cuda3std3__48in_placeE,@object
	.size		_ZN34_INTERNAL_a277c93d_4_k_cu_9a01f6a34cuda3std3__48in_placeE,(_ZN34_INTERNAL_a277c93d_4_k_cu_9a01f6a34cuda3std6ranges3__45__cpo4sizeE - _ZN34_INTERNAL_a277c93d_4_k_cu_9a01f6a34cuda3std3__48in_placeE)
_ZN34_INTERNAL_a277c93d_4_k_cu_9a01f6a34cuda3std3__48in_placeE:
	.zero		1
	.type		_ZN34_INTERNAL_a277c93d_4_k_cu_9a01f6a34cuda3std6ranges3__45__cpo4sizeE,@object
	.size		_ZN34_INTERNAL_a277c93d_4_k_cu_9a01f6a34cuda3std6ranges3__45__cpo4sizeE,(_ZN34_INTERNAL_a277c93d_4_k_cu_9a01f6a36thrust24THRUST_300001_SM_1000_NS12placeholders2_3E - _ZN34_INTERNAL_a277c93d_4_k_cu_9a01f6a34cuda3std6ranges3__45__cpo4sizeE)
_ZN34_INTERNAL_a277c93d_4_k_cu_9a01f6a34cuda3std6ranges3__45__cpo4sizeE:
	.zero		1
	.type		_ZN34_INTERNAL_a277c93d_4_k_cu_9a01f6a36thrust24THRUST_300001_SM_1000_NS12placeholders2_3E,@object
	.size		_ZN34_INTERNAL_a277c93d_4_k_cu_9a01f6a36thrust24THRUST_300001_SM_1000_NS12placeholders2_3E,(_ZN34_INTERNAL_a277c93d_4_k_cu_9a01f6a34cuda3std3__45__cpo6cbeginE - _ZN34_INTERNAL_a277c93d_4_k_cu_9a01f6a36thrust24THRUST_300001_SM_1000_NS12placeholders2_3E)
_ZN34_INTERNAL_a277c93d_4_k_cu_9a01f6a36thrust24THRUST_300001_SM_1000_NS12placeholders2_3E:
	.zero		1
	.type		_ZN34_INTERNAL_a277c93d_4_k_cu_9a01f6a34cuda3std3__45__cpo6cbeginE,@object
	.size		_ZN34_INTERNAL_a277c93d_4_k_cu_9a01f6a34cuda3std3__45__cpo6cbeginE,(_ZN34_INTERNAL_a277c93d_4_k_cu_9a01f6a34cuda3std6ranges3__45__cpo6cbeginE - _ZN34_INTERNAL_a277c93d_4_k_cu_9a01f6a34cuda3std3__45__cpo6cbeginE)
_ZN34_INTERNAL_a277c93d_4_k_cu_9a01f6a34cuda3std3__45__cpo6cbeginE:
	.zero		1
	.type		_ZN34_INTERNAL_a277c93d_4_k_cu_9a01f6a34cuda3std6ranges3__45__cpo6cbeginE,@object
	.size		_ZN34_INTERNAL_a277c93d_4_k_cu_9a01f6a34cuda3std6ranges3__45__cpo6cbeginE,(_ZN34_INTERNAL_a277c93d_4_k_cu_9a01f6a36thrust24THRUST_300001_SM_1000_NS12placeholders2_7E - _ZN34_INTERNAL_a277c93d_4_k_cu_9a01f6a34cuda3std6ranges3__45__cpo6cbeginE)
_ZN34_INTERNAL_a277c93d_4_k_cu_9a01f6a34cuda3std6ranges3__45__cpo6cbeginE:
	.zero		1
	.type		_ZN34_INTERNAL_a277c93d_4_k_cu_9a01f6a36thrust24THRUST_300001_SM_1000_NS12placeholders2_7E,@object
	.size		_ZN34_INTERNAL_a277c93d_4_k_cu_9a01f6a36thrust24THRUST_300001_SM_1000_NS12placeholders2_7E,(_ZN34_INTERNAL_a277c93d_4_k_cu_9a01f6a34cuda3std3__45__cpo7crbeginE - _ZN34_INTERNAL_a277c93d_4_k_cu_9a01f6a36thrust24THRUST_300001_SM_1000_NS12placeholders2_7E)
_ZN34_INTERNAL_a277c93d_4_k_cu_9a01f6a36thrust24THRUST_300001_SM_1000_NS12placeholders2_7E:
	.zero		1
	.type		_ZN34_INTERNAL_a277c93d_4_k_cu_9a01f6a34cuda3std3__45__cpo7crbeginE,@object
	.size		_ZN34_INTERNAL_a277c93d_4_k_cu_9a01f6a34cuda3std3__45__cpo7crbeginE,(_ZN34_INTERNAL_a277c93d_4_k_cu_9a01f6a34cuda3std6ranges3__45__cpo4nextE - _ZN34_INTERNAL_a277c93d_4_k_cu_9a01f6a34cuda3std3__45__cpo7crbeginE)
_ZN34_INTERNAL_a277c93d_4_k_cu_9a01f6a34cuda3std3__45__cpo7crbeginE:
	.zero		1
	.type		_ZN34_INTERNAL_a277c93d_4_k_cu_9a01f6a34cuda3std6ranges3__45__cpo4nextE,@object
	.size		_ZN34_INTERNAL_a277c93d_4_k_cu_9a01f6a34cuda3std6ranges3__45__cpo4nextE,(_ZN34_INTERNAL_a277c93d_4_k_cu_9a01f6a34cuda3std6ranges3__45__cpo4swapE - _ZN34_INTERNAL_a277c93d_4_k_cu_9a01f6a34cuda3std6ranges3__45__cpo4nextE)
_ZN34_INTERNAL_a277c93d_4_k_cu_9a01f6a34cuda3std6ranges3__45__cpo4nextE:
	.zero		1
	.type		_ZN34_INTERNAL_a277c93d_4_k_cu_9a01f6a34cuda3std6ranges3__45__cpo4swapE,@object
	.size		_ZN34_INTERNAL_a277c93d_4_k_cu_9a01f6a34cuda3std6ranges3__45__cpo4swapE,(_ZN34_INTERNAL_a277c93d_4_k_cu_9a01f6a36thrust24THRUST_300001_SM_1000_NS8cuda_cub10par_nosyncE - _ZN34_INTERNAL_a277c93d_4_k_cu_9a01f6a34cuda3std6ranges3__45__cpo4swapE)
_ZN34_INTERNAL_a277c93d_4_k_cu_9a01f6a34cuda3std6ranges3__45__cpo4swapE:
	.zero		1
	.type		_ZN34_INTERNAL_a277c93d_4_k_cu_9a01f6a36thrust24THRUST_300001_SM_1000_NS8cuda_cub10par_nosyncE,@object
	.size		_ZN34_INTERNAL_a277c93d_4_k_cu_9a01f6a36thrust24THRUST_300001_SM_1000_NS8cuda_cub10par_nosyncE,(_ZN34_INTERNAL_a277c93d_4_k_cu_9a01f6a36thrust24THRUST_300001_SM_1000_NS12placeholders2_9E - _ZN34_INTERNAL_a277c93d_4_k_cu_9a01f6a36thrust24THRUST_300001_SM_1000_NS8cuda_cub10par_nosyncE)
_ZN34_INTERNAL_a277c93d_4_k_cu_9a01f6a36thrust24THRUST_300001_SM_1000_NS8cuda_cub10par_nosyncE:
	.zero		1
	.type		_ZN34_INTERNAL_a277c93d_4_k_cu_9a01f6a36thrust24THRUST_300001_SM_1000_NS12placeholders2_9E,@object
	.size		_ZN34_INTERNAL_a277c93d_4_k_cu_9a01f6a36thrust24THRUST_300001_SM_1000_NS12placeholders2_9E,(_ZN34_INTERNAL_a277c93d_4_k_cu_9a01f6a34cuda3std3__436_GLOBAL__N__a277c93d_4_k_cu_9a01f6a36ignoreE - _ZN34_INTERNAL_a277c93d_4_k_cu_9a01f6a36thrust24THRUST_300001_SM_1000_NS12placeholders2_9E)
_ZN34_INTERNAL_a277c93d_4_k_cu_9a01f6a36thrust24THRUST_300001_SM_1000_NS12placeholders2_9E:
	.zero		1
	.type		_ZN34_INTERNAL_a277c93d_4_k_cu_9a01f6a34cuda3std3__436_GLOBAL__N__a277c93d_4_k_cu_9a01f6a36ignoreE,@object
	.size		_ZN34_INTERNAL_a277c93d_4_k_cu_9a01f6a34cuda3std3__436_GLOBAL__N__a277c93d_4_k_cu_9a01f6a36ignoreE,(_ZN34_INTERNAL_a277c93d_4_k_cu_9a01f6a34cuda3std6ranges3__45__cpo4dataE - _ZN34_INTERNAL_a277c93d_4_k_cu_9a01f6a34cuda3std3__436_GLOBAL__N__a277c93d_4_k_cu_9a01f6a36ignoreE)
_ZN34_INTERNAL_a277c93d_4_k_cu_9a01f6a34cuda3std3__436_GLOBAL__N__a277c93d_4_k_cu_9a01f6a36ignoreE:
	.zero		1
	.type		_ZN34_INTERNAL_a277c93d_4_k_cu_9a01f6a34cuda3std6ranges3__45__cpo4dataE,@object
	.size		_ZN34_INTERNAL_a277c93d_4_k_cu_9a01f6a34cuda3std6ranges3__45__cpo4dataE,(_ZN34_INTERNAL_a277c93d_4_k_cu_9a01f6a36thrust24THRUST_300001_SM_1000_NS12placeholders2_1E - _ZN34_INTERNAL_a277c93d_4_k_cu_9a01f6a34cuda3std6ranges3__45__cpo4dataE)
_ZN34_INTERNAL_a277c93d_4_k_cu_9a01f6a34cuda3std6ranges3__45__cpo4dataE:
	.zero		1
	.type		_ZN34_INTERNAL_a277c93d_4_k_cu_9a01f6a36thrust24THRUST_300001_SM_1000_NS12placeholders2_1E,@object
	.size		_ZN34_INTERNAL_a277c93d_4_k_cu_9a01f6a36thrust24THRUST_300001_SM_1000_NS12placeholders2_1E,(_ZN34_INTERNAL_a277c93d_4_k_cu_9a01f6a34cuda3std3__45__cpo5beginE - _ZN34_INTERNAL_a277c93d_4_k_cu_9a01f6a36thrust24THRUST_300001_SM_1000_NS12placeholders2_1E)
_ZN34_INTERNAL_a277c93d_4_k_cu_9a01f6a36thrust24THRUST_300001_SM_1000_NS12placeholders2_1E:
	.zero		1
	.type		_ZN34_INTERNAL_a277c93d_4_k_cu_9a01f6a34cuda3std3__45__cpo5beginE,@object
	.size		_ZN34_INTERNAL_a277c93d_4_k_cu_9a01f6a34cuda3std3__45__cpo5beginE,(_ZN34_INTERNAL_a277c93d_4_k_cu_9a01f6a34cuda3std6ranges3__45__cpo5beginE - _ZN34_INTERNAL_a277c93d_4_k_cu_9a01f6a34cuda3std3__45__cpo5beginE)
_ZN34_INTERNAL_a277c93d_4_k_cu_9a01f6a34cuda3std3__45__cpo5beginE:
	.zero		1
	.type		_ZN34_INTERNAL_a277c93d_4_k_cu_9a01f6a34cuda3std6ranges3__45__cpo5beginE,@object
	.size		_ZN34_INTERNAL_a277c93d_4_k_cu_9a01f6a34cuda3std6ranges3__45__cpo5beginE,(_ZN34_INTERNAL_a277c93d_4_k_cu_9a01f6a36thrust24THRUST_300001_SM_1000_NS12placeholders2_5E - _ZN34_INTERNAL_a277c93d_4_k_cu_9a01f6a34cuda3std6ranges3__45__cpo5beginE)
_ZN34_INTERNAL_a277c93d_4_k_cu_9a01f6a34cuda3std6ranges3__45__cpo5beginE:
	.zero		1
	.type		_ZN34_INTERNAL_a277c93d_4_k_cu_9a01f6a36thrust24THRUST_300001_SM_1000_NS12placeholders2_5E,@object
	.size		_ZN34_INTERNAL_a277c93d_4_k_cu_9a01f6a36thrust24THRUST_300001_SM_1000_NS12placeholders2_5E,(_ZN34_INTERNAL_a277c93d_4_k_cu_9a01f6a34cuda3std3__45__cpo6rbeginE - _ZN34_INTERNAL_a277c93d_4_k_cu_9a01f6a36thrust24THRUST_300001_SM_1000_NS12placeholders2_5E)
_ZN34_INTERNAL_a277c93d_4_k_cu_9a01f6a36thrust24THRUST_300001_SM_1000_NS12placeholders2_5E:
	.zero		1
	.type		_ZN34_INTERNAL_a277c93d_4_k_cu_9a01f6a34cuda3std3__45__cpo6rbeginE,@object
	.size		_ZN34_INTERNAL_a277c93d_4_k_cu_9a01f6a34cuda3std3__45__cpo6rbeginE,(_ZN34_INTERNAL_a277c93d_4_k_cu_9a01f6a34cuda3std6ranges3__45__cpo7advanceE - _ZN34_INTERNAL_a277c93d_4_k_cu_9a01f6a34cuda3std3__45__cpo6rbeginE)
_ZN34_INTERNAL_a277c93d_4_k_cu_9a01f6a34cuda3std3__45__cpo6rbeginE:
	.zero		1
	.type		_ZN34_INTERNAL_a277c93d_4_k_cu_9a01f6a34cuda3std6ranges3__45__cpo7advanceE,@object
	.size		_ZN34_INTERNAL_a277c93d_4_k_cu_9a01f6a34cuda3std6ranges3__45__cpo7advanceE,(_ZN34_INTERNAL_a277c93d_4_k_cu_9a01f6a34cuda3std3__47nulloptE - _ZN34_INTERNAL_a277c93d_4_k_cu_9a01f6a34cuda3std6ranges3__45__cpo7advanceE)
_ZN34_INTERNAL_a277c93d_4_k_cu_9a01f6a34cuda3std6ranges3__45__cpo7advanceE:
	.zero		1
	.type		_ZN34_INTERNAL_a277c93d_4_k_cu_9a01f6a34cuda3std3__47nulloptE,@object
	.size		_ZN34_INTERNAL_a277c93d_4_k_cu_9a01f6a34cuda3std3__47nulloptE,(_ZN34_INTERNAL_a277c93d_4_k_cu_9a01f6a34cuda3std6ranges3__45__cpo8distanceE - _ZN34_INTERNAL_a277c93d_4_k_cu_9a01f6a34cuda3std3__47nulloptE)
_ZN34_INTERNAL_a277c93d_4_k_cu_9a01f6a34cuda3std3__47nulloptE:
	.zero		1
	.type		_ZN34_INTERNAL_a277c93d_4_k_cu_9a01f6a34cuda3std6ranges3__45__cpo8distanceE,@object
	.size		_ZN34_INTERNAL_a277c93d_4_k_cu_9a01f6a34cuda3std6ranges3__45__cpo8distanceE,(_ZN34_INTERNAL_a277c93d_4_k_cu_9a01f6a36thrust24THRUST_300001_SM_1000_NS12placeholders3_10E - _ZN34_INTERNAL_a277c93d_4_k_cu_9a01f6a34cuda3std6ranges3__45__cpo8distanceE)
_ZN34_INTERNAL_a277c93d_4_k_cu_9a01f6a34cuda3std6ranges3__45__cpo8distanceE:
	.zero		1
	.type		_ZN34_INTERNAL_a277c93d_4_k_cu_9a01f6a36thrust24THRUST_300001_SM_1000_NS12placeholders3_10E,@object
	.size		_ZN34_INTERNAL_a277c93d_4_k_cu_9a01f6a36thrust24THRUST_300001_SM_1000_NS12placeholders3_10E,(_ZN34_INTERNAL_a277c93d_4_k_cu_9a01f6a34cuda3std3__419piecewise_constructE - _ZN34_INTERNAL_a277c93d_4_k_cu_9a01f6a36thrust24THRUST_300001_SM_1000_NS12placeholders3_10E)
_ZN34_INTERNAL_a277c93d_4_k_cu_9a01f6a36thrust24THRUST_300001_SM_1000_NS12placeholders3_10E:
	.zero		1
	.type		_ZN34_INTERNAL_a277c93d_4_k_cu_9a01f6a34cuda3std3__419piecewise_constructE,@object
	.size		_ZN34_INTERNAL_a277c93d_4_k_cu_9a01f6a34cuda3std3__419piecewise_constructE,(_ZN34_INTERNAL_a277c93d_4_k_cu_9a01f6a34cuda3std6ranges3__45__cpo5cdataE - _ZN34_INTERNAL_a277c93d_4_k_cu_9a01f6a34cuda3std3__419piecewise_constructE)
_ZN34_INTERNAL_a277c93d_4_k_cu_9a01f6a34cuda3std3__419piecewise_constructE:
	.zero		1
	.type		_ZN34_INTERNAL_a277c93d_4_k_cu_9a01f6a34cuda3std6ranges3__45__cpo5cdataE,@object
	.size		_ZN34_INTERNAL_a277c93d_4_k_cu_9a01f6a34cuda3std6ranges3__45__cpo5cdataE,(_ZN34_INTERNAL_a277c93d_4_k_cu_9a01f6a36thrust24THRUST_300001_SM_1000_NS12placeholders2_2E - _ZN34_INTERNAL_a277c93d_4_k_cu_9a01f6a34cuda3std6ranges3__45__cpo5cdataE)
_ZN34_INTERNAL_a277c93d_4_k_cu_9a01f6a34cuda3std6ranges3__45__cpo5cdataE:
	.zero		1
	.type		_ZN34_INTERNAL_a277c93d_4_k_cu_9a01f6a36thrust24THRUST_300001_SM_1000_NS12placeholders2_2E,@object
	.size		_ZN34_INTERNAL_a277c93d_4_k_cu_9a01f6a36thrust24THRUST_300001_SM_1000_NS12placeholders2_2E,(_ZN34_INTERNAL_a277c93d_4_k_cu_9a01f6a34cuda3std3__45__cpo3endE - _ZN34_INTERNAL_a277c93d_4_k_cu_9a01f6a36thrust24THRUST_300001_SM_1000_NS12placeholders2_2E)
_ZN34_INTERNAL_a277c93d_4_k_cu_9a01f6a36thrust24THRUST_300001_SM_1000_NS12placeholders2_2E:
	.zero		1
	.type		_ZN34_INTERNAL_a277c93d_4_k_cu_9a01f6a34cuda3std3__45__cpo3endE,@object
	.size		_ZN34_INTERNAL_a277c93d_4_k_cu_9a01f6a34cuda3std3__45__cpo3endE,(_ZN34_INTERNAL_a277c93d_4_k_cu_9a01f6a34cuda3std6ranges3__45__cpo3endE - _ZN34_INTERNAL_a277c93d_4_k_cu_9a01f6a34cuda3std3__45__cpo3endE)
_ZN34_INTERNAL_a277c93d_4_k_cu_9a01f6a34cuda3std3__45__cpo3endE:
	.zero		1
	.type		_ZN34_INTERNAL_a277c93d_4_k_cu_9a01f6a34cuda3std6ranges3__45__cpo3endE,@object
	.size		_ZN34_INTERNAL_a277c93d_4_k_cu_9a01f6a34cuda3std6ranges3__45__cpo3endE,(_ZN34_INTERNAL_a277c93d_4_k_cu_9a01f6a36thrust24THRUST_300001_SM_1000_NS12placeholders2_6E - _ZN34_INTERNAL_a277c93d_4_k_cu_9a01f6a34cuda3std6ranges3__45__cpo3endE)
_ZN34_INTERNAL_a277c93d_4_k_cu_9a01f6a34cuda3std6ranges3__45__cpo3endE:
	.zero		1
	.type		_ZN34_INTERNAL_a277c93d_4_k_cu_9a01f6a36thrust24THRUST_300001_SM_1000_NS12placeholders2_6E,@object
	.size		_ZN34_INTERNAL_a277c93d_4_k_cu_9a01f6a36thrust24THRUST_300001_SM_1000_NS12placeholders2_6E,(_ZN34_INTERNAL_a277c93d_4_k_cu_9a01f6a34cuda3std3__45__cpo4rendE - _ZN34_INTERNAL_a277c93d_4_k_cu_9a01f6a36thrust24THRUST_300001_SM_1000_NS12placeholders2_6E)
_ZN34_INTERNAL_a277c93d_4_k_cu_9a01f6a36thrust24THRUST_300001_SM_1000_NS12placeholders2_6E:
	.zero		1
	.type		_ZN34_INTERNAL_a277c93d_4_k_cu_9a01f6a34cuda3std3__45__cpo4rendE,@object
	.size		_ZN34_INTERNAL_a277c93d_4_k_cu_9a01f6a34cuda3std3__45__cpo4rendE,(_ZN34_INTERNAL_a277c93d_4_k_cu_9a01f6a34cuda3std6ranges3__45__cpo9iter_swapE - _ZN34_INTERNAL_a277c93d_4_k_cu_9a01f6a34cuda3std3__45__cpo4rendE)
_ZN34_INTERNAL_a277c93d_4_k_cu_9a01f6a34cuda3std3__45__cpo4rendE:
	.zero		1
	.type		_ZN34_INTERNAL_a277c93d_4_k_cu_9a01f6a34cuda3std6ranges3__45__cpo9iter_swapE,@object
	.size		_ZN34_INTERNAL_a277c93d_4_k_cu_9a01f6a34cuda3std6ranges3__45__cpo9iter_swapE,(_ZN34_INTERNAL_a277c93d_4_k_cu_9a01f6a34cuda3std3__48unexpectE - _ZN34_INTERNAL_a277c93d_4_k_cu_9a01f6a34cuda3std6ranges3__45__cpo9iter_swapE)
_ZN34_INTERNAL_a277c93d_4_k_cu_9a01f6a34cuda3std6ranges3__45__cpo9iter_swapE:
	.zero		1
	.type		_ZN34_INTERNAL_a277c93d_4_k_cu_9a01f6a34cuda3std3__48unexpectE,@object
	.size		_ZN34_INTERNAL_a277c93d_4_k_cu_9a01f6a34cuda3std3__48unexpectE,(_ZN34_INTERNAL_a277c93d_4_k_cu_9a01f6a36thrust24THRUST_300001_SM_1000_NS8cuda_cub3parE - _ZN34_INTERNAL_a277c93d_4_k_cu_9a01f6a34cuda3std3__48unexpectE)
_ZN34_INTERNAL_a277c93d_4_k_cu_9a01f6a34cuda3std3__48unexpectE:
	.zero		1
	.type		_ZN34_INTERNAL_a277c93d_4_k_cu_9a01f6a36thrust24THRUST_300001_SM_1000_NS8cuda_cub3parE,@object
	.size		_ZN34_INTERNAL_a277c93d_4_k_cu_9a01f6a36thrust24THRUST_300001_SM_1000_NS8cuda_cub3parE,(_ZN34_INTERNAL_a277c93d_4_k_cu_9a01f6a36thrust24THRUST_300001_SM_1000_NS12placeholders2_4E - _ZN34_INTERNAL_a277c93d_4_k_cu_9a01f6a36thrust24THRUST_300001_SM_1000_NS8cuda_cub3parE)
_ZN34_INTERNAL_a277c93d_4_k_cu_9a01f6a36thrust24THRUST_300001_SM_1000_NS8cuda_cub3parE:
	.zero		1
	.type		_ZN34_INTERNAL_a277c93d_4_k_cu_9a01f6a36thrust24THRUST_300001_SM_1000_NS12placeholders2_4E,@object
	.size		_ZN34_INTERNAL_a277c93d_4_k_cu_9a01f6a36thrust24THRUST_300001_SM_1000_NS12placeholders2_4E,(_ZN34_INTERNAL_a277c93d_4_k_cu_9a01f6a34cuda3std3__45__cpo4cendE - _ZN34_INTERNAL_a277c93d_4_k_cu_9a01f6a36thrust24THRUST_300001_SM_1000_NS12placeholders2_4E)
_ZN34_INTERNAL_a277c93d_4_k_cu_9a01f6a36thrust24THRUST_300001_SM_1000_NS12placeholders2_4E:
	.zero		1
	.type		_ZN34_INTERNAL_a277c93d_4_k_cu_9a01f6a34cuda3std3__45__cpo4cendE,@object
	.size		_ZN34_INTERNAL_a277c93d_4_k_cu_9a01f6a34cuda3std3__45__cpo4cendE,(_ZN34_INTERNAL_a277c93d_4_k_cu_9a01f6a34cuda3std6ranges3__45__cpo4cendE - _ZN34_INTERNAL_a277c93d_4_k_cu_9a01f6a34cuda3std3__45__cpo4cendE)
_ZN34_INTERNAL_a277c93d_4_k_cu_9a01f6a34cuda3std3__45__cpo4cendE:
	.zero		1
	.type		_ZN34_INTERNAL_a277c93d_4_k_cu_9a01f6a34cuda3std6ranges3__45__cpo4cendE,@object
	.size		_ZN34_INTERNAL_a277c93d_4_k_cu_9a01f6a34cuda3std6ranges3__45__cpo4cendE,(_ZN34_INTERNAL_a277c93d_4_k_cu_9a01f6a34cuda3std3__420unreachable_sentinelE - _ZN34_INTERNAL_a277c93d_4_k_cu_9a01f6a34cuda3std6ranges3__45__cpo4cendE)
_ZN34_INTERNAL_a277c93d_4_k_cu_9a01f6a34cuda3std6ranges3__45__cpo4cendE:
	.zero		1
	.type		_ZN34_INTERNAL_a277c93d_4_k_cu_9a01f6a34cuda3std3__420unreachable_sentinelE,@object
	.size		_ZN34_INTERNAL_a277c93d_4_k_cu_9a01f6a34cuda3std3__420unreachable_sentinelE,(_ZN34_INTERNAL_a277c93d_4_k_cu_9a01f6a34cuda3std6ranges3__45__cpo5ssizeE - _ZN34_INTERNAL_a277c93d_4_k_cu_9a01f6a34cuda3std3__420unreachable_sentinelE)
_ZN34_INTERNAL_a277c93d_4_k_cu_9a01f6a34cuda3std3__420unreachable_sentinelE:
	.zero		1
	.type		_ZN34_INTERNAL_a277c93d_4_k_cu_9a01f6a34cuda3std6ranges3__45__cpo5ssizeE,@object
	.size		_ZN34_INTERNAL_a277c93d_4_k_cu_9a01f6a34cuda3std6ranges3__45__cpo5ssizeE,(_ZN34_INTERNAL_a277c93d_4_k_cu_9a01f6a36thrust24THRUST_300001_SM_1000_NS12placeholders2_8E - _ZN34_INTERNAL_a277c93d_4_k_cu_9a01f6a34cuda3std6ranges3__45__cpo5ssizeE)
_ZN34_INTERNAL_a277c93d_4_k_cu_9a01f6a34cuda3std6ranges3__45__cpo5ssizeE:
	.zero		1
	.type		_ZN34_INTERNAL_a277c93d_4_k_cu_9a01f6a36thrust24THRUST_300001_SM_1000_NS12placeholders2_8E,@object
	.size		_ZN34_INTERNAL_a277c93d_4_k_cu_9a01f6a36thrust24THRUST_300001_SM_1000_NS12placeholders2_8E,(_ZN34_INTERNAL_a277c93d_4_k_cu_9a01f6a34cuda3std3__45__cpo5crendE - _ZN34_INTERNAL_a277c93d_4_k_cu_9a01f6a36thrust24THRUST_300001_SM_1000_NS12placeholders2_8E)
_ZN34_INTERNAL_a277c93d_4_k_cu_9a01f6a36thrust24THRUST_300001_SM_1000_NS12placeholders2_8E:
	.zero		1
	.type		_ZN34_INTERNAL_a277c93d_4_k_cu_9a01f6a34cuda3std3__45__cpo5crendE,@object
	.size		_ZN34_INTERNAL_a277c93d_4_k_cu_9a01f6a34cuda3std3__45__cpo5crendE,(_ZN34_INTERNAL_a277c93d_4_k_cu_9a01f6a34cuda3std6ranges3__45__cpo4prevE - _ZN34_INTERNAL_a277c93d_4_k_cu_9a01f6a34cuda3std3__45__cpo5crendE)
_ZN34_INTERNAL_a277c93d_4_k_cu_9a01f6a34cuda3std3__45__cpo5crendE:
	.zero		1
	.type		_ZN34_INTERNAL_a277c93d_4_k_cu_9a01f6a34cuda3std6ranges3__45__cpo4prevE,@object
	.size		_ZN34_INTERNAL_a277c93d_4_k_cu_9a01f6a34cuda3std6ranges3__45__cpo4prevE,(_ZN34_INTERNAL_a277c93d_4_k_cu_9a01f6a34cuda3std6ranges3__45__cpo9iter_moveE - _ZN34_INTERNAL_a277c93d_4_k_cu_9a01f6a34cuda3std6ranges3__45__cpo4prevE)
_ZN34_INTERNAL_a277c93d_4_k_cu_9a01f6a34cuda3std6ranges3__45__cpo4prevE:
	.zero		1
	.type		_ZN34_INTERNAL_a277c93d_4_k_cu_9a01f6a34cuda3std6ranges3__45__cpo9iter_moveE,@object
	.size		_ZN34_INTERNAL_a277c93d_4_k_cu_9a01f6a34cuda3std6ranges3__45__cpo9iter_moveE,(_ZN34_INTERNAL_a277c93d_4_k_cu_9a01f6a36thrust24THRUST_300001_SM_1000_NS6system6detail10sequential3seqE - _ZN34_INTERNAL_a277c93d_4_k_cu_9a01f6a34cuda3std6ranges3__45__cpo9iter_moveE)
_ZN34_INTERNAL_a277c93d_4_k_cu_9a01f6a34cuda3std6ranges3__45__cpo9iter_moveE:
	.zero		1
	.type		_ZN34_INTERNAL_a277c93d_4_k_cu_9a01f6a36thrust24THRUST_300001_SM_1000_NS6system6detail10sequential3seqE,@object
	.size		_ZN34_INTERNAL_a277c93d_4_k_cu_9a01f6a36thrust24THRUST_300001_SM_1000_NS6system6detail10sequential3seqE,(.L_31 - _ZN34_INTERNAL_a277c93d_4_k_cu_9a01f6a36thrust24THRUST_300001_SM_1000_NS6system6detail10sequential3seqE)
_ZN34_INTERNAL_a277c93d_4_k_cu_9a01f6a36thrust24THRUST_300001_SM_1000_NS6system6detail10sequential3seqE:
	.zero		1
.L_31:


//--------------------- .nv.shared._ZN3cub18CUB_300001_SM_10006detail6reduce18DeviceReduceKernelINS2_10policy_hubIfyN4cuda3std3__44plusIfEEE10Policy1000EN6thrust24THRUST_300001_SM_1000_NS6detail15normal_iteratorINSD_10device_ptrIfEEEEyS9_f6squareEEvT0_PT3_T1_NS0_13GridEvenShareISN_EET2_T4_ --------------------------
	.section	.nv.shared._ZN3cub18CUB_300001_SM_10006detail6reduce18DeviceReduceKernelINS2_10policy_hubIfyN4cuda3std3__44plusIfEEE10Policy1000EN6thrust24THRUST_300001_SM_1000_NS6detail15normal_iteratorINSD_10device_ptrIfEEEEyS9_f6squareEEvT0_PT3_T1_NS0_13GridEvenShareISN_EET2_T4_,"aw",@nobits
	.sectionflags	@""
	.align	4
.nv.shared._ZN3cub18CUB_300001_SM_10006detail6reduce18DeviceReduceKernelINS2_10policy_hubIfyN4cuda3std3__44plusIfEEE10Policy1000EN6thrust24THRUST_300001_SM_1000_NS6detail15normal_iteratorINSD_10device_ptrIfEEEEyS9_f6squareEEvT0_PT3_T1_NS0_13GridEvenShareISN_EET2_T4_:
	.zero		1068


//--------------------- .nv.shared._ZN3cub18CUB_300001_SM_10006detail6reduce28DeviceReduceSingleTileKernelINS2_10policy_hubIfyN4cuda3std3__44plusIfEEE10Policy1000EN6thrust24THRUST_300001_SM_1000_NS6detail15normal_iteratorINSD_10device_ptrIfEEEEPfyS9_ff6squareEEvT0_T1_T2_T3_T4_T6_ --------------------------
	.section	.nv.shared._ZN3cub18CUB_300001_SM_10006detail6reduce28DeviceReduceSingleTileKernelINS2_10policy_hubIfyN4cuda3std3__44plusIfEEE10Policy1000EN6thrust24THRUST_300001_SM_1000_NS6detail15normal_iteratorINSD_10device_ptrIfEEEEPfyS9_ff6squareEEvT0_T1_T2_T3_T4_T6_,"aw",@nobits
	.sectionflags	@""
	.align	4
.nv.shared._ZN3cub18CUB_300001_SM_10006detail6reduce28DeviceReduceSingleTileKernelINS2_10policy_hubIfyN4cuda3std3__44plusIfEEE10Policy1000EN6thrust24THRUST_300001_SM_1000_NS6detail15normal_iteratorINSD_10device_ptrIfEEEEPfyS9_ff6squareEEvT0_T1_T2_T3_T4_T6_:
	.zero		1068


//--------------------- .nv.shared._ZN3cub18CUB_300001_SM_10006detail6reduce28DeviceReduceSingleTileKernelINS2_10policy_hubIfjN4cuda3std3__44plusIfEEE10Policy1000EPfSC_iS9_ffNS7_10__identityEEEvT0_T1_T2_T3_T4_T6_ --------------------------
	.section	.nv.shared._ZN3cub18CUB_300001_SM_10006detail6reduce28DeviceReduceSingleTileKernelINS2_10policy_hubIfjN4cuda3std3__44plusIfEEE10Policy1000EPfSC_iS9_ffNS7_10__identityEEEvT0_T1_T2_T3_T4_T6_,"aw",@nobits
	.sectionflags	@""
	.align	4
.nv.shared._ZN3cub18CUB_300001_SM_10006detail6reduce28DeviceReduceSingleTileKernelINS2_10policy_hubIfjN4cuda3std3__44plusIfEEE10Policy1000EPfSC_iS9_ffNS7_10__identityEEEvT0_T1_T2_T3_T4_T6_:
	.zero		1108


//--------------------- .nv.shared._ZN3cub18CUB_300001_SM_10006detail6reduce18DeviceReduceKernelINS2_10policy_hubIfjN4cuda3std3__44plusIfEEE10Policy1000EN6thrust24THRUST_300001_SM_1000_NS6detail15normal_iteratorINSD_10device_ptrIfEEEEjS9_f6squareEEvT0_PT3_T1_NS0_13GridEvenShareISN_EET2_T4_ --------------------------
	.section	.nv.shared._ZN3cub18CUB_300001_SM_10006detail6reduce18DeviceReduceKernelINS2_10policy_hubIfjN4cuda3std3__44plusIfEEE10Policy1000EN6thrust24THRUST_300001_SM_1000_NS6detail15normal_iteratorINSD_10device_ptrIfEEEEjS9_f6squareEEvT0_PT3_T1_NS0_13GridEvenShareISN_EET2_T4_,"aw",@nobits
	.sectionflags	@""
	.align	4
.nv.shared._ZN3cub18CUB_300001_SM_10006detail6reduce18DeviceReduceKernelINS2_10policy_hubIfjN4cuda3std3__44plusIfEEE10Policy1000EN6thrust24THRUST_300001_SM_1000_NS6detail15normal_iteratorINSD_10device_ptrIfEEEEjS9_f6squareEEvT0_PT3_T1_NS0_13GridEvenShareISN_EET2_T4_:
	.zero		1108


//--------------------- .nv.shared._ZN3cub18CUB_300001_SM_10006detail6reduce28DeviceReduceSingleTileKernelINS2_10policy_hubIfjN4cuda3std3__44plusIfEEE10Policy1000EN6thrust24THRUST_300001_SM_1000_NS6detail15normal_iteratorINSD_10device_ptrIfEEEEPfjS9_ff6squareEEvT0_T1_T2_T3_T4_T6_ --------------------------
	.section	.nv.shared._ZN3cub18CUB_300001_SM_10006detail6reduce28DeviceReduceSingleTileKernelINS2_10policy_hubIfjN4cuda3std3__44plusIfEEE10Policy1000EN6thrust24THRUST_300001_SM_1000_NS6detail15normal_iteratorINSD_10device_ptrIfEEEEPfjS9_ff6squareEEvT0_T1_T2_T3_T4_T6_,"aw",@nobits
	.sectionflags	@""
	.align	4
.nv.shared._ZN3cub18CUB_300001_SM_10006detail6reduce28DeviceReduceSingleTileKernelINS2_10policy_hubIfjN4cuda3std3__44plusIfEEE10Policy1000EN6thrust24THRUST_300001_SM_1000_NS6detail15normal_iteratorINSD_10device_ptrIfEEEEPfjS9_ff6squareEEvT0_T1_T2_T3_T4_T6_:
	.zero		1108


//--------------------- .nv.constant0._ZN3cub18CUB_300001_SM_10006detail6reduce28DeviceReduceSingleTileKernelINS2_10policy_hubIfyN4cuda3std3__44plusIfEEE10Policy1000EPfSC_iS9_ffNS7_10__identityEEEvT0_T1_T2_T3_T4_T6_ --------------------------
	.section	.nv.constant0._ZN3cub18CUB_300001_SM_10006detail6reduce28DeviceReduceSingleTileKernelINS2_10policy_hubIfyN4cuda3std3__44plusIfEEE10Policy1000EPfSC_iS9_ffNS7_10__identityEEEvT0_T1_T2_T3_T4_T6_,"a",@progbits
	.sectionflags	@""
	.align	4
.nv.constant0._ZN3cub18CUB_300001_SM_10006detail6reduce28DeviceReduceSingleTileKernelINS2_10policy_hubIfyN4cuda3std3__44plusIfEEE10Policy1000EPfSC_iS9_ffNS7_10__identityEEEvT0_T1_T2_T3_T4_T6_:
	.zero		925


//--------------------- .nv.constant0._ZN3cub18CUB_300001_SM_10006detail6reduce18DeviceReduceKernelINS2_10policy_hubIfyN4cuda3std3__44plusIfEEE10Policy1000EN6thrust24THRUST_300001_SM_1000_NS6detail15normal_iteratorINSD_10device_ptrIfEEEEyS9_f6squareEEvT0_PT3_T1_NS0_13GridEvenShareISN_EET2_T4_ --------------------------
	.section	.nv.constant0._ZN3cub18CUB_300001_SM_10006detail6reduce18DeviceReduceKernelINS2_10policy_hubIfyN4cuda3std3__44plusIfEEE10Policy1000EN6thrust24THRUST_300001_SM_1000_NS6detail15normal_iteratorINSD_10device_ptrIfEEEEyS9_f6squareEEvT0_PT3_T1_NS0_13GridEvenShareISN_EET2_T4_,"a",@progbits
	.sectionflags	@""
	.align	4
.nv.constant0._ZN3cub18CUB_300001_SM_10006detail6reduce18DeviceReduceKernelINS2_10policy_hubIfyN4cuda3std3__44plusIfEEE10Policy1000EN6thrust24THRUST_300001_SM_1000_NS6detail15normal_iteratorINSD_10device_ptrIfEEEEyS9_f6squareEEvT0_PT3_T1_NS0_13GridEvenShareISN_EET2_T4_:
	.zero		994


//--------------------- .nv.constant0._ZN3cub18CUB_300001_SM_10006detail6reduce28DeviceReduceSingleTileKernelINS2_10policy_hubIfyN4cuda3std3__44plusIfEEE10Policy1000EN6thrust24THRUST_300001_SM_1000_NS6detail15normal_iteratorINSD_10device_ptrIfEEEEPfyS9_ff6squareEEvT0_T1_T2_T3_T4_T6_ --------------------------
	.section	.nv.constant0._ZN3cub18CUB_300001_SM_10006detail6reduce28DeviceReduceSingleTileKernelINS2_10policy_hubIfyN4cuda3std3__44plusIfEEE10Policy1000EN6thrust24THRUST_300001_SM_1000_NS6detail15normal_iteratorINSD_10device_ptrIfEEEEPfyS9_ff6squareEEvT0_T1_T2_T3_T4_T6_,"a",@progbits
	.sectionflags	@""
	.align	4
.nv.constant0._ZN3cub18CUB_300001_SM_10006detail6reduce28DeviceReduceSingleTileKernelINS2_10policy_hubIfyN4cuda3std3__44plusIfEEE10Policy1000EN6thrust24THRUST_300001_SM_1000_NS6detail15normal_iteratorINSD_10device_ptrIfEEEEPfyS9_ff6squareEEvT0_T1_T2_T3_T4_T6_:
	.zero		929


//--------------------- .nv.constant0._ZN3cub18CUB_300001_SM_10006detail6reduce28DeviceReduceSingleTileKernelINS2_10policy_hubIfjN4cuda3std3__44plusIfEEE10Policy1000EPfSC_iS9_ffNS7_10__identityEEEvT0_T1_T2_T3_T4_T6_ --------------------------
	.section	.nv.constant0._ZN3cub18CUB_300001_SM_10006detail6reduce28DeviceReduceSingleTileKernelINS2_10policy_hubIfjN4cuda3std3__44plusIfEEE10Policy1000EPfSC_iS9_ffNS7_10__identityEEEvT0_T1_T2_T3_T4_T6_,"a",@progbits
	.sectionflags	@""
	.align	4
.nv.constant0._ZN3cub18CUB_300001_SM_10006detail6reduce28DeviceReduceSingleTileKernelINS2_10policy_hubIfjN4cuda3std3__44plusIfEEE10Policy1000EPfSC_iS9_ffNS7_10__identityEEEvT0_T1_T2_T3_T4_T6_:
	.zero		925


//--------------------- .nv.constant0._ZN3cub18CUB_300001_SM_10006detail6reduce18DeviceReduceKernelINS2_10policy_hubIfjN4cuda3std3__44plusIfEEE10Policy1000EN6thrust24THRUST_300001_SM_1000_NS6detail15normal_iteratorINSD_10device_ptrIfEEEEjS9_f6squareEEvT0_PT3_T1_NS0_13GridEvenShareISN_EET2_T4_ --------------------------
	.section	.nv.constant0._ZN3cub18CUB_300001_SM_10006detail6reduce18DeviceReduceKernelINS2_10policy_hubIfjN4cuda3std3__44plusIfEEE10Policy1000EN6thrust24THRUST_300001_SM_1000_NS6detail15normal_iteratorINSD_10device_ptrIfEEEEjS9_f6squareEEvT0_PT3_T1_NS0_13GridEvenShareISN_EET2_T4_,"a",@progbits
	.sectionflags	@""
	.align	4
.nv.constant0._ZN3cub18CUB_300001_SM_10006detail6reduce18DeviceReduceKernelINS2_10policy_hubIfjN4cuda3std3__44plusIfEEE10Policy1000EN6thrust24THRUST_300001_SM_1000_NS6detail15normal_iteratorINSD_10device_ptrIfEEEEjS9_f6squareEEvT0_PT3_T1_NS0_13GridEvenShareISN_EET2_T4_:
	.zero		958


//--------------------- .nv.constant0._ZN3cub18CUB_300001_SM_10006detail6reduce28DeviceReduceSingleTileKernelINS2_10policy_hubIfjN4cuda3std3__44plusIfEEE10Policy1000EN6thrust24THRUST_300001_SM_1000_NS6detail15normal_iteratorINSD_10device_ptrIfEEEEPfjS9_ff6squareEEvT0_T1_T2_T3_T4_T6_ --------------------------
	.section	.nv.constant0._ZN3cub18CUB_300001_SM_10006detail6reduce28DeviceReduceSingleTileKernelINS2_10policy_hubIfjN4cuda3std3__44plusIfEEE10Policy1000EN6thrust24THRUST_300001_SM_1000_NS6detail15normal_iteratorINSD_10device_ptrIfEEEEPfjS9_ff6squareEEvT0_T1_T2_T3_T4_T6_,"a",@progbits
	.sectionflags	@""
	.align	4
.nv.constant0._ZN3cub18CUB_300001_SM_10006detail6reduce28DeviceReduceSingleTileKernelINS2_10policy_hubIfjN4cuda3std3__44plusIfEEE10Policy1000EN6thrust24THRUST_300001_SM_1000_NS6detail15normal_iteratorINSD_10device_ptrIfEEEEPfjS9_ff6squareEEvT0_T1_T2_T3_T4_T6_:
	.zero		925


//--------------------- .nv.constant0._ZN3cub18CUB_300001_SM_10006detail11EmptyKernelIvEEvv --------------------------
	.section	.nv.constant0._ZN3cub18CUB_300001_SM_10006detail11EmptyKernelIvEEvv,"a",@progbits
	.sectionflags	@""
	.align	4
.nv.constant0._ZN3cub18CUB_300001_SM_10006detail11EmptyKernelIvEEvv:
	.zero		896


//--------------------- SYMBOLS --------------------------

	.type		.nv.reservedSmem.offset0,@object
	.size		.nv.reservedSmem.offset0,0x4
	.type		.nv.reservedSmem.cap,@object
	.size		.nv.reservedSmem.cap,0x4
